	.target	sm_103a

	.elftype	@"ET_EXEC"


//--------------------- .note.nv.tkinfo           --------------------------
	.section	.note.nv.tkinfo,"",@"SHT_NOTE"
	.sectionflags	@"SHF_NOTE_NV_TKINFO"
	.tkinfo
        /*0018*/ 	.word	0x00000002
        /*0030*/ 	.string	""
        /*0030*/ 	.string	"ptxas"
        /*0030*/ 	.string	"Cuda compilation tools, release 13.0, V13.0.88"
        /*0030*/ 	.string	"Build cuda_13.0.r13.0/compiler.36424714_0"
        /*0030*/ 	.string	"-arch sm_103a -m 64 "



//--------------------- .note.nv.cuinfo           --------------------------
	.section	.note.nv.cuinfo,"",@"SHT_NOTE"
	.sectionflags	@"SHF_NOTE_NV_CUINFO"
        /*0018*/ 	.short	0x0002
        /*001a*/ 	.short	0x0067
        /*001c*/ 	.short	0x0082
	.zero		2


//--------------------- .nv.info                  --------------------------
	.section	.nv.info,"",@"SHT_CUDA_INFO"
	.align	4


	//----- nvinfo : EIATTR_REGCOUNT
	.align		4
        /*0000*/ 	.byte	0x04, 0x2f
        /*0002*/ 	.short	(.L_12 - .L_11)
	.align		4
.L_11:
        /*0004*/ 	.word	index@(_ZN7cutlass13device_kernelIN5flash22FlashAttnBwdPreprocessIN4cute5tupleIJNS3_1CILi64EEENS5_ILi192EEEEEENS_10bfloat16_tEfNS_4arch4Sm90ELb1ELb1EEEEEvNT_6ParamsE)
        /*0008*/ 	.word	0x0000005a


	//----- nvinfo : EIATTR_FRAME_SIZE
	.align		4
.L_12:
        /*000c*/ 	.byte	0x04, 0x11
        /*000e*/ 	.short	(.L_14 - .L_13)
	.align		4
.L_13:
        /*0010*/ 	.word	index@(_ZN7cutlass13device_kernelIN5flash22FlashAttnBwdPreprocessIN4cute5tupleIJNS3_1CILi64EEENS5_ILi192EEEEEENS_10bfloat16_tEfNS_4arch4Sm90ELb1ELb1EEEEEvNT_6ParamsE)
        /*0014*/ 	.word	0x00000000


	//----- nvinfo : EIATTR_REGCOUNT
	.align		4
.L_14:
        /*0018*/ 	.byte	0x04, 0x2f
        /*001a*/ 	.short	(.L_16 - .L_15)
	.align		4
.L_15:
        /*001c*/ 	.word	index@(_ZN7cutlass13device_kernelIN5flash11enable_sm90INS1_16FlashAttnBwdSm90INS1_25CollectiveMainloopBwdSm90ILi2ELi1ELi1EN4cute5tupleIJNS5_1CILi1EEES8_S8_EEENS6_IJNS7_ILi64EEENS7_ILi96EEENS7_ILi192EEEEEENS_10bfloat16_tEfNS_4arch4Sm90ELb1ELb0ELb0ELb1ELb1ELb0ELb1ELb0ELi3ELi1ELi1ELi1ELb0EEENS1_24CollectiveEpilogueBwdGQAISD_fSG_Li384ELb1ELb1EEENS1_25SingleTileBwdLPTSchedulerILb1ELi96ELb1EEEEEEEEEvNT_6ParamsE)
        /*0020*/ 	.word	0x00000004


	//----- nvinfo : EIATTR_FRAME_SIZE
	.align		4
.L_16:
        /*0024*/ 	.byte	0x04, 0x11
        /*0026*/ 	.short	(.L_18 - .L_17)
	.align		4
.L_17:
        /*0028*/ 	.word	index@(_ZN7cutlass13device_kernelIN5flash11enable_sm90INS1_16FlashAttnBwdSm90INS1_25CollectiveMainloopBwdSm90ILi2ELi1ELi1EN4cute5tupleIJNS5_1CILi1EEES8_S8_EEENS6_IJNS7_ILi64EEENS7_ILi96EEENS7_ILi192EEEEEENS_10bfloat16_tEfNS_4arch4Sm90ELb1ELb0ELb0ELb1ELb1ELb0ELb1ELb0ELi3ELi1ELi1ELi1ELb0EEENS1_24CollectiveEpilogueBwdGQAISD_fSG_Li384ELb1ELb1EEENS1_25SingleTileBwdLPTSchedulerILb1ELi96ELb1EEEEEEEEEvNT_6ParamsE)
        /*002c*/ 	.word	0x00000000


	//----- nvinfo : EIATTR_REGCOUNT
	.align		4
.L_18:
        /*0030*/ 	.byte	0x04, 0x2f
        /*0032*/ 	.short	(.L_20 - .L_19)
	.align		4
.L_19:
        /*0034*/ 	.word	index@(_ZN7cutlass13device_kernelIN5flash32FlashAttnBwdPostprocessConvertdQIN4cute5tupleIJNS3_1CILi64EEENS5_ILi192EEEEEENS_10bfloat16_tEfNS_4arch4Sm90ELi384ENS3_8TiledMMAINS3_8MMA_AtomIJNS3_4SM904GMMA27MMA_64x64x16_F32BF16BF16_SSILNSF_5MajorE0ELSH_1ELNSF_7ScaleInE1ELSI_1EEEEEENS3_6LayoutINS4_IJNS5_ILi1EEENS5_ILi3EEESM_EEENS4_IJNS5_ILi0EEESM_SP_EEEEENS4_IJNS3_10UnderscoreESS_SS_EEEEELb0EEEEEvNT_6ParamsE)
        /*0038*/ 	.word	0x00000035


	//----- nvinfo : EIATTR_FRAME_SIZE
	.align		4
.L_20:
        /*003c*/ 	.byte	0x04, 0x11
        /*003e*/ 	.short	(.L_22 - .L_21)
	.align		4
.L_21:
        /*0040*/ 	.word	index@(_ZN7cutlass13device_kernelIN5flash32FlashAttnBwdPostprocessConvertdQIN4cute5tupleIJNS3_1CILi64EEENS5_ILi192EEEEEENS_10bfloat16_tEfNS_4arch4Sm90ELi384ENS3_8TiledMMAINS3_8MMA_AtomIJNS3_4SM904GMMA27MMA_64x64x16_F32BF16BF16_SSILNSF_5MajorE0ELSH_1ELNSF_7ScaleInE1ELSI_1EEEEEENS3_6LayoutINS4_IJNS5_ILi1EEENS5_ILi3EEESM_EEENS4_IJNS5_ILi0EEESM_SP_EEEEENS4_IJNS3_10UnderscoreESS_SS_EEEEELb0EEEEEvNT_6ParamsE)
        /*0044*/ 	.word	0x00000000


	//----- nvinfo : EIATTR_REGCOUNT
	.align		4
.L_22:
        /*0048*/ 	.byte	0x04, 0x2f
        /*004a*/ 	.short	(.L_24 - .L_23)
	.align		4
.L_23:
        /*004c*/ 	.word	index@(_ZN7cutlass13device_kernelIN5flash32FlashAttnBwdPostprocessConvertdQIN4cute5tupleIJNS3_1CILi96EEENS5_ILi192EEEEEENS_10bfloat16_tEfNS_4arch4Sm90ELi384ENS3_8TiledMMAINS3_8MMA_AtomIJNS3_4SM904GMMA27MMA_64x96x16_F32BF16BF16_SSILNSF_5MajorE1ELSH_1ELNSF_7ScaleInE1ELSI_1EEEEEENS3_6LayoutINS4_IJNS5_ILi3EEENS5_ILi1EEESN_EEENS4_IJSN_NS5_ILi0EEESP_EEEEENS4_IJNS3_10UnderscoreESS_SS_EEEEELb1EEEEEvNT_6ParamsE)
        /*0050*/ 	.word	0x00000044


	//----- nvinfo : EIATTR_FRAME_SIZE
	.align		4
.L_24:
        /*0054*/ 	.byte	0x04, 0x11
        /*0056*/ 	.short	(.L_26 - .L_25)
	.align		4
.L_25:
        /*0058*/ 	.word	index@(_ZN7cutlass13device_kernelIN5flash32FlashAttnBwdPostprocessConvertdQIN4cute5tupleIJNS3_1CILi96EEENS5_ILi192EEEEEENS_10bfloat16_tEfNS_4arch4Sm90ELi384ENS3_8TiledMMAINS3_8MMA_AtomIJNS3_4SM904GMMA27MMA_64x96x16_F32BF16BF16_SSILNSF_5MajorE1ELSH_1ELNSF_7ScaleInE1ELSI_1EEEEEENS3_6LayoutINS4_IJNS5_ILi3EEENS5_ILi1EEESN_EEENS4_IJSN_NS5_ILi0EEESP_EEEEENS4_IJNS3_10UnderscoreESS_SS_EEEEELb1EEEEEvNT_6ParamsE)
        /*005c*/ 	.word	0x00000000


	//----- nvinfo : EIATTR_REGCOUNT
	.align		4
.L_26:
        /*0060*/ 	.byte	0x04, 0x2f
        /*0062*/ 	.short	(.L_28 - .L_27)
	.align		4
.L_27:
        /*0064*/ 	.word	index@(_ZN7cutlass13device_kernelIN5flash11enable_sm90INS1_16FlashAttnBwdSm90INS1_25CollectiveMainloopBwdSm90ILi2ELi1ELi1EN4cute5tupleIJNS5_1CILi1EEES8_S8_EEENS6_IJNS7_ILi64EEENS7_ILi96EEENS7_ILi192EEEEEENS_10bfloat16_tEfNS_4arch4Sm90ELb1ELb0ELb0ELb1ELb0ELb0ELb1ELb0ELi3ELi1ELi1ELi1ELb0EEENS1_24CollectiveEpilogueBwdGQAISD_fSG_Li384ELb1ELb0EEENS1_25SingleTileBwdLPTSchedulerILb1ELi96ELb0EEEEEEEEEvNT_6ParamsE)
        /*0068*/ 	.word	0x00000004


	//----- nvinfo : EIATTR_FRAME_SIZE
	.align		4
.L_28:
        /*006c*/ 	.byte	0x04, 0x11
        /*006e*/ 	.short	(.L_30 - .L_29)
	.align		4
.L_29:
        /*0070*/ 	.word	index@(_ZN7cutlass13device_kernelIN5flash11enable_sm90INS1_16FlashAttnBwdSm90INS1_25CollectiveMainloopBwdSm90ILi2ELi1ELi1EN4cute5tupleIJNS5_1CILi1EEES8_S8_EEENS6_IJNS7_ILi64EEENS7_ILi96EEENS7_ILi192EEEEEENS_10bfloat16_tEfNS_4arch4Sm90ELb1ELb0ELb0ELb1ELb0ELb0ELb1ELb0ELi3ELi1ELi1ELi1ELb0EEENS1_24CollectiveEpilogueBwdGQAISD_fSG_Li384ELb1ELb0EEENS1_25SingleTileBwdLPTSchedulerILb1ELi96ELb0EEEEEEEEEvNT_6ParamsE)
        /*0074*/ 	.word	0x00000000


	//----- nvinfo : EIATTR_REGCOUNT
	.align		4
.L_30:
        /*0078*/ 	.byte	0x04, 0x2f
        /*007a*/ 	.short	(.L_32 - .L_31)
	.align		4
.L_31:
        /*007c*/ 	.word	index@(_ZN7cutlass13device_kernelIN5flash11enable_sm90INS1_16FlashAttnBwdSm90INS1_25CollectiveMainloopBwdSm90ILi2ELi1ELi1EN4cute5tupleIJNS5_1CILi1EEES8_S8_EEENS6_IJNS7_ILi64EEENS7_ILi96EEENS7_ILi192EEEEEENS_10bfloat16_tEfNS_4arch4Sm90ELb1ELb0ELb0ELb1ELb1ELb0ELb1ELb0ELi3ELi1ELi1ELi1ELb0EEENS1_21CollectiveEpilogueBwdISD_SE_SG_Li384ELb1ELb1ELi3EEENS1_25SingleTileBwdLPTSchedulerILb1ELi96ELb1EEEEEEEEEvNT_6ParamsE)
        /*0080*/ 	.word	0x00000004


	//----- nvinfo : EIATTR_FRAME_SIZE
	.align		4
.L_32:
        /*0084*/ 	.byte	0x04, 0x11
        /*0086*/ 	.short	(.L_34 - .L_33)
	.align		4
.L_33:
        /*0088*/ 	.word	index@(_ZN7cutlass13device_kernelIN5flash11enable_sm90INS1_16FlashAttnBwdSm90INS1_25CollectiveMainloopBwdSm90ILi2ELi1ELi1EN4cute5tupleIJNS5_1CILi1EEES8_S8_EEENS6_IJNS7_ILi64EEENS7_ILi96EEENS7_ILi192EEEEEENS_10bfloat16_tEfNS_4arch4Sm90ELb1ELb0ELb0ELb1ELb1ELb0ELb1ELb0ELi3ELi1ELi1ELi1ELb0EEENS1_21CollectiveEpilogueBwdISD_SE_SG_Li384ELb1ELb1ELi3EEENS1_25SingleTileBwdLPTSchedulerILb1ELi96ELb1EEEEEEEEEvNT_6ParamsE)
        /*008c*/ 	.word	0x00000000


	//----- nvinfo : EIATTR_REGCOUNT
	.align		4
.L_34:
        /*0090*/ 	.byte	0x04, 0x2f
        /*0092*/ 	.short	(.L_36 - .L_35)
	.align		4
.L_35:
        /*0094*/ 	.word	index@(_ZN7cutlass13device_kernelIN5flash11enable_sm90INS1_16FlashAttnBwdSm90INS1_25CollectiveMainloopBwdSm90ILi2ELi1ELi1EN4cute5tupleIJNS5_1CILi1EEES8_S8_EEENS6_IJNS7_ILi64EEENS7_ILi96EEENS7_ILi192EEEEEENS_10bfloat16_tEfNS_4arch4Sm90ELb1ELb0ELb0ELb1ELb0ELb0ELb1ELb0ELi3ELi1ELi1ELi1ELb0EEENS1_21CollectiveEpilogueBwdISD_SE_SG_Li384ELb1ELb1ELi3EEENS1_25SingleTileBwdLPTSchedulerILb1ELi96ELb0EEEEEEEEEvNT_6ParamsE)
        /*0098*/ 	.word	0x00000004


	//----- nvinfo : EIATTR_FRAME_SIZE
	.align		4
.L_36:
        /*009c*/ 	.byte	0x04, 0x11
        /*009e*/ 	.short	(.L_38 - .L_37)
	.align		4
.L_37:
        /*00a0*/ 	.word	index@(_ZN7cutlass13device_kernelIN5flash11enable_sm90INS1_16FlashAttnBwdSm90INS1_25CollectiveMainloopBwdSm90ILi2ELi1ELi1EN4cute5tupleIJNS5_1CILi1EEES8_S8_EEENS6_IJNS7_ILi64EEENS7_ILi96EEENS7_ILi192EEEEEENS_10bfloat16_tEfNS_4arch4Sm90ELb1ELb0ELb0ELb1ELb0ELb0ELb1ELb0ELi3ELi1ELi1ELi1ELb0EEENS1_21CollectiveEpilogueBwdISD_SE_SG_Li384ELb1ELb1ELi3EEENS1_25SingleTileBwdLPTSchedulerILb1ELi96ELb0EEEEEEEEEvNT_6ParamsE)
        /*00a4*/ 	.word	0x00000000


	//----- nvinfo : EIATTR_REGCOUNT
	.align		4
.L_38:
        /*00a8*/ 	.byte	0x04, 0x2f
        /*00aa*/ 	.short	(.L_40 - .L_39)
	.align		4
.L_39:
        /*00ac*/ 	.word	index@(_ZN7cutlass13device_kernelIN5flash22FlashAttnBwdPreprocessIN4cute5tupleIJNS3_1CILi64EEENS5_ILi192EEEEEENS_10bfloat16_tEfNS_4arch4Sm90ELb1ELb0EEEEEvNT_6ParamsE)
        /*00b0*/ 	.word	0x0000005a


	//----- nvinfo : EIATTR_FRAME_SIZE
	.align		4
.L_40:
        /*00b4*/ 	.byte	0x04, 0x11
        /*00b6*/ 	.short	(.L_42 - .L_41)
	.align		4
.L_41:
        /*00b8*/ 	.word	index@(_ZN7cutlass13device_kernelIN5flash22FlashAttnBwdPreprocessIN4cute5tupleIJNS3_1CILi64EEENS5_ILi192EEEEEENS_10bfloat16_tEfNS_4arch4Sm90ELb1ELb0EEEEEvNT_6ParamsE)
        /*00bc*/ 	.word	0x00000000


	//----- nvinfo : EIATTR_REGCOUNT
	.align		4
.L_42:
        /*00c0*/ 	.byte	0x04, 0x2f
        /*00c2*/ 	.short	(.L_44 - .L_43)
	.align		4
.L_43:
        /*00c4*/ 	.word	index@(_ZN7cutlass13device_kernelIN5flash11enable_sm90INS1_16FlashAttnBwdSm90INS1_25CollectiveMainloopBwdSm90ILi2ELi1ELi1EN4cute5tupleIJNS5_1CILi1EEES8_S8_EEENS6_IJNS7_ILi64EEENS7_ILi96EEENS7_ILi192EEEEEENS_10bfloat16_tEfNS_4arch4Sm90ELb1ELb0ELb0ELb0ELb1ELb0ELb1ELb0ELi3ELi1ELi1ELi1ELb0EEENS1_24CollectiveEpilogueBwdGQAISD_fSG_Li384ELb0ELb1EEENS1_25SingleTileBwdLPTSchedulerILb0ELi96ELb1EEEEEEEEEvNT_6ParamsE)
        /*00c8*/ 	.word	0x00000004


	//----- nvinfo : EIATTR_FRAME_SIZE
	.align		4
.L_44:
        /*00cc*/ 	.byte	0x04, 0x11
        /*00ce*/ 	.short	(.L_46 - .L_45)
	.align		4
.L_45:
        /*00d0*/ 	.word	index@(_ZN7cutlass13device_kernelIN5flash11enable_sm90INS1_16FlashAttnBwdSm90INS1_25CollectiveMainloopBwdSm90ILi2ELi1ELi1EN4cute5tupleIJNS5_1CILi1EEES8_S8_EEENS6_IJNS7_ILi64EEENS7_ILi96EEENS7_ILi192EEEEEENS_10bfloat16_tEfNS_4arch4Sm90ELb1ELb0ELb0ELb0ELb1ELb0ELb1ELb0ELi3ELi1ELi1ELi1ELb0EEENS1_24CollectiveEpilogueBwdGQAISD_fSG_Li384ELb0ELb1EEENS1_25SingleTileBwdLPTSchedulerILb0ELi96ELb1EEEEEEEEEvNT_6ParamsE)
        /*00d4*/ 	.word	0x00000000


	//----- nvinfo : EIATTR_REGCOUNT
	.align		4
.L_46:
        /*00d8*/ 	.byte	0x04, 0x2f
        /*00da*/ 	.short	(.L_48 - .L_47)
	.align		4
.L_47:
        /*00dc*/ 	.word	index@(_ZN7cutlass13device_kernelIN5flash11enable_sm90INS1_16FlashAttnBwdSm90INS1_25CollectiveMainloopBwdSm90ILi2ELi1ELi1EN4cute5tupleIJNS5_1CILi1EEES8_S8_EEENS6_IJNS7_ILi64EEENS7_ILi96EEENS7_ILi192EEEEEENS_10bfloat16_tEfNS_4arch4Sm90ELb1ELb0ELb0ELb0ELb0ELb0ELb1ELb0ELi3ELi1ELi1ELi1ELb0EEENS1_24CollectiveEpilogueBwdGQAISD_fSG_Li384ELb0ELb0EEENS1_25SingleTileBwdLPTSchedulerILb0ELi96ELb0EEEEEEEEEvNT_6ParamsE)
        /*00e0*/ 	.word	0x00000004


	//----- nvinfo : EIATTR_FRAME_SIZE
	.align		4
.L_48:
        /*00e4*/ 	.byte	0x04, 0x11
        /*00e6*/ 	.short	(.L_50 - .L_49)
	.align		4
.L_49:
        /*00e8*/ 	.word	index@(_ZN7cutlass13device_kernelIN5flash11enable_sm90INS1_16FlashAttnBwdSm90INS1_25CollectiveMainloopBwdSm90ILi2ELi1ELi1EN4cute5tupleIJNS5_1CILi1EEES8_S8_EEENS6_IJNS7_ILi64EEENS7_ILi96EEENS7_ILi192EEEEEENS_10bfloat16_tEfNS_4arch4Sm90ELb1ELb0ELb0ELb0ELb0ELb0ELb1ELb0ELi3ELi1ELi1ELi1ELb0EEENS1_24CollectiveEpilogueBwdGQAISD_fSG_Li384ELb0ELb0EEENS1_25SingleTileBwdLPTSchedulerILb0ELi96ELb0EEEEEEEEEvNT_6ParamsE)
        /*00ec*/ 	.word	0x00000000


	//----- nvinfo : EIATTR_REGCOUNT
	.align		4
.L_50:
        /*00f0*/ 	.byte	0x04, 0x2f
        /*00f2*/ 	.short	(.L_52 - .L_51)
	.align		4
.L_51:
        /*00f4*/ 	.word	index@(_ZN7cutlass13device_kernelIN5flash11enable_sm90INS1_16FlashAttnBwdSm90INS1_25CollectiveMainloopBwdSm90ILi2ELi1ELi1EN4cute5tupleIJNS5_1CILi1EEES8_S8_EEENS6_IJNS7_ILi64EEENS7_ILi96EEENS7_ILi192EEEEEENS_10bfloat16_tEfNS_4arch4Sm90ELb1ELb0ELb0ELb0ELb1ELb0ELb1ELb0ELi3ELi1ELi1ELi1ELb0EEENS1_21CollectiveEpilogueBwdISD_SE_SG_Li384ELb0ELb1ELi3EEENS1_25SingleTileBwdLPTSchedulerILb0ELi96ELb1EEEEEEEEEvNT_6ParamsE)
        /*00f8*/ 	.word	0x00000004


	//----- nvinfo : EIATTR_FRAME_SIZE
	.align		4
.L_52:
        /*00fc*/ 	.byte	0x04, 0x11
        /*00fe*/ 	.short	(.L_54 - .L_53)
	.align		4
.L_53:
        /*0100*/ 	.word	index@(_ZN7cutlass13device_kernelIN5flash11enable_sm90INS1_16FlashAttnBwdSm90INS1_25CollectiveMainloopBwdSm90ILi2ELi1ELi1EN4cute5tupleIJNS5_1CILi1EEES8_S8_EEENS6_IJNS7_ILi64EEENS7_ILi96EEENS7_ILi192EEEEEENS_10bfloat16_tEfNS_4arch4Sm90ELb1ELb0ELb0ELb0ELb1ELb0ELb1ELb0ELi3ELi1ELi1ELi1ELb0EEENS1_21CollectiveEpilogueBwdISD_SE_SG_Li384ELb0ELb1ELi3EEENS1_25SingleTileBwdLPTSchedulerILb0ELi96ELb1EEEEEEEEEvNT_6ParamsE)
        /*0104*/ 	.word	0x00000000


	//----- nvinfo : EIATTR_REGCOUNT
	.align		4
.L_54:
        /*0108*/ 	.byte	0x04, 0x2f
        /*010a*/ 	.short	(.L_56 - .L_55)
	.align		4
.L_55:
        /*010c*/ 	.word	index@(_ZN7cutlass13device_kernelIN5flash11enable_sm90INS1_16FlashAttnBwdSm90INS1_25CollectiveMainloopBwdSm90ILi2ELi1ELi1EN4cute5tupleIJNS5_1CILi1EEES8_S8_EEENS6_IJNS7_ILi64EEENS7_ILi96EEENS7_ILi192EEEEEENS_10bfloat16_tEfNS_4arch4Sm90ELb1ELb0ELb0ELb0ELb0ELb0ELb1ELb0ELi3ELi1ELi1ELi1ELb0EEENS1_21CollectiveEpilogueBwdISD_SE_SG_Li384ELb0ELb1ELi3EEENS1_25SingleTileBwdLPTSchedulerILb0ELi96ELb0EEEEEEEEEvNT_6ParamsE)
        /*0110*/ 	.word	0x00000004


	//----- nvinfo : EIATTR_FRAME_SIZE
	.align		4
.L_56:
        /*0114*/ 	.byte	0x04, 0x11
        /*0116*/ 	.short	(.L_58 - .L_57)
	.align		4
.L_57:
        /*0118*/ 	.word	index@(_ZN7cutlass13device_kernelIN5flash11enable_sm90INS1_16FlashAttnBwdSm90INS1_25CollectiveMainloopBwdSm90ILi2ELi1ELi1EN4cute5tupleIJNS5_1CILi1EEES8_S8_EEENS6_IJNS7_ILi64EEENS7_ILi96EEENS7_ILi192EEEEEENS_10bfloat16_tEfNS_4arch4Sm90ELb1ELb0ELb0ELb0ELb0ELb0ELb1ELb0ELi3ELi1ELi1ELi1ELb0EEENS1_21CollectiveEpilogueBwdISD_SE_SG_Li384ELb0ELb1ELi3EEENS1_25SingleTileBwdLPTSchedulerILb0ELi96ELb0EEEEEEEEEvNT_6ParamsE)
        /*011c*/ 	.word	0x00000000


	//----- nvinfo : EIATTR_REGCOUNT
	.align		4
.L_58:
        /*0120*/ 	.byte	0x04, 0x2f
        /*0122*/ 	.short	(.L_60 - .L_59)
	.align		4
.L_59:
        /*0124*/ 	.word	index@(_ZN7cutlass13device_kernelIN5flash11enable_sm90INS1_16FlashAttnBwdSm90INS1_25CollectiveMainloopBwdSm90ILi2ELi1ELi1EN4cute5tupleIJNS5_1CILi1EEES8_S8_EEENS6_IJNS7_ILi64EEENS7_ILi96EEENS7_ILi192EEEEEENS_10bfloat16_tEfNS_4arch4Sm90ELb0ELb1ELb0ELb1ELb1ELb0ELb1ELb0ELi3ELi1ELi1ELi1ELb0EEENS1_24CollectiveEpilogueBwdGQAISD_fSG_Li384ELb1ELb1EEENS1_19SingleTileSchedulerILb1ELb0ELb0ELi96EEEEEEEEEvNT_6ParamsE)
        /*0128*/ 	.word	0x00000004


	//----- nvinfo : EIATTR_FRAME_SIZE
	.align		4
.L_60:
        /*012c*/ 	.byte	0x04, 0x11
        /*012e*/ 	.short	(.L_62 - .L_61)
	.align		4
.L_61:
        /*0130*/ 	.word	index@(_ZN7cutlass13device_kernelIN5flash11enable_sm90INS1_16FlashAttnBwdSm90INS1_25CollectiveMainloopBwdSm90ILi2ELi1ELi1EN4cute5tupleIJNS5_1CILi1EEES8_S8_EEENS6_IJNS7_ILi64EEENS7_ILi96EEENS7_ILi192EEEEEENS_10bfloat16_tEfNS_4arch4Sm90ELb0ELb1ELb0ELb1ELb1ELb0ELb1ELb0ELi3ELi1ELi1ELi1ELb0EEENS1_24CollectiveEpilogueBwdGQAISD_fSG_Li384ELb1ELb1EEENS1_19SingleTileSchedulerILb1ELb0ELb0ELi96EEEEEEEEEvNT_6ParamsE)
        /*0134*/ 	.word	0x00000000


	//----- nvinfo : EIATTR_REGCOUNT
	.align		4
.L_62:
        /*0138*/ 	.byte	0x04, 0x2f
        /*013a*/ 	.short	(.L_64 - .L_63)
	.align		4
.L_63:
        /*013c*/ 	.word	index@(_ZN7cutlass13device_kernelIN5flash11enable_sm90INS1_16FlashAttnBwdSm90INS1_25CollectiveMainloopBwdSm90ILi2ELi1ELi1EN4cute5tupleIJNS5_1CILi1EEES8_S8_EEENS6_IJNS7_ILi64EEENS7_ILi96EEENS7_ILi192EEEEEENS_10bfloat16_tEfNS_4arch4Sm90ELb0ELb1ELb0ELb1ELb0ELb0ELb1ELb0ELi3ELi1ELi1ELi1ELb0EEENS1_24CollectiveEpilogueBwdGQAISD_fSG_Li384ELb1ELb0EEENS1_19SingleTileSchedulerILb1ELb0ELb0ELi96EEEEEEEEEvNT_6ParamsE)
        /*0140*/ 	.word	0x00000004


	//----- nvinfo : EIATTR_FRAME_SIZE
	.align		4
.L_64:
        /*0144*/ 	.byte	0x04, 0x11
        /*0146*/ 	.short	(.L_66 - .L_65)
	.align		4
.L_65:
        /*0148*/ 	.word	index@(_ZN7cutlass13device_kernelIN5flash11enable_sm90INS1_16FlashAttnBwdSm90INS1_25CollectiveMainloopBwdSm90ILi2ELi1ELi1EN4cute5tupleIJNS5_1CILi1EEES8_S8_EEENS6_IJNS7_ILi64EEENS7_ILi96EEENS7_ILi192EEEEEENS_10bfloat16_tEfNS_4arch4Sm90ELb0ELb1ELb0ELb1ELb0ELb0ELb1ELb0ELi3ELi1ELi1ELi1ELb0EEENS1_24CollectiveEpilogueBwdGQAISD_fSG_Li384ELb1ELb0EEENS1_19SingleTileSchedulerILb1ELb0ELb0ELi96EEEEEEEEEvNT_6ParamsE)
        /*014c*/ 	.word	0x00000000


	//----- nvinfo : EIATTR_REGCOUNT
	.align		4
.L_66:
        /*0150*/ 	.byte	0x04, 0x2f
        /*0152*/ 	.short	(.L_68 - .L_67)
	.align		4
.L_67:
        /*0154*/ 	.word	index@(_ZN7cutlass13device_kernelIN5flash11enable_sm90INS1_16FlashAttnBwdSm90INS1_25CollectiveMainloopBwdSm90ILi2ELi1ELi1EN4cute5tupleIJNS5_1CILi1EEES8_S8_EEENS6_IJNS7_ILi64EEENS7_ILi96EEENS7_ILi192EEEEEENS_10bfloat16_tEfNS_4arch4Sm90ELb0ELb1ELb0ELb1ELb1ELb0ELb1ELb0ELi3ELi1ELi1ELi1ELb0EEENS1_21CollectiveEpilogueBwdISD_SE_SG_Li384ELb1ELb1ELi3EEENS1_19SingleTileSchedulerILb1ELb0ELb0ELi96EEEEEEEEEvNT_6ParamsE)
        /*0158*/ 	.word	0x00000004


	//----- nvinfo : EIATTR_FRAME_SIZE
	.align		4
.L_68:
        /*015c*/ 	.byte	0x04, 0x11
        /*015e*/ 	.short	(.L_70 - .L_69)
	.align		4
.L_69:
        /*0160*/ 	.word	index@(_ZN7cutlass13device_kernelIN5flash11enable_sm90INS1_16FlashAttnBwdSm90INS1_25CollectiveMainloopBwdSm90ILi2ELi1ELi1EN4cute5tupleIJNS5_1CILi1EEES8_S8_EEENS6_IJNS7_ILi64EEENS7_ILi96EEENS7_ILi192EEEEEENS_10bfloat16_tEfNS_4arch4Sm90ELb0ELb1ELb0ELb1ELb1ELb0ELb1ELb0ELi3ELi1ELi1ELi1ELb0EEENS1_21CollectiveEpilogueBwdISD_SE_SG_Li384ELb1ELb1ELi3EEENS1_19SingleTileSchedulerILb1ELb0ELb0ELi96EEEEEEEEEvNT_6ParamsE)
        /*0164*/ 	.word	0x00000000


	//----- nvinfo : EIATTR_REGCOUNT
	.align		4
.L_70:
        /*0168*/ 	.byte	0x04, 0x2f
        /*016a*/ 	.short	(.L_72 - .L_71)
	.align		4
.L_71:
        /*016c*/ 	.word	index@(_ZN7cutlass13device_kernelIN5flash11enable_sm90INS1_16FlashAttnBwdSm90INS1_25CollectiveMainloopBwdSm90ILi2ELi1ELi1EN4cute5tupleIJNS5_1CILi1EEES8_S8_EEENS6_IJNS7_ILi64EEENS7_ILi96EEENS7_ILi192EEEEEENS_10bfloat16_tEfNS_4arch4Sm90ELb0ELb1ELb0ELb1ELb0ELb0ELb1ELb0ELi3ELi1ELi1ELi1ELb0EEENS1_21CollectiveEpilogueBwdISD_SE_SG_Li384ELb1ELb1ELi3EEENS1_19SingleTileSchedulerILb1ELb0ELb0ELi96EEEEEEEEEvNT_6ParamsE)
        /*0170*/ 	.word	0x00000004


	//----- nvinfo : EIATTR_FRAME_SIZE
	.align		4
.L_72:
        /*0174*/ 	.byte	0x04, 0x11
        /*0176*/ 	.short	(.L_74 - .L_73)
	.align		4
.L_73:
        /*0178*/ 	.word	index@(_ZN7cutlass13device_kernelIN5flash11enable_sm90INS1_16FlashAttnBwdSm90INS1_25CollectiveMainloopBwdSm90ILi2ELi1ELi1EN4cute5tupleIJNS5_1CILi1EEES8_S8_EEENS6_IJNS7_ILi64EEENS7_ILi96EEENS7_ILi192EEEEEENS_10bfloat16_tEfNS_4arch4Sm90ELb0ELb1ELb0ELb1ELb0ELb0ELb1ELb0ELi3ELi1ELi1ELi1ELb0EEENS1_21CollectiveEpilogueBwdISD_SE_SG_Li384ELb1ELb1ELi3EEENS1_19SingleTileSchedulerILb1ELb0ELb0ELi96EEEEEEEEEvNT_6ParamsE)
        /*017c*/ 	.word	0x00000000


	//----- nvinfo : EIATTR_REGCOUNT
	.align		4
.L_74:
        /*0180*/ 	.byte	0x04, 0x2f
        /*0182*/ 	.short	(.L_76 - .L_75)
	.align		4
.L_75:
        /*0184*/ 	.word	index@(_ZN7cutlass13device_kernelIN5flash11enable_sm90INS1_16FlashAttnBwdSm90INS1_25CollectiveMainloopBwdSm90ILi2ELi1ELi1EN4cute5tupleIJNS5_1CILi1EEES8_S8_EEENS6_IJNS7_ILi64EEENS7_ILi96EEENS7_ILi192EEEEEENS_10bfloat16_tEfNS_4arch4Sm90ELb0ELb1ELb0ELb0ELb1ELb0ELb1ELb0ELi3ELi1ELi1ELi1ELb0EEENS1_24CollectiveEpilogueBwdGQAISD_fSG_Li384ELb0ELb1EEENS1_19SingleTileSchedulerILb0ELb0ELb0ELi96EEEEEEEEEvNT_6ParamsE)
        /*0188*/ 	.word	0x00000004


	//----- nvinfo : EIATTR_FRAME_SIZE
	.align		4
.L_76:
        /*018c*/ 	.byte	0x04, 0x11
        /*018e*/ 	.short	(.L_78 - .L_77)
	.align		4
.L_77:
        /*0190*/ 	.word	index@(_ZN7cutlass13device_kernelIN5flash11enable_sm90INS1_16FlashAttnBwdSm90INS1_25CollectiveMainloopBwdSm90ILi2ELi1ELi1EN4cute5tupleIJNS5_1CILi1EEES8_S8_EEENS6_IJNS7_ILi64EEENS7_ILi96EEENS7_ILi192EEEEEENS_10bfloat16_tEfNS_4arch4Sm90ELb0ELb1ELb0ELb0ELb1ELb0ELb1ELb0ELi3ELi1ELi1ELi1ELb0EEENS1_24CollectiveEpilogueBwdGQAISD_fSG_Li384ELb0ELb1EEENS1_19SingleTileSchedulerILb0ELb0ELb0ELi96EEEEEEEEEvNT_6ParamsE)
        /*0194*/ 	.word	0x00000000


	//----- nvinfo : EIATTR_REGCOUNT
	.align		4
.L_78:
        /*0198*/ 	.byte	0x04, 0x2f
        /*019a*/ 	.short	(.L_80 - .L_79)
	.align		4
.L_79:
        /*019c*/ 	.word	index@(_ZN7cutlass13device_kernelIN5flash11enable_sm90INS1_16FlashAttnBwdSm90INS1_25CollectiveMainloopBwdSm90ILi2ELi1ELi1EN4cute5tupleIJNS5_1CILi1EEES8_S8_EEENS6_IJNS7_ILi64EEENS7_ILi96EEENS7_ILi192EEEEEENS_10bfloat16_tEfNS_4arch4Sm90ELb0ELb1ELb0ELb0ELb0ELb0ELb1ELb0ELi3ELi1ELi1ELi1ELb0EEENS1_24CollectiveEpilogueBwdGQAISD_fSG_Li384ELb0ELb0EEENS1_19SingleTileSchedulerILb0ELb0ELb0ELi96EEEEEEEEEvNT_6ParamsE)
        /*01a0*/ 	.word	0x00000004


	//----- nvinfo : EIATTR_FRAME_SIZE
	.align		4
.L_80:
        /*01a4*/ 	.byte	0x04, 0x11
        /*01a6*/ 	.short	(.L_82 - .L_81)
	.align		4
.L_81:
        /*01a8*/ 	.word	index@(_ZN7cutlass13device_kernelIN5flash11enable_sm90INS1_16FlashAttnBwdSm90INS1_25CollectiveMainloopBwdSm90ILi2ELi1ELi1EN4cute5tupleIJNS5_1CILi1EEES8_S8_EEENS6_IJNS7_ILi64EEENS7_ILi96EEENS7_ILi192EEEEEENS_10bfloat16_tEfNS_4arch4Sm90ELb0ELb1ELb0ELb0ELb0ELb0ELb1ELb0ELi3ELi1ELi1ELi1ELb0EEENS1_24CollectiveEpilogueBwdGQAISD_fSG_Li384ELb0ELb0EEENS1_19SingleTileSchedulerILb0ELb0ELb0ELi96EEEEEEEEEvNT_6ParamsE)
        /*01ac*/ 	.word	0x00000000


	//----- nvinfo : EIATTR_REGCOUNT
	.align		4
.L_82:
        /*01b0*/ 	.byte	0x04, 0x2f
        /*01b2*/ 	.short	(.L_84 - .L_83)
	.align		4
.L_83:
        /*01b4*/ 	.word	index@(_ZN7cutlass13device_kernelIN5flash11enable_sm90INS1_16FlashAttnBwdSm90INS1_25CollectiveMainloopBwdSm90ILi2ELi1ELi1EN4cute5tupleIJNS5_1CILi1EEES8_S8_EEENS6_IJNS7_ILi64EEENS7_ILi96EEENS7_ILi192EEEEEENS_10bfloat16_tEfNS_4arch4Sm90ELb0ELb1ELb0ELb0ELb1ELb0ELb1ELb0ELi3ELi1ELi1ELi1ELb0EEENS1_21CollectiveEpilogueBwdISD_SE_SG_Li384ELb0ELb1ELi3EEENS1_19SingleTileSchedulerILb0ELb0ELb0ELi96EEEEEEEEEvNT_6ParamsE)
        /*01b8*/ 	.word	0x00000004


	//----- nvinfo : EIATTR_FRAME_SIZE
	.align		4
.L_84:
        /*01bc*/ 	.byte	0x04, 0x11
        /*01be*/ 	.short	(.L_86 - .L_85)
	.align		4
.L_85:
        /*01c0*/ 	.word	index@(_ZN7cutlass13device_kernelIN5flash11enable_sm90INS1_16FlashAttnBwdSm90INS1_25CollectiveMainloopBwdSm90ILi2ELi1ELi1EN4cute5tupleIJNS5_1CILi1EEES8_S8_EEENS6_IJNS7_ILi64EEENS7_ILi96EEENS7_ILi192EEEEEENS_10bfloat16_tEfNS_4arch4Sm90ELb0ELb1ELb0ELb0ELb1ELb0ELb1ELb0ELi3ELi1ELi1ELi1ELb0EEENS1_21CollectiveEpilogueBwdISD_SE_SG_Li384ELb0ELb1ELi3EEENS1_19SingleTileSchedulerILb0ELb0ELb0ELi96EEEEEEEEEvNT_6ParamsE)
        /*01c4*/ 	.word	0x00000000


	//----- nvinfo : EIATTR_REGCOUNT
	.align		4
.L_86:
        /*01c8*/ 	.byte	0x04, 0x2f
        /*01ca*/ 	.short	(.L_88 - .L_87)
	.align		4
.L_87:
        /*01cc*/ 	.word	index@(_ZN7cutlass13device_kernelIN5flash11enable_sm90INS1_16FlashAttnBwdSm90INS1_25CollectiveMainloopBwdSm90ILi2ELi1ELi1EN4cute5tupleIJNS5_1CILi1EEES8_S8_EEENS6_IJNS7_ILi64EEENS7_ILi96EEENS7_ILi192EEEEEENS_10bfloat16_tEfNS_4arch4Sm90ELb0ELb1ELb0ELb0ELb0ELb0ELb1ELb0ELi3ELi1ELi1ELi1ELb0EEENS1_21CollectiveEpilogueBwdISD_SE_SG_Li384ELb0ELb1ELi3EEENS1_19SingleTileSchedulerILb0ELb0ELb0ELi96EEEEEEEEEvNT_6ParamsE)
        /*01d0*/ 	.word	0x00000004


	//----- nvinfo : EIATTR_FRAME_SIZE
	.align		4
.L_88:
        /*01d4*/ 	.byte	0x04, 0x11
        /*01d6*/ 	.short	(.L_90 - .L_89)
	.align		4
.L_89:
        /*01d8*/ 	.word	index@(_ZN7cutlass13device_kernelIN5flash11enable_sm90INS1_16FlashAttnBwdSm90INS1_25CollectiveMainloopBwdSm90ILi2ELi1ELi1EN4cute5tupleIJNS5_1CILi1EEES8_S8_EEENS6_IJNS7_ILi64EEENS7_ILi96EEENS7_ILi192EEEEEENS_10bfloat16_tEfNS_4arch4Sm90ELb0ELb1ELb0ELb0ELb0ELb0ELb1ELb0ELi3ELi1ELi1ELi1ELb0EEENS1_21CollectiveEpilogueBwdISD_SE_SG_Li384ELb0ELb1ELi3EEENS1_19SingleTileSchedulerILb0ELb0ELb0ELi96EEEEEEEEEvNT_6ParamsE)
        /*01dc*/ 	.word	0x00000000


	//----- nvinfo : EIATTR_REGCOUNT
	.align		4
.L_90:
        /*01e0*/ 	.byte	0x04, 0x2f
        /*01e2*/ 	.short	(.L_92 - .L_91)
	.align		4
.L_91:
        /*01e4*/ 	.word	index@(_ZN7cutlass13device_kernelIN5flash11enable_sm90INS1_16FlashAttnBwdSm90INS1_25CollectiveMainloopBwdSm90ILi2ELi1ELi1EN4cute5tupleIJNS5_1CILi1EEES8_S8_EEENS6_IJNS7_ILi64EEENS7_ILi96EEENS7_ILi192EEEEEENS_10bfloat16_tEfNS_4arch4Sm90ELb0ELb0ELb0ELb1ELb1ELb0ELb1ELb0ELi3ELi1ELi1ELi1ELb0EEENS1_24CollectiveEpilogueBwdGQAISD_fSG_Li384ELb1ELb1EEENS1_19SingleTileSchedulerILb1ELb0ELb0ELi96EEEEEEEEEvNT_6ParamsE)
        /*01e8*/ 	.word	0x00000004


	//----- nvinfo : EIATTR_FRAME_SIZE
	.align		4
.L_92:
        /*01ec*/ 	.byte	0x04, 0x11
        /*01ee*/ 	.short	(.L_94 - .L_93)
	.align		4
.L_93:
        /*01f0*/ 	.word	index@(_ZN7cutlass13device_kernelIN5flash11enable_sm90INS1_16FlashAttnBwdSm90INS1_25CollectiveMainloopBwdSm90ILi2ELi1ELi1EN4cute5tupleIJNS5_1CILi1EEES8_S8_EEENS6_IJNS7_ILi64EEENS7_ILi96EEENS7_ILi192EEEEEENS_10bfloat16_tEfNS_4arch4Sm90ELb0ELb0ELb0ELb1ELb1ELb0ELb1ELb0ELi3ELi1ELi1ELi1ELb0EEENS1_24CollectiveEpilogueBwdGQAISD_fSG_Li384ELb1ELb1EEENS1_19SingleTileSchedulerILb1ELb0ELb0ELi96EEEEEEEEEvNT_6ParamsE)
        /*01f4*/ 	.word	0x00000000


	//----- nvinfo : EIATTR_REGCOUNT
	.align		4
.L_94:
        /*01f8*/ 	.byte	0x04, 0x2f
        /*01fa*/ 	.short	(.L_96 - .L_95)
	.align		4
.L_95:
        /*01fc*/ 	.word	index@(_ZN7cutlass13device_kernelIN5flash11enable_sm90INS1_16FlashAttnBwdSm90INS1_25CollectiveMainloopBwdSm90ILi2ELi1ELi1EN4cute5tupleIJNS5_1CILi1EEES8_S8_EEENS6_IJNS7_ILi64EEENS7_ILi96EEENS7_ILi192EEEEEENS_10bfloat16_tEfNS_4arch4Sm90ELb0ELb0ELb0ELb1ELb0ELb0ELb1ELb0ELi3ELi1ELi1ELi1ELb0EEENS1_24CollectiveEpilogueBwdGQAISD_fSG_Li384ELb1ELb0EEENS1_19SingleTileSchedulerILb1ELb0ELb0ELi96EEEEEEEEEvNT_6ParamsE)
        /*0200*/ 	.word	0x00000004


	//----- nvinfo : EIATTR_FRAME_SIZE
	.align		4
.L_96:
        /*0204*/ 	.byte	0x04, 0x11
        /*0206*/ 	.short	(.L_98 - .L_97)
	.align		4
.L_97:
        /*0208*/ 	.word	index@(_ZN7cutlass13device_kernelIN5flash11enable_sm90INS1_16FlashAttnBwdSm90INS1_25CollectiveMainloopBwdSm90ILi2ELi1ELi1EN4cute5tupleIJNS5_1CILi1EEES8_S8_EEENS6_IJNS7_ILi64EEENS7_ILi96EEENS7_ILi192EEEEEENS_10bfloat16_tEfNS_4arch4Sm90ELb0ELb0ELb0ELb1ELb0ELb0ELb1ELb0ELi3ELi1ELi1ELi1ELb0EEENS1_24CollectiveEpilogueBwdGQAISD_fSG_Li384ELb1ELb0EEENS1_19SingleTileSchedulerILb1ELb0ELb0ELi96EEEEEEEEEvNT_6ParamsE)
        /*020c*/ 	.word	0x00000000


	//----- nvinfo : EIATTR_REGCOUNT
	.align		4
.L_98:
        /*0210*/ 	.byte	0x04, 0x2f
        /*0212*/ 	.short	(.L_100 - .L_99)
	.align		4
.L_99:
        /*0214*/ 	.word	index@(_ZN7cutlass13device_kernelIN5flash11enable_sm90INS1_16FlashAttnBwdSm90INS1_25CollectiveMainloopBwdSm90ILi2ELi1ELi1EN4cute5tupleIJNS5_1CILi1EEES8_S8_EEENS6_IJNS7_ILi64EEENS7_ILi96EEENS7_ILi192EEEEEENS_10bfloat16_tEfNS_4arch4Sm90ELb0ELb0ELb0ELb1ELb1ELb0ELb1ELb0ELi3ELi1ELi1ELi1ELb0EEENS1_21CollectiveEpilogueBwdISD_SE_SG_Li384ELb1ELb1ELi3EEENS1_19SingleTileSchedulerILb1ELb0ELb0ELi96EEEEEEEEEvNT_6ParamsE)
        /*0218*/ 	.word	0x00000004


	//----- nvinfo : EIATTR_FRAME_SIZE
	.align		4
.L_100:
        /*021c*/ 	.byte	0x04, 0x11
        /*021e*/ 	.short	(.L_102 - .L_101)
	.align		4
.L_101:
        /*0220*/ 	.word	index@(_ZN7cutlass13device_kernelIN5flash11enable_sm90INS1_16FlashAttnBwdSm90INS1_25CollectiveMainloopBwdSm90ILi2ELi1ELi1EN4cute5tupleIJNS5_1CILi1EEES8_S8_EEENS6_IJNS7_ILi64EEENS7_ILi96EEENS7_ILi192EEEEEENS_10bfloat16_tEfNS_4arch4Sm90ELb0ELb0ELb0ELb1ELb1ELb0ELb1ELb0ELi3ELi1ELi1ELi1ELb0EEENS1_21CollectiveEpilogueBwdISD_SE_SG_Li384ELb1ELb1ELi3EEENS1_19SingleTileSchedulerILb1ELb0ELb0ELi96EEEEEEEEEvNT_6ParamsE)
        /*0224*/ 	.word	0x00000000


	//----- nvinfo : EIATTR_REGCOUNT
	.align		4
.L_102:
        /*0228*/ 	.byte	0x04, 0x2f
        /*022a*/ 	.short	(.L_104 - .L_103)
	.align		4
.L_103:
        /*022c*/ 	.word	index@(_ZN7cutlass13device_kernelIN5flash11enable_sm90INS1_16FlashAttnBwdSm90INS1_25CollectiveMainloopBwdSm90ILi2ELi1ELi1EN4cute5tupleIJNS5_1CILi1EEES8_S8_EEENS6_IJNS7_ILi64EEENS7_ILi96EEENS7_ILi192EEEEEENS_10bfloat16_tEfNS_4arch4Sm90ELb0ELb0ELb0ELb1ELb0ELb0ELb1ELb0ELi3ELi1ELi1ELi1ELb0EEENS1_21CollectiveEpilogueBwdISD_SE_SG_Li384ELb1ELb1ELi3EEENS1_19SingleTileSchedulerILb1ELb0ELb0ELi96EEEEEEEEEvNT_6ParamsE)
        /*0230*/ 	.word	0x00000004


	//----- nvinfo : EIATTR_FRAME_SIZE
	.align		4
.L_104:
        /*0234*/ 	.byte	0x04, 0x11
        /*0236*/ 	.short	(.L_106 - .L_105)
	.align		4
.L_105:
        /*0238*/ 	.word	index@(_ZN7cutlass13device_kernelIN5flash11enable_sm90INS1_16FlashAttnBwdSm90INS1_25CollectiveMainloopBwdSm90ILi2ELi1ELi1EN4cute5tupleIJNS5_1CILi1EEES8_S8_EEENS6_IJNS7_ILi64EEENS7_ILi96EEENS7_ILi192EEEEEENS_10bfloat16_tEfNS_4arch4Sm90ELb0ELb0ELb0ELb1ELb0ELb0ELb1ELb0ELi3ELi1ELi1ELi1ELb0EEENS1_21CollectiveEpilogueBwdISD_SE_SG_Li384ELb1ELb1ELi3EEENS1_19SingleTileSchedulerILb1ELb0ELb0ELi96EEEEEEEEEvNT_6ParamsE)
        /*023c*/ 	.word	0x00000000


	//----- nvinfo : EIATTR_REGCOUNT
	.align		4
.L_106:
        /*0240*/ 	.byte	0x04, 0x2f
        /*0242*/ 	.short	(.L_108 - .L_107)
	.align		4
.L_107:
        /*0244*/ 	.word	index@(_ZN7cutlass13device_kernelIN5flash11enable_sm90INS1_16FlashAttnBwdSm90INS1_25CollectiveMainloopBwdSm90ILi2ELi1ELi1EN4cute5tupleIJNS5_1CILi1EEES8_S8_EEENS6_IJNS7_ILi64EEENS7_ILi96EEENS7_ILi192EEEEEENS_10bfloat16_tEfNS_4arch4Sm90ELb0ELb0ELb0ELb0ELb1ELb0ELb1ELb0ELi3ELi1ELi1ELi1ELb0EEENS1_24CollectiveEpilogueBwdGQAISD_fSG_Li384ELb0ELb1EEENS1_19SingleTileSchedulerILb0ELb0ELb0ELi96EEEEEEEEEvNT_6ParamsE)
        /*0248*/ 	.word	0x00000004


	//----- nvinfo : EIATTR_FRAME_SIZE
	.align		4
.L_108:
        /*024c*/ 	.byte	0x04, 0x11
        /*024e*/ 	.short	(.L_110 - .L_109)
	.align		4
.L_109:
        /*0250*/ 	.word	index@(_ZN7cutlass13device_kernelIN5flash11enable_sm90INS1_16FlashAttnBwdSm90INS1_25CollectiveMainloopBwdSm90ILi2ELi1ELi1EN4cute5tupleIJNS5_1CILi1EEES8_S8_EEENS6_IJNS7_ILi64EEENS7_ILi96EEENS7_ILi192EEEEEENS_10bfloat16_tEfNS_4arch4Sm90ELb0ELb0ELb0ELb0ELb1ELb0ELb1ELb0ELi3ELi1ELi1ELi1ELb0EEENS1_24CollectiveEpilogueBwdGQAISD_fSG_Li384ELb0ELb1EEENS1_19SingleTileSchedulerILb0ELb0ELb0ELi96EEEEEEEEEvNT_6ParamsE)
        /*0254*/ 	.word	0x00000000


	//----- nvinfo : EIATTR_REGCOUNT
	.align		4
.L_110:
        /*0258*/ 	.byte	0x04, 0x2f
        /*025a*/ 	.short	(.L_112 - .L_111)
	.align		4
.L_111:
        /*025c*/ 	.word	index@(_ZN7cutlass13device_kernelIN5flash11enable_sm90INS1_16FlashAttnBwdSm90INS1_25CollectiveMainloopBwdSm90ILi2ELi1ELi1EN4cute5tupleIJNS5_1CILi1EEES8_S8_EEENS6_IJNS7_ILi64EEENS7_ILi96EEENS7_ILi192EEEEEENS_10bfloat16_tEfNS_4arch4Sm90ELb0ELb0ELb0ELb0ELb0ELb0ELb1ELb0ELi3ELi1ELi1ELi1ELb0EEENS1_24CollectiveEpilogueBwdGQAISD_fSG_Li384ELb0ELb0EEENS1_19SingleTileSchedulerILb0ELb0ELb0ELi96EEEEEEEEEvNT_6ParamsE)
        /*0260*/ 	.word	0x00000004


	//----- nvinfo : EIATTR_FRAME_SIZE
	.align		4
.L_112:
        /*0264*/ 	.byte	0x04, 0x11
        /*0266*/ 	.short	(.L_114 - .L_113)
	.align		4
.L_113:
        /*0268*/ 	.word	index@(_ZN7cutlass13device_kernelIN5flash11enable_sm90INS1_16FlashAttnBwdSm90INS1_25CollectiveMainloopBwdSm90ILi2ELi1ELi1EN4cute5tupleIJNS5_1CILi1EEES8_S8_EEENS6_IJNS7_ILi64EEENS7_ILi96EEENS7_ILi192EEEEEENS_10bfloat16_tEfNS_4arch4Sm90ELb0ELb0ELb0ELb0ELb0ELb0ELb1ELb0ELi3ELi1ELi1ELi1ELb0EEENS1_24CollectiveEpilogueBwdGQAISD_fSG_Li384ELb0ELb0EEENS1_19SingleTileSchedulerILb0ELb0ELb0ELi96EEEEEEEEEvNT_6ParamsE)
        /*026c*/ 	.word	0x00000000


	//----- nvinfo : EIATTR_REGCOUNT
	.align		4
.L_114:
        /*0270*/ 	.byte	0x04, 0x2f
        /*0272*/ 	.short	(.L_116 - .L_115)
	.align		4
.L_115:
        /*0274*/ 	.word	index@(_ZN7cutlass13device_kernelIN5flash11enable_sm90INS1_16FlashAttnBwdSm90INS1_25CollectiveMainloopBwdSm90ILi2ELi1ELi1EN4cute5tupleIJNS5_1CILi1EEES8_S8_EEENS6_IJNS7_ILi64EEENS7_ILi96EEENS7_ILi192EEEEEENS_10bfloat16_tEfNS_4arch4Sm90ELb0ELb0ELb0ELb0ELb1ELb0ELb1ELb0ELi3ELi1ELi1ELi1ELb0EEENS1_21CollectiveEpilogueBwdISD_SE_SG_Li384ELb0ELb1ELi3EEENS1_19SingleTileSchedulerILb0ELb0ELb0ELi96EEEEEEEEEvNT_6ParamsE)
        /*0278*/ 	.word	0x00000004


	//----- nvinfo : EIATTR_FRAME_SIZE
	.align		4
.L_116:
        /*027c*/ 	.byte	0x04, 0x11
        /*027e*/ 	.short	(.L_118 - .L_117)
	.align		4
.L_117:
        /*0280*/ 	.word	index@(_ZN7cutlass13device_kernelIN5flash11enable_sm90INS1_16FlashAttnBwdSm90INS1_25CollectiveMainloopBwdSm90ILi2ELi1ELi1EN4cute5tupleIJNS5_1CILi1EEES8_S8_EEENS6_IJNS7_ILi64EEENS7_ILi96EEENS7_ILi192EEEEEENS_10bfloat16_tEfNS_4arch4Sm90ELb0ELb0ELb0ELb0ELb1ELb0ELb1ELb0ELi3ELi1ELi1ELi1ELb0EEENS1_21CollectiveEpilogueBwdISD_SE_SG_Li384ELb0ELb1ELi3EEENS1_19SingleTileSchedulerILb0ELb0ELb0ELi96EEEEEEEEEvNT_6ParamsE)
        /*0284*/ 	.word	0x00000000


	//----- nvinfo : EIATTR_REGCOUNT
	.align		4
.L_118:
        /*0288*/ 	.byte	0x04, 0x2f
        /*028a*/ 	.short	(.L_120 - .L_119)
	.align		4
.L_119:
        /*028c*/ 	.word	index@(_ZN7cutlass13device_kernelIN5flash11enable_sm90INS1_16FlashAttnBwdSm90INS1_25CollectiveMainloopBwdSm90ILi2ELi1ELi1EN4cute5tupleIJNS5_1CILi1EEES8_S8_EEENS6_IJNS7_ILi64EEENS7_ILi96EEENS7_ILi192EEEEEENS_10bfloat16_tEfNS_4arch4Sm90ELb0ELb0ELb0ELb0ELb0ELb0ELb1ELb0ELi3ELi1ELi1ELi1ELb0EEENS1_21CollectiveEpilogueBwdISD_SE_SG_Li384ELb0ELb1ELi3EEENS1_19SingleTileSchedulerILb0ELb0ELb0ELi96EEEEEEEEEvNT_6ParamsE)
        /*0290*/ 	.word	0x00000004


	//----- nvinfo : EIATTR_FRAME_SIZE
	.align		4
.L_120:
        /*0294*/ 	.byte	0x04, 0x11
        /*0296*/ 	.short	(.L_122 - .L_121)
	.align		4
.L_121:
        /*0298*/ 	.word	index@(_ZN7cutlass13device_kernelIN5flash11enable_sm90INS1_16FlashAttnBwdSm90INS1_25CollectiveMainloopBwdSm90ILi2ELi1ELi1EN4cute5tupleIJNS5_1CILi1EEES8_S8_EEENS6_IJNS7_ILi64EEENS7_ILi96EEENS7_ILi192EEEEEENS_10bfloat16_tEfNS_4arch4Sm90ELb0ELb0ELb0ELb0ELb0ELb0ELb1ELb0ELi3ELi1ELi1ELi1ELb0EEENS1_21CollectiveEpilogueBwdISD_SE_SG_Li384ELb0ELb1ELi3EEENS1_19SingleTileSchedulerILb0ELb0ELb0ELi96EEEEEEEEEvNT_6ParamsE)
        /*029c*/ 	.word	0x00000000


	//----- nvinfo : EIATTR_MIN_STACK_SIZE
	.align		4
.L_122:
        /*02a0*/ 	.byte	0x04, 0x12
        /*02a2*/ 	.short	(.L_124 - .L_123)
	.align		4
.L_123:
        /*02a4*/ 	.word	index@(_ZN7cutlass13device_kernelIN5flash11enable_sm90INS1_16FlashAttnBwdSm90INS1_25CollectiveMainloopBwdSm90ILi2ELi1ELi1EN4cute5tupleIJNS5_1CILi1EEES8_S8_EEENS6_IJNS7_ILi64EEENS7_ILi96EEENS7_ILi192EEEEEENS_10bfloat16_tEfNS_4arch4Sm90ELb0ELb0ELb0ELb0ELb0ELb0ELb1ELb0ELi3ELi1ELi1ELi1ELb0EEENS1_21CollectiveEpilogueBwdISD_SE_SG_Li384ELb0ELb1ELi3EEENS1_19SingleTileSchedulerILb0ELb0ELb0ELi96EEEEEEEEEvNT_6ParamsE)
        /*02a8*/ 	.word	0x00000000


	//----- nvinfo : EIATTR_MIN_STACK_SIZE
	.align		4
.L_124:
        /*02ac*/ 	.byte	0x04, 0x12
        /*02ae*/ 	.short	(.L_126 - .L_125)
	.align		4
.L_125:
        /*02b0*/ 	.word	index@(_ZN7cutlass13device_kernelIN5flash11enable_sm90INS1_16FlashAttnBwdSm90INS1_25CollectiveMainloopBwdSm90ILi2ELi1ELi1EN4cute5tupleIJNS5_1CILi1EEES8_S8_EEENS6_IJNS7_ILi64EEENS7_ILi96EEENS7_ILi192EEEEEENS_10bfloat16_tEfNS_4arch4Sm90ELb0ELb0ELb0ELb0ELb1ELb0ELb1ELb0ELi3ELi1ELi1ELi1ELb0EEENS1_21CollectiveEpilogueBwdISD_SE_SG_Li384ELb0ELb1ELi3EEENS1_19SingleTileSchedulerILb0ELb0ELb0ELi96EEEEEEEEEvNT_6ParamsE)
        /*02b4*/ 	.word	0x00000000


	//----- nvinfo : EIATTR_MIN_STACK_SIZE
	.align		4
.L_126:
        /*02b8*/ 	.byte	0x04, 0x12
        /*02ba*/ 	.short	(.L_128 - .L_127)
	.align		4
.L_127:
        /*02bc*/ 	.word	index@(_ZN7cutlass13device_kernelIN5flash11enable_sm90INS1_16FlashAttnBwdSm90INS1_25CollectiveMainloopBwdSm90ILi2ELi1ELi1EN4cute5tupleIJNS5_1CILi1EEES8_S8_EEENS6_IJNS7_ILi64EEENS7_ILi96EEENS7_ILi192EEEEEENS_10bfloat16_tEfNS_4arch4Sm90ELb0ELb0ELb0ELb0ELb0ELb0ELb1ELb0ELi3ELi1ELi1ELi1ELb0EEENS1_24CollectiveEpilogueBwdGQAISD_fSG_Li384ELb0ELb0EEENS1_19SingleTileSchedulerILb0ELb0ELb0ELi96EEEEEEEEEvNT_6ParamsE)
        /*02c0*/ 	.word	0x00000000


	//----- nvinfo : EIATTR_MIN_STACK_SIZE
	.align		4
.L_128:
        /*02c4*/ 	.byte	0x04, 0x12
        /*02c6*/ 	.short	(.L_130 - .L_129)
	.align		4
.L_129:
        /*02c8*/ 	.word	index@(_ZN7cutlass13device_kernelIN5flash11enable_sm90INS1_16FlashAttnBwdSm90INS1_25CollectiveMainloopBwdSm90ILi2ELi1ELi1EN4cute5tupleIJNS5_1CILi1EEES8_S8_EEENS6_IJNS7_ILi64EEENS7_ILi96EEENS7_ILi192EEEEEENS_10bfloat16_tEfNS_4arch4Sm90ELb0ELb0ELb0ELb0ELb1ELb0ELb1ELb0ELi3ELi1ELi1ELi1ELb0EEENS1_24CollectiveEpilogueBwdGQAISD_fSG_Li384ELb0ELb1EEENS1_19SingleTileSchedulerILb0ELb0ELb0ELi96EEEEEEEEEvNT_6ParamsE)
        /*02cc*/ 	.word	0x00000000


	//----- nvinfo : EIATTR_MIN_STACK_SIZE
	.align		4
.L_130:
        /*02d0*/ 	.byte	0x04, 0x12
        /*02d2*/ 	.short	(.L_132 - .L_131)
	.align		4
.L_131:
        /*02d4*/ 	.word	index@(_ZN7cutlass13device_kernelIN5flash11enable_sm90INS1_16FlashAttnBwdSm90INS1_25CollectiveMainloopBwdSm90ILi2ELi1ELi1EN4cute5tupleIJNS5_1CILi1EEES8_S8_EEENS6_IJNS7_ILi64EEENS7_ILi96EEENS7_ILi192EEEEEENS_10bfloat16_tEfNS_4arch4Sm90ELb0ELb0ELb0ELb1ELb0ELb0ELb1ELb0ELi3ELi1ELi1ELi1ELb0EEENS1_21CollectiveEpilogueBwdISD_SE_SG_Li384ELb1ELb1ELi3EEENS1_19SingleTileSchedulerILb1ELb0ELb0ELi96EEEEEEEEEvNT_6ParamsE)
        /*02d8*/ 	.word	0x00000000


	//----- nvinfo : EIATTR_MIN_STACK_SIZE
	.align		4
.L_132:
        /*02dc*/ 	.byte	0x04, 0x12
        /*02de*/ 	.short	(.L_134 - .L_133)
	.align		4
.L_133:
        /*02e0*/ 	.word	index@(_ZN7cutlass13device_kernelIN5flash11enable_sm90INS1_16FlashAttnBwdSm90INS1_25CollectiveMainloopBwdSm90ILi2ELi1ELi1EN4cute5tupleIJNS5_1CILi1EEES8_S8_EEENS6_IJNS7_ILi64EEENS7_ILi96EEENS7_ILi192EEEEEENS_10bfloat16_tEfNS_4arch4Sm90ELb0ELb0ELb0ELb1ELb1ELb0ELb1ELb0ELi3ELi1ELi1ELi1ELb0EEENS1_21CollectiveEpilogueBwdISD_SE_SG_Li384ELb1ELb1ELi3EEENS1_19SingleTileSchedulerILb1ELb0ELb0ELi96EEEEEEEEEvNT_6ParamsE)
        /*02e4*/ 	.word	0x00000000


	//----- nvinfo : EIATTR_MIN_STACK_SIZE
	.align		4
.L_134:
        /*02e8*/ 	.byte	0x04, 0x12
        /*02ea*/ 	.short	(.L_136 - .L_135)
	.align		4
.L_135:
        /*02ec*/ 	.word	index@(_ZN7cutlass13device_kernelIN5flash11enable_sm90INS1_16FlashAttnBwdSm90INS1_25CollectiveMainloopBwdSm90ILi2ELi1ELi1EN4cute5tupleIJNS5_1CILi1EEES8_S8_EEENS6_IJNS7_ILi64EEENS7_ILi96EEENS7_ILi192EEEEEENS_10bfloat16_tEfNS_4arch4Sm90ELb0ELb0ELb0ELb1ELb0ELb0ELb1ELb0ELi3ELi1ELi1ELi1ELb0EEENS1_24CollectiveEpilogueBwdGQAISD_fSG_Li384ELb1ELb0EEENS1_19SingleTileSchedulerILb1ELb0ELb0ELi96EEEEEEEEEvNT_6ParamsE)
        /*02f0*/ 	.word	0x00000000


	//----- nvinfo : EIATTR_MIN_STACK_SIZE
	.align		4
.L_136:
        /*02f4*/ 	.byte	0x04, 0x12
        /*02f6*/ 	.short	(.L_138 - .L_137)
	.align		4
.L_137:
        /*02f8*/ 	.word	index@(_ZN7cutlass13device_kernelIN5flash11enable_sm90INS1_16FlashAttnBwdSm90INS1_25CollectiveMainloopBwdSm90ILi2ELi1ELi1EN4cute5tupleIJNS5_1CILi1EEES8_S8_EEENS6_IJNS7_ILi64EEENS7_ILi96EEENS7_ILi192EEEEEENS_10bfloat16_tEfNS_4arch4Sm90ELb0ELb0ELb0ELb1ELb1ELb0ELb1ELb0ELi3ELi1ELi1ELi1ELb0EEENS1_24CollectiveEpilogueBwdGQAISD_fSG_Li384ELb1ELb1EEENS1_19SingleTileSchedulerILb1ELb0ELb0ELi96EEEEEEEEEvNT_6ParamsE)
        /*02fc*/ 	.word	0x00000000


	//----- nvinfo : EIATTR_MIN_STACK_SIZE
	.align		4
.L_138:
        /*0300*/ 	.byte	0x04, 0x12
        /*0302*/ 	.short	(.L_140 - .L_139)
	.align		4
.L_139:
        /*0304*/ 	.word	index@(_ZN7cutlass13device_kernelIN5flash11enable_sm90INS1_16FlashAttnBwdSm90INS1_25CollectiveMainloopBwdSm90ILi2ELi1ELi1EN4cute5tupleIJNS5_1CILi1EEES8_S8_EEENS6_IJNS7_ILi64EEENS7_ILi96EEENS7_ILi192EEEEEENS_10bfloat16_tEfNS_4arch4Sm90ELb0ELb1ELb0ELb0ELb0ELb0ELb1ELb0ELi3ELi1ELi1ELi1ELb0EEENS1_21CollectiveEpilogueBwdISD_SE_SG_Li384ELb0ELb1ELi3EEENS1_19SingleTileSchedulerILb0ELb0ELb0ELi96EEEEEEEEEvNT_6ParamsE)
        /*0308*/ 	.word	0x00000000


	//----- nvinfo : EIATTR_MIN_STACK_SIZE
	.align		4
.L_140:
        /*030c*/ 	.byte	0x04, 0x12
        /*030e*/ 	.short	(.L_142 - .L_141)
	.align		4
.L_141:
        /*0310*/ 	.word	index@(_ZN7cutlass13device_kernelIN5flash11enable_sm90INS1_16FlashAttnBwdSm90INS1_25CollectiveMainloopBwdSm90ILi2ELi1ELi1EN4cute5tupleIJNS5_1CILi1EEES8_S8_EEENS6_IJNS7_ILi64EEENS7_ILi96EEENS7_ILi192EEEEEENS_10bfloat16_tEfNS_4arch4Sm90ELb0ELb1ELb0ELb0ELb1ELb0ELb1ELb0ELi3ELi1ELi1ELi1ELb0EEENS1_21CollectiveEpilogueBwdISD_SE_SG_Li384ELb0ELb1ELi3EEENS1_19SingleTileSchedulerILb0ELb0ELb0ELi96EEEEEEEEEvNT_6ParamsE)
        /*0314*/ 	.word	0x00000000


	//----- nvinfo : EIATTR_MIN_STACK_SIZE
	.align		4
.L_142:
        /*0318*/ 	.byte	0x04, 0x12
        /*031a*/ 	.short	(.L_144 - .L_143)
	.align		4
.L_143:
        /*031c*/ 	.word	index@(_ZN7cutlass13device_kernelIN5flash11enable_sm90INS1_16FlashAttnBwdSm90INS1_25CollectiveMainloopBwdSm90ILi2ELi1ELi1EN4cute5tupleIJNS5_1CILi1EEES8_S8_EEENS6_IJNS7_ILi64EEENS7_ILi96EEENS7_ILi192EEEEEENS_10bfloat16_tEfNS_4arch4Sm90ELb0ELb1ELb0ELb0ELb0ELb0ELb1ELb0ELi3ELi1ELi1ELi1ELb0EEENS1_24CollectiveEpilogueBwdGQAISD_fSG_Li384ELb0ELb0EEENS1_19SingleTileSchedulerILb0ELb0ELb0ELi96EEEEEEEEEvNT_6ParamsE)
        /*0320*/ 	.word	0x00000000


	//----- nvinfo : EIATTR_MIN_STACK_SIZE
	.align		4
.L_144:
        /*0324*/ 	.byte	0x04, 0x12
        /*0326*/ 	.short	(.L_146 - .L_145)
	.align		4
.L_145:
        /*0328*/ 	.word	index@(_ZN7cutlass13device_kernelIN5flash11enable_sm90INS1_16FlashAttnBwdSm90INS1_25CollectiveMainloopBwdSm90ILi2ELi1ELi1EN4cute5tupleIJNS5_1CILi1EEES8_S8_EEENS6_IJNS7_ILi64EEENS7_ILi96EEENS7_ILi192EEEEEENS_10bfloat16_tEfNS_4arch4Sm90ELb0ELb1ELb0ELb0ELb1ELb0ELb1ELb0ELi3ELi1ELi1ELi1ELb0EEENS1_24CollectiveEpilogueBwdGQAISD_fSG_Li384ELb0ELb1EEENS1_19SingleTileSchedulerILb0ELb0ELb0ELi96EEEEEEEEEvNT_6ParamsE)
        /*032c*/ 	.word	0x00000000


	//----- nvinfo : EIATTR_MIN_STACK_SIZE
	.align		4
.L_146:
        /*0330*/ 	.byte	0x04, 0x12
        /*0332*/ 	.short	(.L_148 - .L_147)
	.align		4
.L_147:
        /*0334*/ 	.word	index@(_ZN7cutlass13device_kernelIN5flash11enable_sm90INS1_16FlashAttnBwdSm90INS1_25CollectiveMainloopBwdSm90ILi2ELi1ELi1EN4cute5tupleIJNS5_1CILi1EEES8_S8_EEENS6_IJNS7_ILi64EEENS7_ILi96EEENS7_ILi192EEEEEENS_10bfloat16_tEfNS_4arch4Sm90ELb0ELb1ELb0ELb1ELb0ELb0ELb1ELb0ELi3ELi1ELi1ELi1ELb0EEENS1_21CollectiveEpilogueBwdISD_SE_SG_Li384ELb1ELb1ELi3EEENS1_19SingleTileSchedulerILb1ELb0ELb0ELi96EEEEEEEEEvNT_6ParamsE)
        /*0338*/ 	.word	0x00000000


	//----- nvinfo : EIATTR_MIN_STACK_SIZE
	.align		4
.L_148:
        /*033c*/ 	.byte	0x04, 0x12
        /*033e*/ 	.short	(.L_150 - .L_149)
	.align		4
.L_149:
        /*0340*/ 	.word	index@(_ZN7cutlass13device_kernelIN5flash11enable_sm90INS1_16FlashAttnBwdSm90INS1_25CollectiveMainloopBwdSm90ILi2ELi1ELi1EN4cute5tupleIJNS5_1CILi1EEES8_S8_EEENS6_IJNS7_ILi64EEENS7_ILi96EEENS7_ILi192EEEEEENS_10bfloat16_tEfNS_4arch4Sm90ELb0ELb1ELb0ELb1ELb1ELb0ELb1ELb0ELi3ELi1ELi1ELi1ELb0EEENS1_21CollectiveEpilogueBwdISD_SE_SG_Li384ELb1ELb1ELi3EEENS1_19SingleTileSchedulerILb1ELb0ELb0ELi96EEEEEEEEEvNT_6ParamsE)
        /*0344*/ 	.word	0x00000000


	//----- nvinfo : EIATTR_MIN_STACK_SIZE
	.align		4
.L_150:
        /*0348*/ 	.byte	0x04, 0x12
        /*034a*/ 	.short	(.L_152 - .L_151)
	.align		4
.L_151:
        /*034c*/ 	.word	index@(_ZN7cutlass13device_kernelIN5flash11enable_sm90INS1_16FlashAttnBwdSm90INS1_25CollectiveMainloopBwdSm90ILi2ELi1ELi1EN4cute5tupleIJNS5_1CILi1EEES8_S8_EEENS6_IJNS7_ILi64EEENS7_ILi96EEENS7_ILi192EEEEEENS_10bfloat16_tEfNS_4arch4Sm90ELb0ELb1ELb0ELb1ELb0ELb0ELb1ELb0ELi3ELi1ELi1ELi1ELb0EEENS1_24CollectiveEpilogueBwdGQAISD_fSG_Li384ELb1ELb0EEENS1_19SingleTileSchedulerILb1ELb0ELb0ELi96EEEEEEEEEvNT_6ParamsE)
        /*0350*/ 	.word	0x00000000


	//----- nvinfo : EIATTR_MIN_STACK_SIZE
	.align		4
.L_152:
        /*0354*/ 	.byte	0x04, 0x12
        /*0356*/ 	.short	(.L_154 - .L_153)
	.align		4
.L_153:
        /*0358*/ 	.word	index@(_ZN7cutlass13device_kernelIN5flash11enable_sm90INS1_16FlashAttnBwdSm90INS1_25CollectiveMainloopBwdSm90ILi2ELi1ELi1EN4cute5tupleIJNS5_1CILi1EEES8_S8_EEENS6_IJNS7_ILi64EEENS7_ILi96EEENS7_ILi192EEEEEENS_10bfloat16_tEfNS_4arch4Sm90ELb0ELb1ELb0ELb1ELb1ELb0ELb1ELb0ELi3ELi1ELi1ELi1ELb0EEENS1_24CollectiveEpilogueBwdGQAISD_fSG_Li384ELb1ELb1EEENS1_19SingleTileSchedulerILb1ELb0ELb0ELi96EEEEEEEEEvNT_6ParamsE)
        /*035c*/ 	.word	0x00000000


	//----- nvinfo : EIATTR_MIN_STACK_SIZE
	.align		4
.L_154:
        /*0360*/ 	.byte	0x04, 0x12
        /*0362*/ 	.short	(.L_156 - .L_155)
	.align		4
.L_155:
        /*0364*/ 	.word	index@(_ZN7cutlass13device_kernelIN5flash11enable_sm90INS1_16FlashAttnBwdSm90INS1_25CollectiveMainloopBwdSm90ILi2ELi1ELi1EN4cute5tupleIJNS5_1CILi1EEES8_S8_EEENS6_IJNS7_ILi64EEENS7_ILi96EEENS7_ILi192EEEEEENS_10bfloat16_tEfNS_4arch4Sm90ELb1ELb0ELb0ELb0ELb0ELb0ELb1ELb0ELi3ELi1ELi1ELi1ELb0EEENS1_21CollectiveEpilogueBwdISD_SE_SG_Li384ELb0ELb1ELi3EEENS1_25SingleTileBwdLPTSchedulerILb0ELi96ELb0EEEEEEEEEvNT_6ParamsE)
        /*0368*/ 	.word	0x00000000


	//----- nvinfo : EIATTR_MIN_STACK_SIZE
	.align		4
.L_156:
        /*036c*/ 	.byte	0x04, 0x12
        /*036e*/ 	.short	(.L_158 - .L_157)
	.align		4
.L_157:
        /*0370*/ 	.word	index@(_ZN7cutlass13device_kernelIN5flash11enable_sm90INS1_16FlashAttnBwdSm90INS1_25CollectiveMainloopBwdSm90ILi2ELi1ELi1EN4cute5tupleIJNS5_1CILi1EEES8_S8_EEENS6_IJNS7_ILi64EEENS7_ILi96EEENS7_ILi192EEEEEENS_10bfloat16_tEfNS_4arch4Sm90ELb1ELb0ELb0ELb0ELb1ELb0ELb1ELb0ELi3ELi1ELi1ELi1ELb0EEENS1_21CollectiveEpilogueBwdISD_SE_SG_Li384ELb0ELb1ELi3EEENS1_25SingleTileBwdLPTSchedulerILb0ELi96ELb1EEEEEEEEEvNT_6ParamsE)
        /*0374*/ 	.word	0x00000000


	//----- nvinfo : EIATTR_MIN_STACK_SIZE
	.align		4
.L_158:
        /*0378*/ 	.byte	0x04, 0x12
        /*037a*/ 	.short	(.L_160 - .L_159)
	.align		4
.L_159:
        /*037c*/ 	.word	index@(_ZN7cutlass13device_kernelIN5flash11enable_sm90INS1_16FlashAttnBwdSm90INS1_25CollectiveMainloopBwdSm90ILi2ELi1ELi1EN4cute5tupleIJNS5_1CILi1EEES8_S8_EEENS6_IJNS7_ILi64EEENS7_ILi96EEENS7_ILi192EEEEEENS_10bfloat16_tEfNS_4arch4Sm90ELb1ELb0ELb0ELb0ELb0ELb0ELb1ELb0ELi3ELi1ELi1ELi1ELb0EEENS1_24CollectiveEpilogueBwdGQAISD_fSG_Li384ELb0ELb0EEENS1_25SingleTileBwdLPTSchedulerILb0ELi96ELb0EEEEEEEEEvNT_6ParamsE)
        /*0380*/ 	.word	0x00000000


	//----- nvinfo : EIATTR_MIN_STACK_SIZE
	.align		4
.L_160:
        /*0384*/ 	.byte	0x04, 0x12
        /*0386*/ 	.short	(.L_162 - .L_161)
	.align		4
.L_161:
        /*0388*/ 	.word	index@(_ZN7cutlass13device_kernelIN5flash11enable_sm90INS1_16FlashAttnBwdSm90INS1_25CollectiveMainloopBwdSm90ILi2ELi1ELi1EN4cute5tupleIJNS5_1CILi1EEES8_S8_EEENS6_IJNS7_ILi64EEENS7_ILi96EEENS7_ILi192EEEEEENS_10bfloat16_tEfNS_4arch4Sm90ELb1ELb0ELb0ELb0ELb1ELb0ELb1ELb0ELi3ELi1ELi1ELi1ELb0EEENS1_24CollectiveEpilogueBwdGQAISD_fSG_Li384ELb0ELb1EEENS1_25SingleTileBwdLPTSchedulerILb0ELi96ELb1EEEEEEEEEvNT_6ParamsE)
        /*038c*/ 	.word	0x00000000


	//----- nvinfo : EIATTR_MIN_STACK_SIZE
	.align		4
.L_162:
        /*0390*/ 	.byte	0x04, 0x12
        /*0392*/ 	.short	(.L_164 - .L_163)
	.align		4
.L_163:
        /*0394*/ 	.word	index@(_ZN7cutlass13device_kernelIN5flash22FlashAttnBwdPreprocessIN4cute5tupleIJNS3_1CILi64EEENS5_ILi192EEEEEENS_10bfloat16_tEfNS_4arch4Sm90ELb1ELb0EEEEEvNT_6ParamsE)
        /*0398*/ 	.word	0x00000000


	//----- nvinfo : EIATTR_MIN_STACK_SIZE
	.align		4
.L_164:
        /*039c*/ 	.byte	0x04, 0x12
        /*039e*/ 	.short	(.L_166 - .L_165)
	.align		4
.L_165:
        /*03a0*/ 	.word	index@(_ZN7cutlass13device_kernelIN5flash11enable_sm90INS1_16FlashAttnBwdSm90INS1_25CollectiveMainloopBwdSm90ILi2ELi1ELi1EN4cute5tupleIJNS5_1CILi1EEES8_S8_EEENS6_IJNS7_ILi64EEENS7_ILi96EEENS7_ILi192EEEEEENS_10bfloat16_tEfNS_4arch4Sm90ELb1ELb0ELb0ELb1ELb0ELb0ELb1ELb0ELi3ELi1ELi1ELi1ELb0EEENS1_21CollectiveEpilogueBwdISD_SE_SG_Li384ELb1ELb1ELi3EEENS1_25SingleTileBwdLPTSchedulerILb1ELi96ELb0EEEEEEEEEvNT_6ParamsE)
        /*03a4*/ 	.word	0x00000000


	//----- nvinfo : EIATTR_MIN_STACK_SIZE
	.align		4
.L_166:
        /*03a8*/ 	.byte	0x04, 0x12
        /*03aa*/ 	.short	(.L_168 - .L_167)
	.align		4
.L_167:
        /*03ac*/ 	.word	index@(_ZN7cutlass13device_kernelIN5flash11enable_sm90INS1_16FlashAttnBwdSm90INS1_25CollectiveMainloopBwdSm90ILi2ELi1ELi1EN4cute5tupleIJNS5_1CILi1EEES8_S8_EEENS6_IJNS7_ILi64EEENS7_ILi96EEENS7_ILi192EEEEEENS_10bfloat16_tEfNS_4arch4Sm90ELb1ELb0ELb0ELb1ELb1ELb0ELb1ELb0ELi3ELi1ELi1ELi1ELb0EEENS1_21CollectiveEpilogueBwdISD_SE_SG_Li384ELb1ELb1ELi3EEENS1_25SingleTileBwdLPTSchedulerILb1ELi96ELb1EEEEEEEEEvNT_6ParamsE)
        /*03b0*/ 	.word	0x00000000


	//----- nvinfo : EIATTR_MIN_STACK_SIZE
	.align		4
.L_168:
        /*03b4*/ 	.byte	0x04, 0x12
        /*03b6*/ 	.short	(.L_170 - .L_169)
	.align		4
.L_169:
        /*03b8*/ 	.word	index@(_ZN7cutlass13device_kernelIN5flash11enable_sm90INS1_16FlashAttnBwdSm90INS1_25CollectiveMainloopBwdSm90ILi2ELi1ELi1EN4cute5tupleIJNS5_1CILi1EEES8_S8_EEENS6_IJNS7_ILi64EEENS7_ILi96EEENS7_ILi192EEEEEENS_10bfloat16_tEfNS_4arch4Sm90ELb1ELb0ELb0ELb1ELb0ELb0ELb1ELb0ELi3ELi1ELi1ELi1ELb0EEENS1_24CollectiveEpilogueBwdGQAISD_fSG_Li384ELb1ELb0EEENS1_25SingleTileBwdLPTSchedulerILb1ELi96ELb0EEEEEEEEEvNT_6ParamsE)
        /*03bc*/ 	.word	0x00000000


	//----- nvinfo : EIATTR_MIN_STACK_SIZE
	.align		4
.L_170:
        /*03c0*/ 	.byte	0x04, 0x12
        /*03c2*/ 	.short	(.L_172 - .L_171)
	.align		4
.L_171:
        /*03c4*/ 	.word	index@(_ZN7cutlass13device_kernelIN5flash32FlashAttnBwdPostprocessConvertdQIN4cute5tupleIJNS3_1CILi96EEENS5_ILi192EEEEEENS_10bfloat16_tEfNS_4arch4Sm90ELi384ENS3_8TiledMMAINS3_8MMA_AtomIJNS3_4SM904GMMA27MMA_64x96x16_F32BF16BF16_SSILNSF_5MajorE1ELSH_1ELNSF_7ScaleInE1ELSI_1EEEEEENS3_6LayoutINS4_IJNS5_ILi3EEENS5_ILi1EEESN_EEENS4_IJSN_NS5_ILi0EEESP_EEEEENS4_IJNS3_10UnderscoreESS_SS_EEEEELb1EEEEEvNT_6ParamsE)
        /*03c8*/ 	.word	0x00000000


	//----- nvinfo : EIATTR_MIN_STACK_SIZE
	.align		4
.L_172:
        /*03cc*/ 	.byte	0x04, 0x12
        /*03ce*/ 	.short	(.L_174 - .L_173)
	.align		4
.L_173:
        /*03d0*/ 	.word	index@(_ZN7cutlass13device_kernelIN5flash32FlashAttnBwdPostprocessConvertdQIN4cute5tupleIJNS3_1CILi64EEENS5_ILi192EEEEEENS_10bfloat16_tEfNS_4arch4Sm90ELi384ENS3_8TiledMMAINS3_8MMA_AtomIJNS3_4SM904GMMA27MMA_64x64x16_F32BF16BF16_SSILNSF_5MajorE0ELSH_1ELNSF_7ScaleInE1ELSI_1EEEEEENS3_6LayoutINS4_IJNS5_ILi1EEENS5_ILi3EEESM_EEENS4_IJNS5_ILi0EEESM_SP_EEEEENS4_IJNS3_10UnderscoreESS_SS_EEEEELb0EEEEEvNT_6ParamsE)
        /*03d4*/ 	.word	0x00000000


	//----- nvinfo : EIATTR_MIN_STACK_SIZE
	.align		4
.L_174:
        /*03d8*/ 	.byte	0x04, 0x12
        /*03da*/ 	.short	(.L_176 - .L_175)
	.align		4
.L_175:
        /*03dc*/ 	.word	index@(_ZN7cutlass13device_kernelIN5flash11enable_sm90INS1_16FlashAttnBwdSm90INS1_25CollectiveMainloopBwdSm90ILi2ELi1ELi1EN4cute5tupleIJNS5_1CILi1EEES8_S8_EEENS6_IJNS7_ILi64EEENS7_ILi96EEENS7_ILi192EEEEEENS_10bfloat16_tEfNS_4arch4Sm90ELb1ELb0ELb0ELb1ELb1ELb0ELb1ELb0ELi3ELi1ELi1ELi1ELb0EEENS1_24CollectiveEpilogueBwdGQAISD_fSG_Li384ELb1ELb1EEENS1_25SingleTileBwdLPTSchedulerILb1ELi96ELb1EEEEEEEEEvNT_6ParamsE)
        /*03e0*/ 	.word	0x00000000


	//----- nvinfo : EIATTR_MIN_STACK_SIZE
	.align		4
.L_176:
        /*03e4*/ 	.byte	0x04, 0x12
        /*03e6*/ 	.short	(.L_178 - .L_177)
	.align		4
.L_177:
        /*03e8*/ 	.word	index@(_ZN7cutlass13device_kernelIN5flash22FlashAttnBwdPreprocessIN4cute5tupleIJNS3_1CILi64EEENS5_ILi192EEEEEENS_10bfloat16_tEfNS_4arch4Sm90ELb1ELb1EEEEEvNT_6ParamsE)
        /*03ec*/ 	.word	0x00000000
.L_178:


//--------------------- .nv.compat                --------------------------
	.section	.nv.compat,"",@"SHT_CUDA_COMPAT_INFO"
	.align	4
        /*0000*/ 	.byte	0x02, 0x09, 0x01, 0x00, 0x02, 0x02, 0x02, 0x00, 0x02, 0x05, 0x05, 0x00, 0x03, 0x07, 0x01, 0x01
        /*0010*/ 	.byte	0x02, 0x03, 0x00, 0x00, 0x02, 0x06, 0x01, 0x00, 0x04, 0x0b, 0x08, 0x00, 0x00, 0x00, 0x00, 0x00
        /*0020*/ 	.byte	0x00, 0x00, 0x00, 0x00


//--------------------- .nv.info._ZN7cutlass13device_kernelIN5flash11enable_sm90INS1_16FlashAttnBwdSm90INS1_25CollectiveMainloopBwdSm90ILi2ELi1ELi1EN4cute5tupleIJNS5_1CILi1EEES8_S8_EEENS6_IJNS7_ILi64EEENS7_ILi96EEENS7_ILi192EEEEEENS_10bfloat16_tEfNS_4arch4Sm90ELb0ELb0ELb0ELb0ELb0ELb0ELb1ELb0ELi3ELi1ELi1ELi1ELb0EEENS1_21CollectiveEpilogueBwdISD_SE_SG_Li384ELb0ELb1ELi3EEENS1_19SingleTileSchedulerILb0ELb0ELb0ELi96EEEEEEEEEvNT_6ParamsE --------------------------
	.section	.nv.info._ZN7cutlass13device_kernelIN5flash11enable_sm90INS1_16FlashAttnBwdSm90INS1_25CollectiveMainloopBwdSm90ILi2ELi1ELi1EN4cute5tupleIJNS5_1CILi1EEES8_S8_EEENS6_IJNS7_ILi64EEENS7_ILi96EEENS7_ILi192EEEEEENS_10bfloat16_tEfNS_4arch4Sm90ELb0ELb0ELb0ELb0ELb0ELb0ELb1ELb0ELi3ELi1ELi1ELi1ELb0EEENS1_21CollectiveEpilogueBwdISD_SE_SG_Li384ELb0ELb1ELi3EEENS1_19SingleTileSchedulerILb0ELb0ELb0ELi96EEEEEEEEEvNT_6ParamsE,"",@"SHT_CUDA_INFO"
	.sectionflags	@""
	.align	4


	//----- nvinfo : EIATTR_CUDA_API_VERSION
	.align		4
        /*0000*/ 	.byte	0x04, 0x37
        /*0002*/ 	.short	(.L_180 - .L_179)
.L_179:
        /*0004*/ 	.word	0x00000082


	//----- nvinfo : EIATTR_KPARAM_INFO
	.align		4
.L_180:
        /*0008*/ 	.byte	0x04, 0x17
        /*000a*/ 	.short	(.L_182 - .L_181)
.L_181:
        /*000c*/ 	.word	0x00000000
        /*0010*/ 	.short	0x0000
        /*0012*/ 	.short	0x0000
        /*0014*/ 	.byte	0x00, 0xf0, 0x01, 0x24


	//----- nvinfo : EIATTR_SPARSE_MMA_MASK
	.align		4
.L_182:
        /*0018*/ 	.byte	0x03, 0x50
        /*001a*/ 	.short	0x0000


	//----- nvinfo : EIATTR_MAXREG_COUNT
	.align		4
        /*001c*/ 	.byte	0x03, 0x1b
        /*001e*/ 	.short	0x0080


	//----- nvinfo : EIATTR_MERCURY_ISA_VERSION
	.align		4
        /*0020*/ 	.byte	0x03, 0x5f
        /*0022*/ 	.short	0x0101


	//----- nvinfo : EIATTR_VRC_CTA_INIT_COUNT
	.align		4
        /*0024*/ 	.byte	0x02, 0x4a
	.zero		1
	.zero		1


	//----- nvinfo : EIATTR_EXIT_INSTR_OFFSETS
	.align		4
        /*0028*/ 	.byte	0x04, 0x1c
        /*002a*/ 	.short	(.L_184 - .L_183)


	//   ....[0]....
.L_183:
        /*002c*/ 	.word	0x00000010


	//----- nvinfo : EIATTR_MAX_THREADS
	.align		4
.L_184:
        /*0030*/ 	.byte	0x04, 0x05
        /*0032*/ 	.short	(.L_186 - .L_185)
.L_185:
        /*0034*/ 	.word	0x00000200
        /*0038*/ 	.word	0x00000001
        /*003c*/ 	.word	0x00000001


	//----- nvinfo : EIATTR_CBANK_PARAM_SIZE
	.align		4
.L_186:
        /*0040*/ 	.byte	0x03, 0x19
        /*0042*/ 	.short	0x0900


	//----- nvinfo : EIATTR_PARAM_CBANK
	.align		4
        /*0044*/ 	.byte	0x04, 0x0a
        /*0046*/ 	.short	(.L_188 - .L_187)
	.align		4
.L_187:
        /*0048*/ 	.word	index@(.nv.constant0._ZN7cutlass13device_kernelIN5flash11enable_sm90INS1_16FlashAttnBwdSm90INS1_25CollectiveMainloopBwdSm90ILi2ELi1ELi1EN4cute5tupleIJNS5_1CILi1EEES8_S8_EEENS6_IJNS7_ILi64EEENS7_ILi96EEENS7_ILi192EEEEEENS_10bfloat16_tEfNS_4arch4Sm90ELb0ELb0ELb0ELb0ELb0ELb0ELb1ELb0ELi3ELi1ELi1ELi1ELb0EEENS1_21CollectiveEpilogueBwdISD_SE_SG_Li384ELb0ELb1ELi3EEENS1_19SingleTileSchedulerILb0ELb0ELb0ELi96EEEEEEEEEvNT_6ParamsE)
        /*004c*/ 	.short	0x0380
        /*004e*/ 	.short	0x0900


	//----- nvinfo : EIATTR_SW_WAR
	.align		4
.L_188:
        /*0050*/ 	.byte	0x04, 0x36
        /*0052*/ 	.short	(.L_190 - .L_189)
.L_189:
        /*0054*/ 	.word	0x00000008
.L_190:


//--------------------- .nv.info._ZN7cutlass13device_kernelIN5flash11enable_sm90INS1_16FlashAttnBwdSm90INS1_25CollectiveMainloopBwdSm90ILi2ELi1ELi1EN4cute5tupleIJNS5_1CILi1EEES8_S8_EEENS6_IJNS7_ILi64EEENS7_ILi96EEENS7_ILi192EEEEEENS_10bfloat16_tEfNS_4arch4Sm90ELb0ELb0ELb0ELb0ELb1ELb0ELb1ELb0ELi3ELi1ELi1ELi1ELb0EEENS1_21CollectiveEpilogueBwdISD_SE_SG_Li384ELb0ELb1ELi3EEENS1_19SingleTileSchedulerILb0ELb0ELb0ELi96EEEEEEEEEvNT_6ParamsE --------------------------
	.section	.nv.info._ZN7cutlass13device_kernelIN5flash11enable_sm90INS1_16FlashAttnBwdSm90INS1_25CollectiveMainloopBwdSm90ILi2ELi1ELi1EN4cute5tupleIJNS5_1CILi1EEES8_S8_EEENS6_IJNS7_ILi64EEENS7_ILi96EEENS7_ILi192EEEEEENS_10bfloat16_tEfNS_4arch4Sm90ELb0ELb0ELb0ELb0ELb1ELb0ELb1ELb0ELi3ELi1ELi1ELi1ELb0EEENS1_21CollectiveEpilogueBwdISD_SE_SG_Li384ELb0ELb1ELi3EEENS1_19SingleTileSchedulerILb0ELb0ELb0ELi96EEEEEEEEEvNT_6ParamsE,"",@"SHT_CUDA_INFO"
	.sectionflags	@""
	.align	4


	//----- nvinfo : EIATTR_CUDA_API_VERSION
	.align		4
        /*0000*/ 	.byte	0x04, 0x37
        /*0002*/ 	.short	(.L_192 - .L_191)
.L_191:
        /*0004*/ 	.word	0x00000082


	//----- nvinfo : EIATTR_KPARAM_INFO
	.align		4
.L_192:
        /*0008*/ 	.byte	0x04, 0x17
        /*000a*/ 	.short	(.L_194 - .L_193)
.L_193:
        /*000c*/ 	.word	0x00000000
        /*0010*/ 	.short	0x0000
        /*0012*/ 	.short	0x0000
        /*0014*/ 	.byte	0x00, 0xf0, 0x01, 0x24


	//----- nvinfo : EIATTR_SPARSE_MMA_MASK
	.align		4
.L_194:
        /*0018*/ 	.byte	0x03, 0x50
        /*001a*/ 	.short	0x0000


	//----- nvinfo : EIATTR_MAXREG_COUNT
	.align		4
        /*001c*/ 	.byte	0x03, 0x1b
        /*001e*/ 	.short	0x0080


	//----- nvinfo : EIATTR_MERCURY_ISA_VERSION
	.align		4
        /*0020*/ 	.byte	0x03, 0x5f
        /*0022*/ 	.short	0x0101


	//----- nvinfo : EIATTR_VRC_CTA_INIT_COUNT
	.align		4
        /*0024*/ 	.byte	0x02, 0x4a
	.zero		1
	.zero		1


	//----- nvinfo : EIATTR_EXIT_INSTR_OFFSETS
	.align		4
        /*0028*/ 	.byte	0x04, 0x1c
        /*002a*/ 	.short	(.L_196 - .L_195)


	//   ....[0]....
.L_195:
        /*002c*/ 	.word	0x00000010


	//----- nvinfo : EIATTR_MAX_THREADS
	.align		4
.L_196:
        /*0030*/ 	.byte	0x04, 0x05
        /*0032*/ 	.short	(.L_198 - .L_197)
.L_197:
        /*0034*/ 	.word	0x00000200
        /*0038*/ 	.word	0x00000001
        /*003c*/ 	.word	0x00000001


	//----- nvinfo : EIATTR_CBANK_PARAM_SIZE
	.align		4
.L_198:
        /*0040*/ 	.byte	0x03, 0x19
        /*0042*/ 	.short	0x0900


	//----- nvinfo : EIATTR_PARAM_CBANK
	.align		4
        /*0044*/ 	.byte	0x04, 0x0a
        /*0046*/ 	.short	(.L_200 - .L_199)
	.align		4
.L_199:
        /*0048*/ 	.word	index@(.nv.constant0._ZN7cutlass13device_kernelIN5flash11enable_sm90INS1_16FlashAttnBwdSm90INS1_25CollectiveMainloopBwdSm90ILi2ELi1ELi1EN4cute5tupleIJNS5_1CILi1EEES8_S8_EEENS6_IJNS7_ILi64EEENS7_ILi96EEENS7_ILi192EEEEEENS_10bfloat16_tEfNS_4arch4Sm90ELb0ELb0ELb0ELb0ELb1ELb0ELb1ELb0ELi3ELi1ELi1ELi1ELb0EEENS1_21CollectiveEpilogueBwdISD_SE_SG_Li384ELb0ELb1ELi3EEENS1_19SingleTileSchedulerILb0ELb0ELb0ELi96EEEEEEEEEvNT_6ParamsE)
        /*004c*/ 	.short	0x0380
        /*004e*/ 	.short	0x0900


	//----- nvinfo : EIATTR_SW_WAR
	.align		4
.L_200:
        /*0050*/ 	.byte	0x04, 0x36
        /*0052*/ 	.short	(.L_202 - .L_201)
.L_201:
        /*0054*/ 	.word	0x00000008
.L_202:


//--------------------- .nv.info._ZN7cutlass13device_kernelIN5flash11enable_sm90INS1_16FlashAttnBwdSm90INS1_25CollectiveMainloopBwdSm90ILi2ELi1ELi1EN4cute5tupleIJNS5_1CILi1EEES8_S8_EEENS6_IJNS7_ILi64EEENS7_ILi96EEENS7_ILi192EEEEEENS_10bfloat16_tEfNS_4arch4Sm90ELb0ELb0ELb0ELb0ELb0ELb0ELb1ELb0ELi3ELi1ELi1ELi1ELb0EEENS1_24CollectiveEpilogueBwdGQAISD_fSG_Li384ELb0ELb0EEENS1_19SingleTileSchedulerILb0ELb0ELb0ELi96EEEEEEEEEvNT_6ParamsE --------------------------
	.section	.nv.info._ZN7cutlass13device_kernelIN5flash11enable_sm90INS1_16FlashAttnBwdSm90INS1_25CollectiveMainloopBwdSm90ILi2ELi1ELi1EN4cute5tupleIJNS5_1CILi1EEES8_S8_EEENS6_IJNS7_ILi64EEENS7_ILi96EEENS7_ILi192EEEEEENS_10bfloat16_tEfNS_4arch4Sm90ELb0ELb0ELb0ELb0ELb0ELb0ELb1ELb0ELi3ELi1ELi1ELi1ELb0EEENS1_24CollectiveEpilogueBwdGQAISD_fSG_Li384ELb0ELb0EEENS1_19SingleTileSchedulerILb0ELb0ELb0ELi96EEEEEEEEEvNT_6ParamsE,"",@"SHT_CUDA_INFO"
	.sectionflags	@""
	.align	4


	//----- nvinfo : EIATTR_CUDA_API_VERSION
	.align		4
        /*0000*/ 	.byte	0x04, 0x37
        /*0002*/ 	.short	(.L_204 - .L_203)
.L_203:
        /*0004*/ 	.word	0x00000082


	//----- nvinfo : EIATTR_KPARAM_INFO
	.align		4
.L_204:
        /*0008*/ 	.byte	0x04, 0x17
        /*000a*/ 	.short	(.L_206 - .L_205)
.L_205:
        /*000c*/ 	.word	0x00000000
        /*0010*/ 	.short	0x0000
        /*0012*/ 	.short	0x0000
        /*0014*/ 	.byte	0x00, 0xf0, 0x01, 0x1a


	//----- nvinfo : EIATTR_SPARSE_MMA_MASK
	.align		4
.L_206:
        /*0018*/ 	.byte	0x03, 0x50
        /*001a*/ 	.short	0x0000


	//----- nvinfo : EIATTR_MAXREG_COUNT
	.align		4
        /*001c*/ 	.byte	0x03, 0x1b
        /*001e*/ 	.short	0x0080


	//----- nvinfo : EIATTR_MERCURY_ISA_VERSION
	.align		4
        /*0020*/ 	.byte	0x03, 0x5f
        /*0022*/ 	.short	0x0101


	//----- nvinfo : EIATTR_VRC_CTA_INIT_COUNT
	.align		4
        /*0024*/ 	.byte	0x02, 0x4a
	.zero		1
	.zero		1


	//----- nvinfo : EIATTR_EXIT_INSTR_OFFSETS
	.align		4
        /*0028*/ 	.byte	0x04, 0x1c
        /*002a*/ 	.short	(.L_208 - .L_207)


	//   ....[0]....
.L_207:
        /*002c*/ 	.word	0x00000010


	//----- nvinfo : EIATTR_MAX_THREADS
	.align		4
.L_208:
        /*0030*/ 	.byte	0x04, 0x05
        /*0032*/ 	.short	(.L_210 - .L_209)
.L_209:
        /*0034*/ 	.word	0x00000200
        /*0038*/ 	.word	0x00000001
        /*003c*/ 	.word	0x00000001


	//----- nvinfo : EIATTR_CBANK_PARAM_SIZE
	.align		4
.L_210:
        /*0040*/ 	.byte	0x03, 0x19
        /*0042*/ 	.short	0x0680


	//----- nvinfo : EIATTR_PARAM_CBANK
	.align		4
        /*0044*/ 	.byte	0x04, 0x0a
        /*0046*/ 	.short	(.L_212 - .L_211)
	.align		4
.L_211:
        /*0048*/ 	.word	index@(.nv.constant0._ZN7cutlass13device_kernelIN5flash11enable_sm90INS1_16FlashAttnBwdSm90INS1_25CollectiveMainloopBwdSm90ILi2ELi1ELi1EN4cute5tupleIJNS5_1CILi1EEES8_S8_EEENS6_IJNS7_ILi64EEENS7_ILi96EEENS7_ILi192EEEEEENS_10bfloat16_tEfNS_4arch4Sm90ELb0ELb0ELb0ELb0ELb0ELb0ELb1ELb0ELi3ELi1ELi1ELi1ELb0EEENS1_24CollectiveEpilogueBwdGQAISD_fSG_Li384ELb0ELb0EEENS1_19SingleTileSchedulerILb0ELb0ELb0ELi96EEEEEEEEEvNT_6ParamsE)
        /*004c*/ 	.short	0x0380
        /*004e*/ 	.short	0x0680


	//----- nvinfo : EIATTR_SW_WAR
	.align		4
.L_212:
        /*0050*/ 	.byte	0x04, 0x36
        /*0052*/ 	.short	(.L_214 - .L_213)
.L_213:
        /*0054*/ 	.word	0x00000008
.L_214:


//--------------------- .nv.info._ZN7cutlass13device_kernelIN5flash11enable_sm90INS1_16FlashAttnBwdSm90INS1_25CollectiveMainloopBwdSm90ILi2ELi1ELi1EN4cute5tupleIJNS5_1CILi1EEES8_S8_EEENS6_IJNS7_ILi64EEENS7_ILi96EEENS7_ILi192EEEEEENS_10bfloat16_tEfNS_4arch4Sm90ELb0ELb0ELb0ELb0ELb1ELb0ELb1ELb0ELi3ELi1ELi1ELi1ELb0EEENS1_24CollectiveEpilogueBwdGQAISD_fSG_Li384ELb0ELb1EEENS1_19SingleTileSchedulerILb0ELb0ELb0ELi96EEEEEEEEEvNT_6ParamsE --------------------------
	.section	.nv.info._ZN7cutlass13device_kernelIN5flash11enable_sm90INS1_16FlashAttnBwdSm90INS1_25CollectiveMainloopBwdSm90ILi2ELi1ELi1EN4cute5tupleIJNS5_1CILi1EEES8_S8_EEENS6_IJNS7_ILi64EEENS7_ILi96EEENS7_ILi192EEEEEENS_10bfloat16_tEfNS_4arch4Sm90ELb0ELb0ELb0ELb0ELb1ELb0ELb1ELb0ELi3ELi1ELi1ELi1ELb0EEENS1_24CollectiveEpilogueBwdGQAISD_fSG_Li384ELb0ELb1EEENS1_19SingleTileSchedulerILb0ELb0ELb0ELi96EEEEEEEEEvNT_6ParamsE,"",@"SHT_CUDA_INFO"
	.sectionflags	@""
	.align	4


	//----- nvinfo : EIATTR_CUDA_API_VERSION
	.align		4
        /*0000*/ 	.byte	0x04, 0x37
        /*0002*/ 	.short	(.L_216 - .L_215)
.L_215:
        /*0004*/ 	.word	0x00000082


	//----- nvinfo : EIATTR_KPARAM_INFO
	.align		4
.L_216:
        /*0008*/ 	.byte	0x04, 0x17
        /*000a*/ 	.short	(.L_218 - .L_217)
.L_217:
        /*000c*/ 	.word	0x00000000
        /*0010*/ 	.short	0x0000
        /*0012*/ 	.short	0x0000
        /*0014*/ 	.byte	0x00, 0xf0, 0x01, 0x1a


	//----- nvinfo : EIATTR_SPARSE_MMA_MASK
	.align		4
.L_218:
        /*0018*/ 	.byte	0x03, 0x50
        /*001a*/ 	.short	0x0000


	//----- nvinfo : EIATTR_MAXREG_COUNT
	.align		4
        /*001c*/ 	.byte	0x03, 0x1b
        /*001e*/ 	.short	0x0080


	//----- nvinfo : EIATTR_MERCURY_ISA_VERSION
	.align		4
        /*0020*/ 	.byte	0x03, 0x5f
        /*0022*/ 	.short	0x0101


	//----- nvinfo : EIATTR_VRC_CTA_INIT_COUNT
	.align		4
        /*0024*/ 	.byte	0x02, 0x4a
	.zero		1
	.zero		1


	//----- nvinfo : EIATTR_EXIT_INSTR_OFFSETS
	.align		4
        /*0028*/ 	.byte	0x04, 0x1c
        /*002a*/ 	.short	(.L_220 - .L_219)


	//   ....[0]....
.L_219:
        /*002c*/ 	.word	0x00000010


	//----- nvinfo : EIATTR_MAX_THREADS
	.align		4
.L_220:
        /*0030*/ 	.byte	0x04, 0x05
        /*0032*/ 	.short	(.L_222 - .L_221)
.L_221:
        /*0034*/ 	.word	0x00000200
        /*0038*/ 	.word	0x00000001
        /*003c*/ 	.word	0x00000001


	//----- nvinfo : EIATTR_CBANK_PARAM_SIZE
	.align		4
.L_222:
        /*0040*/ 	.byte	0x03, 0x19
        /*0042*/ 	.short	0x0680


	//----- nvinfo : EIATTR_PARAM_CBANK
	.align		4
        /*0044*/ 	.byte	0x04, 0x0a
        /*0046*/ 	.short	(.L_224 - .L_223)
	.align		4
.L_223:
        /*0048*/ 	.word	index@(.nv.constant0._ZN7cutlass13device_kernelIN5flash11enable_sm90INS1_16FlashAttnBwdSm90INS1_25CollectiveMainloopBwdSm90ILi2ELi1ELi1EN4cute5tupleIJNS5_1CILi1EEES8_S8_EEENS6_IJNS7_ILi64EEENS7_ILi96EEENS7_ILi192EEEEEENS_10bfloat16_tEfNS_4arch4Sm90ELb0ELb0ELb0ELb0ELb1ELb0ELb1ELb0ELi3ELi1ELi1ELi1ELb0EEENS1_24CollectiveEpilogueBwdGQAISD_fSG_Li384ELb0ELb1EEENS1_19SingleTileSchedulerILb0ELb0ELb0ELi96EEEEEEEEEvNT_6ParamsE)
        /*004c*/ 	.short	0x0380
        /*004e*/ 	.short	0x0680


	//----- nvinfo : EIATTR_SW_WAR
	.align		4
.L_224:
        /*0050*/ 	.byte	0x04, 0x36
        /*0052*/ 	.short	(.L_226 - .L_225)
.L_225:
        /*0054*/ 	.word	0x00000008
.L_226:


//--------------------- .nv.info._ZN7cutlass13device_kernelIN5flash11enable_sm90INS1_16FlashAttnBwdSm90INS1_25CollectiveMainloopBwdSm90ILi2ELi1ELi1EN4cute5tupleIJNS5_1CILi1EEES8_S8_EEENS6_IJNS7_ILi64EEENS7_ILi96EEENS7_ILi192EEEEEENS_10bfloat16_tEfNS_4arch4Sm90ELb0ELb0ELb0ELb1ELb0ELb0ELb1ELb0ELi3ELi1ELi1ELi1ELb0EEENS1_21CollectiveEpilogueBwdISD_SE_SG_Li384ELb1ELb1ELi3EEENS1_19SingleTileSchedulerILb1ELb0ELb0ELi96EEEEEEEEEvNT_6ParamsE --------------------------
	.section	.nv.info._ZN7cutlass13device_kernelIN5flash11enable_sm90INS1_16FlashAttnBwdSm90INS1_25CollectiveMainloopBwdSm90ILi2ELi1ELi1EN4cute5tupleIJNS5_1CILi1EEES8_S8_EEENS6_IJNS7_ILi64EEENS7_ILi96EEENS7_ILi192EEEEEENS_10bfloat16_tEfNS_4arch4Sm90ELb0ELb0ELb0ELb1ELb0ELb0ELb1ELb0ELi3ELi1ELi1ELi1ELb0EEENS1_21CollectiveEpilogueBwdISD_SE_SG_Li384ELb1ELb1ELi3EEENS1_19SingleTileSchedulerILb1ELb0ELb0ELi96EEEEEEEEEvNT_6ParamsE,"",@"SHT_CUDA_INFO"
	.sectionflags	@""
	.align	4


	//----- nvinfo : EIATTR_CUDA_API_VERSION
	.align		4
        /*0000*/ 	.byte	0x04, 0x37
        /*0002*/ 	.short	(.L_228 - .L_227)
.L_227:
        /*0004*/ 	.word	0x00000082


	//----- nvinfo : EIATTR_KPARAM_INFO
	.align		4
.L_228:
        /*0008*/ 	.byte	0x04, 0x17
        /*000a*/ 	.short	(.L_230 - .L_229)
.L_229:
        /*000c*/ 	.word	0x00000000
        /*0010*/ 	.short	0x0000
        /*0012*/ 	.short	0x0000
        /*0014*/ 	.byte	0x00, 0xf0, 0x01, 0x1a


	//----- nvinfo : EIATTR_SPARSE_MMA_MASK
	.align		4
.L_230:
        /*0018*/ 	.byte	0x03, 0x50
        /*001a*/ 	.short	0x0000


	//----- nvinfo : EIATTR_MAXREG_COUNT
	.align		4
        /*001c*/ 	.byte	0x03, 0x1b
        /*001e*/ 	.short	0x0080


	//----- nvinfo : EIATTR_MERCURY_ISA_VERSION
	.align		4
        /*0020*/ 	.byte	0x03, 0x5f
        /*0022*/ 	.short	0x0101


	//----- nvinfo : EIATTR_VRC_CTA_INIT_COUNT
	.align		4
        /*0024*/ 	.byte	0x02, 0x4a
	.zero		1
	.zero		1


	//----- nvinfo : EIATTR_EXIT_INSTR_OFFSETS
	.align		4
        /*0028*/ 	.byte	0x04, 0x1c
        /*002a*/ 	.short	(.L_232 - .L_231)


	//   ....[0]....
.L_231:
        /*002c*/ 	.word	0x00000010


	//----- nvinfo : EIATTR_MAX_THREADS
	.align		4
.L_232:
        /*0030*/ 	.byte	0x04, 0x05
        /*0032*/ 	.short	(.L_234 - .L_233)
.L_233:
        /*0034*/ 	.word	0x00000200
        /*0038*/ 	.word	0x00000001
        /*003c*/ 	.word	0x00000001


	//----- nvinfo : EIATTR_CBANK_PARAM_SIZE
	.align		4
.L_234:
        /*0040*/ 	.byte	0x03, 0x19
        /*0042*/ 	.short	0x0680


	//----- nvinfo : EIATTR_PARAM_CBANK
	.align		4
        /*0044*/ 	.byte	0x04, 0x0a
        /*0046*/ 	.short	(.L_236 - .L_235)
	.align		4
.L_235:
        /*0048*/ 	.word	index@(.nv.constant0._ZN7cutlass13device_kernelIN5flash11enable_sm90INS1_16FlashAttnBwdSm90INS1_25CollectiveMainloopBwdSm90ILi2ELi1ELi1EN4cute5tupleIJNS5_1CILi1EEES8_S8_EEENS6_IJNS7_ILi64EEENS7_ILi96EEENS7_ILi192EEEEEENS_10bfloat16_tEfNS_4arch4Sm90ELb0ELb0ELb0ELb1ELb0ELb0ELb1ELb0ELi3ELi1ELi1ELi1ELb0EEENS1_21CollectiveEpilogueBwdISD_SE_SG_Li384ELb1ELb1ELi3EEENS1_19SingleTileSchedulerILb1ELb0ELb0ELi96EEEEEEEEEvNT_6ParamsE)
        /*004c*/ 	.short	0x0380
        /*004e*/ 	.short	0x0680


	//----- nvinfo : EIATTR_SW_WAR
	.align		4
.L_236:
        /*0050*/ 	.byte	0x04, 0x36
        /*0052*/ 	.short	(.L_238 - .L_237)
.L_237:
        /*0054*/ 	.word	0x00000008
.L_238:


//--------------------- .nv.info._ZN7cutlass13device_kernelIN5flash11enable_sm90INS1_16FlashAttnBwdSm90INS1_25CollectiveMainloopBwdSm90ILi2ELi1ELi1EN4cute5tupleIJNS5_1CILi1EEES8_S8_EEENS6_IJNS7_ILi64EEENS7_ILi96EEENS7_ILi192EEEEEENS_10bfloat16_tEfNS_4arch4Sm90ELb0ELb0ELb0ELb1ELb1ELb0ELb1ELb0ELi3ELi1ELi1ELi1ELb0EEENS1_21CollectiveEpilogueBwdISD_SE_SG_Li384ELb1ELb1ELi3EEENS1_19SingleTileSchedulerILb1ELb0ELb0ELi96EEEEEEEEEvNT_6ParamsE --------------------------
	.section	.nv.info._ZN7cutlass13device_kernelIN5flash11enable_sm90INS1_16FlashAttnBwdSm90INS1_25CollectiveMainloopBwdSm90ILi2ELi1ELi1EN4cute5tupleIJNS5_1CILi1EEES8_S8_EEENS6_IJNS7_ILi64EEENS7_ILi96EEENS7_ILi192EEEEEENS_10bfloat16_tEfNS_4arch4Sm90ELb0ELb0ELb0ELb1ELb1ELb0ELb1ELb0ELi3ELi1ELi1ELi1ELb0EEENS1_21CollectiveEpilogueBwdISD_SE_SG_Li384ELb1ELb1ELi3EEENS1_19SingleTileSchedulerILb1ELb0ELb0ELi96EEEEEEEEEvNT_6ParamsE,"",@"SHT_CUDA_INFO"
	.sectionflags	@""
	.align	4


	//----- nvinfo : EIATTR_CUDA_API_VERSION
	.align		4
        /*0000*/ 	.byte	0x04, 0x37
        /*0002*/ 	.short	(.L_240 - .L_239)
.L_239:
        /*0004*/ 	.word	0x00000082


	//----- nvinfo : EIATTR_KPARAM_INFO
	.align		4
.L_240:
        /*0008*/ 	.byte	0x04, 0x17
        /*000a*/ 	.short	(.L_242 - .L_241)
.L_241:
        /*000c*/ 	.word	0x00000000
        /*0010*/ 	.short	0x0000
        /*0012*/ 	.short	0x0000
        /*0014*/ 	.byte	0x00, 0xf0, 0x01, 0x1a


	//----- nvinfo : EIATTR_SPARSE_MMA_MASK
	.align		4
.L_242:
        /*0018*/ 	.byte	0x03, 0x50
        /*001a*/ 	.short	0x0000


	//----- nvinfo : EIATTR_MAXREG_COUNT
	.align		4
        /*001c*/ 	.byte	0x03, 0x1b
        /*001e*/ 	.short	0x0080


	//----- nvinfo : EIATTR_MERCURY_ISA_VERSION
	.align		4
        /*0020*/ 	.byte	0x03, 0x5f
        /*0022*/ 	.short	0x0101


	//----- nvinfo : EIATTR_VRC_CTA_INIT_COUNT
	.align		4
        /*0024*/ 	.byte	0x02, 0x4a
	.zero		1
	.zero		1


	//----- nvinfo : EIATTR_EXIT_INSTR_OFFSETS
	.align		4
        /*0028*/ 	.byte	0x04, 0x1c
        /*002a*/ 	.short	(.L_244 - .L_243)


	//   ....[0]....
.L_243:
        /*002c*/ 	.word	0x00000010


	//----- nvinfo : EIATTR_MAX_THREADS
	.align		4
.L_244:
        /*0030*/ 	.byte	0x04, 0x05
        /*0032*/ 	.short	(.L_246 - .L_245)
.L_245:
        /*0034*/ 	.word	0x00000200
        /*0038*/ 	.word	0x00000001
        /*003c*/ 	.word	0x00000001


	//----- nvinfo : EIATTR_CBANK_PARAM_SIZE
	.align		4
.L_246:
        /*0040*/ 	.byte	0x03, 0x19
        /*0042*/ 	.short	0x0680


	//----- nvinfo : EIATTR_PARAM_CBANK
	.align		4
        /*0044*/ 	.byte	0x04, 0x0a
        /*0046*/ 	.short	(.L_248 - .L_247)
	.align		4
.L_247:
        /*0048*/ 	.word	index@(.nv.constant0._ZN7cutlass13device_kernelIN5flash11enable_sm90INS1_16FlashAttnBwdSm90INS1_25CollectiveMainloopBwdSm90ILi2ELi1ELi1EN4cute5tupleIJNS5_1CILi1EEES8_S8_EEENS6_IJNS7_ILi64EEENS7_ILi96EEENS7_ILi192EEEEEENS_10bfloat16_tEfNS_4arch4Sm90ELb0ELb0ELb0ELb1ELb1ELb0ELb1ELb0ELi3ELi1ELi1ELi1ELb0EEENS1_21CollectiveEpilogueBwdISD_SE_SG_Li384ELb1ELb1ELi3EEENS1_19SingleTileSchedulerILb1ELb0ELb0ELi96EEEEEEEEEvNT_6ParamsE)
        /*004c*/ 	.short	0x0380
        /*004e*/ 	.short	0x0680


	//----- nvinfo : EIATTR_SW_WAR
	.align		4
.L_248:
        /*0050*/ 	.byte	0x04, 0x36
        /*0052*/ 	.short	(.L_250 - .L_249)
.L_249:
        /*0054*/ 	.word	0x00000008
.L_250:


//--------------------- .nv.info._ZN7cutlass13device_kernelIN5flash11enable_sm90INS1_16FlashAttnBwdSm90INS1_25CollectiveMainloopBwdSm90ILi2ELi1ELi1EN4cute5tupleIJNS5_1CILi1EEES8_S8_EEENS6_IJNS7_ILi64EEENS7_ILi96EEENS7_ILi192EEEEEENS_10bfloat16_tEfNS_4arch4Sm90ELb0ELb0ELb0ELb1ELb0ELb0ELb1ELb0ELi3ELi1ELi1ELi1ELb0EEENS1_24CollectiveEpilogueBwdGQAISD_fSG_Li384ELb1ELb0EEENS1_19SingleTileSchedulerILb1ELb0ELb0ELi96EEEEEEEEEvNT_6ParamsE --------------------------
	.section	.nv.info._ZN7cutlass13device_kernelIN5flash11enable_sm90INS1_16FlashAttnBwdSm90INS1_25CollectiveMainloopBwdSm90ILi2ELi1ELi1EN4cute5tupleIJNS5_1CILi1EEES8_S8_EEENS6_IJNS7_ILi64EEENS7_ILi96EEENS7_ILi192EEEEEENS_10bfloat16_tEfNS_4arch4Sm90ELb0ELb0ELb0ELb1ELb0ELb0ELb1ELb0ELi3ELi1ELi1ELi1ELb0EEENS1_24CollectiveEpilogueBwdGQAISD_fSG_Li384ELb1ELb0EEENS1_19SingleTileSchedulerILb1ELb0ELb0ELi96EEEEEEEEEvNT_6ParamsE,"",@"SHT_CUDA_INFO"
	.sectionflags	@""
	.align	4


	//----- nvinfo : EIATTR_CUDA_API_VERSION
	.align		4
        /*0000*/ 	.byte	0x04, 0x37
        /*0002*/ 	.short	(.L_252 - .L_251)
.L_251:
        /*0004*/ 	.word	0x00000082


	//----- nvinfo : EIATTR_KPARAM_INFO
	.align		4
.L_252:
        /*0008*/ 	.byte	0x04, 0x17
        /*000a*/ 	.short	(.L_254 - .L_253)
.L_253:
        /*000c*/ 	.word	0x00000000
        /*0010*/ 	.short	0x0000
        /*0012*/ 	.short	0x0000
        /*0014*/ 	.byte	0x00, 0xf0, 0x01, 0x1a


	//----- nvinfo : EIATTR_SPARSE_MMA_MASK
	.align		4
.L_254:
        /*0018*/ 	.byte	0x03, 0x50
        /*001a*/ 	.short	0x0000


	//----- nvinfo : EIATTR_MAXREG_COUNT
	.align		4
        /*001c*/ 	.byte	0x03, 0x1b
        /*001e*/ 	.short	0x0080


	//----- nvinfo : EIATTR_MERCURY_ISA_VERSION
	.align		4
        /*0020*/ 	.byte	0x03, 0x5f
        /*0022*/ 	.short	0x0101


	//----- nvinfo : EIATTR_VRC_CTA_INIT_COUNT
	.align		4
        /*0024*/ 	.byte	0x02, 0x4a
	.zero		1
	.zero		1


	//----- nvinfo : EIATTR_EXIT_INSTR_OFFSETS
	.align		4
        /*0028*/ 	.byte	0x04, 0x1c
        /*002a*/ 	.short	(.L_256 - .L_255)


	//   ....[0]....
.L_255:
        /*002c*/ 	.word	0x00000010


	//----- nvinfo : EIATTR_MAX_THREADS
	.align		4
.L_256:
        /*0030*/ 	.byte	0x04, 0x05
        /*0032*/ 	.short	(.L_258 - .L_257)
.L_257:
        /*0034*/ 	.word	0x00000200
        /*0038*/ 	.word	0x00000001
        /*003c*/ 	.word	0x00000001


	//----- nvinfo : EIATTR_CBANK_PARAM_SIZE
	.align		4
.L_258:
        /*0040*/ 	.byte	0x03, 0x19
        /*0042*/ 	.short	0x0680


	//----- nvinfo : EIATTR_PARAM_CBANK
	.align		4
        /*0044*/ 	.byte	0x04, 0x0a
        /*0046*/ 	.short	(.L_260 - .L_259)
	.align		4
.L_259:
        /*0048*/ 	.word	index@(.nv.constant0._ZN7cutlass13device_kernelIN5flash11enable_sm90INS1_16FlashAttnBwdSm90INS1_25CollectiveMainloopBwdSm90ILi2ELi1ELi1EN4cute5tupleIJNS5_1CILi1EEES8_S8_EEENS6_IJNS7_ILi64EEENS7_ILi96EEENS7_ILi192EEEEEENS_10bfloat16_tEfNS_4arch4Sm90ELb0ELb0ELb0ELb1ELb0ELb0ELb1ELb0ELi3ELi1ELi1ELi1ELb0EEENS1_24CollectiveEpilogueBwdGQAISD_fSG_Li384ELb1ELb0EEENS1_19SingleTileSchedulerILb1ELb0ELb0ELi96EEEEEEEEEvNT_6ParamsE)
        /*004c*/ 	.short	0x0380
        /*004e*/ 	.short	0x0680


	//----- nvinfo : EIATTR_SW_WAR
	.align		4
.L_260:
        /*0050*/ 	.byte	0x04, 0x36
        /*0052*/ 	.short	(.L_262 - .L_261)
.L_261:
        /*0054*/ 	.word	0x00000008
.L_262:


//--------------------- .nv.info._ZN7cutlass13device_kernelIN5flash11enable_sm90INS1_16FlashAttnBwdSm90INS1_25CollectiveMainloopBwdSm90ILi2ELi1ELi1EN4cute5tupleIJNS5_1CILi1EEES8_S8_EEENS6_IJNS7_ILi64EEENS7_ILi96EEENS7_ILi192EEEEEENS_10bfloat16_tEfNS_4arch4Sm90ELb0ELb0ELb0ELb1ELb1ELb0ELb1ELb0ELi3ELi1ELi1ELi1ELb0EEENS1_24CollectiveEpilogueBwdGQAISD_fSG_Li384ELb1ELb1EEENS1_19SingleTileSchedulerILb1ELb0ELb0ELi96EEEEEEEEEvNT_6ParamsE --------------------------
	.section	.nv.info._ZN7cutlass13device_kernelIN5flash11enable_sm90INS1_16FlashAttnBwdSm90INS1_25CollectiveMainloopBwdSm90ILi2ELi1ELi1EN4cute5tupleIJNS5_1CILi1EEES8_S8_EEENS6_IJNS7_ILi64EEENS7_ILi96EEENS7_ILi192EEEEEENS_10bfloat16_tEfNS_4arch4Sm90ELb0ELb0ELb0ELb1ELb1ELb0ELb1ELb0ELi3ELi1ELi1ELi1ELb0EEENS1_24CollectiveEpilogueBwdGQAISD_fSG_Li384ELb1ELb1EEENS1_19SingleTileSchedulerILb1ELb0ELb0ELi96EEEEEEEEEvNT_6ParamsE,"",@"SHT_CUDA_INFO"
	.sectionflags	@""
	.align	4


	//----- nvinfo : EIATTR_CUDA_API_VERSION
	.align		4
        /*0000*/ 	.byte	0x04, 0x37
        /*0002*/ 	.short	(.L_264 - .L_263)
.L_263:
        /*0004*/ 	.word	0x00000082


	//----- nvinfo : EIATTR_KPARAM_INFO
	.align		4
.L_264:
        /*0008*/ 	.byte	0x04, 0x17
        /*000a*/ 	.short	(.L_266 - .L_265)
.L_265:
        /*000c*/ 	.word	0x00000000
        /*0010*/ 	.short	0x0000
        /*0012*/ 	.short	0x0000
        /*0014*/ 	.byte	0x00, 0xf0, 0x01, 0x1a


	//----- nvinfo : EIATTR_SPARSE_MMA_MASK
	.align		4
.L_266:
        /*0018*/ 	.byte	0x03, 0x50
        /*001a*/ 	.short	0x0000


	//----- nvinfo : EIATTR_MAXREG_COUNT
	.align		4
        /*001c*/ 	.byte	0x03, 0x1b
        /*001e*/ 	.short	0x0080


	//----- nvinfo : EIATTR_MERCURY_ISA_VERSION
	.align		4
        /*0020*/ 	.byte	0x03, 0x5f
        /*0022*/ 	.short	0x0101


	//----- nvinfo : EIATTR_VRC_CTA_INIT_COUNT
	.align		4
        /*0024*/ 	.byte	0x02, 0x4a
	.zero		1
	.zero		1


	//----- nvinfo : EIATTR_EXIT_INSTR_OFFSETS
	.align		4
        /*0028*/ 	.byte	0x04, 0x1c
        /*002a*/ 	.short	(.L_268 - .L_267)


	//   ....[0]....
.L_267:
        /*002c*/ 	.word	0x00000010


	//----- nvinfo : EIATTR_MAX_THREADS
	.align		4
.L_268:
        /*0030*/ 	.byte	0x04, 0x05
        /*0032*/ 	.short	(.L_270 - .L_269)
.L_269:
        /*0034*/ 	.word	0x00000200
        /*0038*/ 	.word	0x00000001
        /*003c*/ 	.word	0x00000001


	//----- nvinfo : EIATTR_CBANK_PARAM_SIZE
	.align		4
.L_270:
        /*0040*/ 	.byte	0x03, 0x19
        /*0042*/ 	.short	0x0680


	//----- nvinfo : EIATTR_PARAM_CBANK
	.align		4
        /*0044*/ 	.byte	0x04, 0x0a
        /*0046*/ 	.short	(.L_272 - .L_271)
	.align		4
.L_271:
        /*0048*/ 	.word	index@(.nv.constant0._ZN7cutlass13device_kernelIN5flash11enable_sm90INS1_16FlashAttnBwdSm90INS1_25CollectiveMainloopBwdSm90ILi2ELi1ELi1EN4cute5tupleIJNS5_1CILi1EEES8_S8_EEENS6_IJNS7_ILi64EEENS7_ILi96EEENS7_ILi192EEEEEENS_10bfloat16_tEfNS_4arch4Sm90ELb0ELb0ELb0ELb1ELb1ELb0ELb1ELb0ELi3ELi1ELi1ELi1ELb0EEENS1_24CollectiveEpilogueBwdGQAISD_fSG_Li384ELb1ELb1EEENS1_19SingleTileSchedulerILb1ELb0ELb0ELi96EEEEEEEEEvNT_6ParamsE)
        /*004c*/ 	.short	0x0380
        /*004e*/ 	.short	0x0680


	//----- nvinfo : EIATTR_SW_WAR
	.align		4
.L_272:
        /*0050*/ 	.byte	0x04, 0x36
        /*0052*/ 	.short	(.L_274 - .L_273)
.L_273:
        /*0054*/ 	.word	0x00000008
.L_274:


//--------------------- .nv.info._ZN7cutlass13device_kernelIN5flash11enable_sm90INS1_16FlashAttnBwdSm90INS1_25CollectiveMainloopBwdSm90ILi2ELi1ELi1EN4cute5tupleIJNS5_1CILi1EEES8_S8_EEENS6_IJNS7_ILi64EEENS7_ILi96EEENS7_ILi192EEEEEENS_10bfloat16_tEfNS_4arch4Sm90ELb0ELb1ELb0ELb0ELb0ELb0ELb1ELb0ELi3ELi1ELi1ELi1ELb0EEENS1_21CollectiveEpilogueBwdISD_SE_SG_Li384ELb0ELb1ELi3EEENS1_19SingleTileSchedulerILb0ELb0ELb0ELi96EEEEEEEEEvNT_6ParamsE --------------------------
	.section	.nv.info._ZN7cutlass13device_kernelIN5flash11enable_sm90INS1_16FlashAttnBwdSm90INS1_25CollectiveMainloopBwdSm90ILi2ELi1ELi1EN4cute5tupleIJNS5_1CILi1EEES8_S8_EEENS6_IJNS7_ILi64EEENS7_ILi96EEENS7_ILi192EEEEEENS_10bfloat16_tEfNS_4arch4Sm90ELb0ELb1ELb0ELb0ELb0ELb0ELb1ELb0ELi3ELi1ELi1ELi1ELb0EEENS1_21CollectiveEpilogueBwdISD_SE_SG_Li384ELb0ELb1ELi3EEENS1_19SingleTileSchedulerILb0ELb0ELb0ELi96EEEEEEEEEvNT_6ParamsE,"",@"SHT_CUDA_INFO"
	.sectionflags	@""
	.align	4


	//----- nvinfo : EIATTR_CUDA_API_VERSION
	.align		4
        /*0000*/ 	.byte	0x04, 0x37
        /*0002*/ 	.short	(.L_276 - .L_275)
.L_275:
        /*0004*/ 	.word	0x00000082


	//----- nvinfo : EIATTR_KPARAM_INFO
	.align		4
.L_276:
        /*0008*/ 	.byte	0x04, 0x17
        /*000a*/ 	.short	(.L_278 - .L_277)
.L_277:
        /*000c*/ 	.word	0x00000000
        /*0010*/ 	.short	0x0000
        /*0012*/ 	.short	0x0000
        /*0014*/ 	.byte	0x00, 0xf0, 0x01, 0x24


	//----- nvinfo : EIATTR_SPARSE_MMA_MASK
	.align		4
.L_278:
        /*0018*/ 	.byte	0x03, 0x50
        /*001a*/ 	.short	0x0000


	//----- nvinfo : EIATTR_MAXREG_COUNT
	.align		4
        /*001c*/ 	.byte	0x03, 0x1b
        /*001e*/ 	.short	0x0080


	//----- nvinfo : EIATTR_MERCURY_ISA_VERSION
	.align		4
        /*0020*/ 	.byte	0x03, 0x5f
        /*0022*/ 	.short	0x0101


	//----- nvinfo : EIATTR_VRC_CTA_INIT_COUNT
	.align		4
        /*0024*/ 	.byte	0x02, 0x4a
	.zero		1
	.zero		1


	//----- nvinfo : EIATTR_EXIT_INSTR_OFFSETS
	.align		4
        /*0028*/ 	.byte	0x04, 0x1c
        /*002a*/ 	.short	(.L_280 - .L_279)


	//   ....[0]....
.L_279:
        /*002c*/ 	.word	0x00000010


	//----- nvinfo : EIATTR_MAX_THREADS
	.align		4
.L_280:
        /*0030*/ 	.byte	0x04, 0x05
        /*0032*/ 	.short	(.L_282 - .L_281)
.L_281:
        /*0034*/ 	.word	0x00000200
        /*0038*/ 	.word	0x00000001
        /*003c*/ 	.word	0x00000001


	//----- nvinfo : EIATTR_CBANK_PARAM_SIZE
	.align		4
.L_282:
        /*0040*/ 	.byte	0x03, 0x19
        /*0042*/ 	.short	0x0900


	//----- nvinfo : EIATTR_PARAM_CBANK
	.align		4
        /*0044*/ 	.byte	0x04, 0x0a
        /*0046*/ 	.short	(.L_284 - .L_283)
	.align		4
.L_283:
        /*0048*/ 	.word	index@(.nv.constant0._ZN7cutlass13device_kernelIN5flash11enable_sm90INS1_16FlashAttnBwdSm90INS1_25CollectiveMainloopBwdSm90ILi2ELi1ELi1EN4cute5tupleIJNS5_1CILi1EEES8_S8_EEENS6_IJNS7_ILi64EEENS7_ILi96EEENS7_ILi192EEEEEENS_10bfloat16_tEfNS_4arch4Sm90ELb0ELb1ELb0ELb0ELb0ELb0ELb1ELb0ELi3ELi1ELi1ELi1ELb0EEENS1_21CollectiveEpilogueBwdISD_SE_SG_Li384ELb0ELb1ELi3EEENS1_19SingleTileSchedulerILb0ELb0ELb0ELi96EEEEEEEEEvNT_6ParamsE)
        /*004c*/ 	.short	0x0380
        /*004e*/ 	.short	0x0900


	//----- nvinfo : EIATTR_SW_WAR
	.align		4
.L_284:
        /*0050*/ 	.byte	0x04, 0x36
        /*0052*/ 	.short	(.L_286 - .L_285)
.L_285:
        /*0054*/ 	.word	0x00000008
.L_286:


//--------------------- .nv.info._ZN7cutlass13device_kernelIN5flash11enable_sm90INS1_16FlashAttnBwdSm90INS1_25CollectiveMainloopBwdSm90ILi2ELi1ELi1EN4cute5tupleIJNS5_1CILi1EEES8_S8_EEENS6_IJNS7_ILi64EEENS7_ILi96EEENS7_ILi192EEEEEENS_10bfloat16_tEfNS_4arch4Sm90ELb0ELb1ELb0ELb0ELb1ELb0ELb1ELb0ELi3ELi1ELi1ELi1ELb0EEENS1_21CollectiveEpilogueBwdISD_SE_SG_Li384ELb0ELb1ELi3EEENS1_19SingleTileSchedulerILb0ELb0ELb0ELi96EEEEEEEEEvNT_6ParamsE --------------------------
	.section	.nv.info._ZN7cutlass13device_kernelIN5flash11enable_sm90INS1_16FlashAttnBwdSm90INS1_25CollectiveMainloopBwdSm90ILi2ELi1ELi1EN4cute5tupleIJNS5_1CILi1EEES8_S8_EEENS6_IJNS7_ILi64EEENS7_ILi96EEENS7_ILi192EEEEEENS_10bfloat16_tEfNS_4arch4Sm90ELb0ELb1ELb0ELb0ELb1ELb0ELb1ELb0ELi3ELi1ELi1ELi1ELb0EEENS1_21CollectiveEpilogueBwdISD_SE_SG_Li384ELb0ELb1ELi3EEENS1_19SingleTileSchedulerILb0ELb0ELb0ELi96EEEEEEEEEvNT_6ParamsE,"",@"SHT_CUDA_INFO"
	.sectionflags	@""
	.align	4


	//----- nvinfo : EIATTR_CUDA_API_VERSION
	.align		4
        /*0000*/ 	.byte	0x04, 0x37
        /*0002*/ 	.short	(.L_288 - .L_287)
.L_287:
        /*0004*/ 	.word	0x00000082


	//----- nvinfo : EIATTR_KPARAM_INFO
	.align		4
.L_288:
        /*0008*/ 	.byte	0x04, 0x17
        /*000a*/ 	.short	(.L_290 - .L_289)
.L_289:
        /*000c*/ 	.word	0x00000000
        /*0010*/ 	.short	0x0000
        /*0012*/ 	.short	0x0000
        /*0014*/ 	.byte	0x00, 0xf0, 0x01, 0x24


	//----- nvinfo : EIATTR_SPARSE_MMA_MASK
	.align		4
.L_290:
        /*0018*/ 	.byte	0x03, 0x50
        /*001a*/ 	.short	0x0000


	//----- nvinfo : EIATTR_MAXREG_COUNT
	.align		4
        /*001c*/ 	.byte	0x03, 0x1b
        /*001e*/ 	.short	0x0080


	//----- nvinfo : EIATTR_MERCURY_ISA_VERSION
	.align		4
        /*0020*/ 	.byte	0x03, 0x5f
        /*0022*/ 	.short	0x0101


	//----- nvinfo : EIATTR_VRC_CTA_INIT_COUNT
	.align		4
        /*0024*/ 	.byte	0x02, 0x4a
	.zero		1
	.zero		1


	//----- nvinfo : EIATTR_EXIT_INSTR_OFFSETS
	.align		4
        /*0028*/ 	.byte	0x04, 0x1c
        /*002a*/ 	.short	(.L_292 - .L_291)


	//   ....[0]....
.L_291:
        /*002c*/ 	.word	0x00000010


	//----- nvinfo : EIATTR_MAX_THREADS
	.align		4
.L_292:
        /*0030*/ 	.byte	0x04, 0x05
        /*0032*/ 	.short	(.L_294 - .L_293)
.L_293:
        /*0034*/ 	.word	0x00000200
        /*0038*/ 	.word	0x00000001
        /*003c*/ 	.word	0x00000001


	//----- nvinfo : EIATTR_CBANK_PARAM_SIZE
	.align		4
.L_294:
        /*0040*/ 	.byte	0x03, 0x19
        /*0042*/ 	.short	0x0900


	//----- nvinfo : EIATTR_PARAM_CBANK
	.align		4
        /*0044*/ 	.byte	0x04, 0x0a
        /*0046*/ 	.short	(.L_296 - .L_295)
	.align		4
.L_295:
        /*0048*/ 	.word	index@(.nv.constant0._ZN7cutlass13device_kernelIN5flash11enable_sm90INS1_16FlashAttnBwdSm90INS1_25CollectiveMainloopBwdSm90ILi2ELi1ELi1EN4cute5tupleIJNS5_1CILi1EEES8_S8_EEENS6_IJNS7_ILi64EEENS7_ILi96EEENS7_ILi192EEEEEENS_10bfloat16_tEfNS_4arch4Sm90ELb0ELb1ELb0ELb0ELb1ELb0ELb1ELb0ELi3ELi1ELi1ELi1ELb0EEENS1_21CollectiveEpilogueBwdISD_SE_SG_Li384ELb0ELb1ELi3EEENS1_19SingleTileSchedulerILb0ELb0ELb0ELi96EEEEEEEEEvNT_6ParamsE)
        /*004c*/ 	.short	0x0380
        /*004e*/ 	.short	0x0900


	//----- nvinfo : EIATTR_SW_WAR
	.align		4
.L_296:
        /*0050*/ 	.byte	0x04, 0x36
        /*0052*/ 	.short	(.L_298 - .L_297)
.L_297:
        /*0054*/ 	.word	0x00000008
.L_298:


//--------------------- .nv.info._ZN7cutlass13device_kernelIN5flash11enable_sm90INS1_16FlashAttnBwdSm90INS1_25CollectiveMainloopBwdSm90ILi2ELi1ELi1EN4cute5tupleIJNS5_1CILi1EEES8_S8_EEENS6_IJNS7_ILi64EEENS7_ILi96EEENS7_ILi192EEEEEENS_10bfloat16_tEfNS_4arch4Sm90ELb0ELb1ELb0ELb0ELb0ELb0ELb1ELb0ELi3ELi1ELi1ELi1ELb0EEENS1_24CollectiveEpilogueBwdGQAISD_fSG_Li384ELb0ELb0EEENS1_19SingleTileSchedulerILb0ELb0ELb0ELi96EEEEEEEEEvNT_6ParamsE --------------------------
	.section	.nv.info._ZN7cutlass13device_kernelIN5flash11enable_sm90INS1_16FlashAttnBwdSm90INS1_25CollectiveMainloopBwdSm90ILi2ELi1ELi1EN4cute5tupleIJNS5_1CILi1EEES8_S8_EEENS6_IJNS7_ILi64EEENS7_ILi96EEENS7_ILi192EEEEEENS_10bfloat16_tEfNS_4arch4Sm90ELb0ELb1ELb0ELb0ELb0ELb0ELb1ELb0ELi3ELi1ELi1ELi1ELb0EEENS1_24CollectiveEpilogueBwdGQAISD_fSG_Li384ELb0ELb0EEENS1_19SingleTileSchedulerILb0ELb0ELb0ELi96EEEEEEEEEvNT_6ParamsE,"",@"SHT_CUDA_INFO"
	.sectionflags	@""
	.align	4


	//----- nvinfo : EIATTR_CUDA_API_VERSION
	.align		4
        /*0000*/ 	.byte	0x04, 0x37
        /*0002*/ 	.short	(.L_300 - .L_299)
.L_299:
        /*0004*/ 	.word	0x00000082


	//----- nvinfo : EIATTR_KPARAM_INFO
	.align		4
.L_300:
        /*0008*/ 	.byte	0x04, 0x17
        /*000a*/ 	.short	(.L_302 - .L_301)
.L_301:
        /*000c*/ 	.word	0x00000000
        /*0010*/ 	.short	0x0000
        /*0012*/ 	.short	0x0000
        /*0014*/ 	.byte	0x00, 0xf0, 0x01, 0x1a


	//----- nvinfo : EIATTR_SPARSE_MMA_MASK
	.align		4
.L_302:
        /*0018*/ 	.byte	0x03, 0x50
        /*001a*/ 	.short	0x0000


	//----- nvinfo : EIATTR_MAXREG_COUNT
	.align		4
        /*001c*/ 	.byte	0x03, 0x1b
        /*001e*/ 	.short	0x0080


	//----- nvinfo : EIATTR_MERCURY_ISA_VERSION
	.align		4
        /*0020*/ 	.byte	0x03, 0x5f
        /*0022*/ 	.short	0x0101


	//----- nvinfo : EIATTR_VRC_CTA_INIT_COUNT
	.align		4
        /*0024*/ 	.byte	0x02, 0x4a
	.zero		1
	.zero		1


	//----- nvinfo : EIATTR_EXIT_INSTR_OFFSETS
	.align		4
        /*0028*/ 	.byte	0x04, 0x1c
        /*002a*/ 	.short	(.L_304 - .L_303)


	//   ....[0]....
.L_303:
        /*002c*/ 	.word	0x00000010


	//----- nvinfo : EIATTR_MAX_THREADS
	.align		4
.L_304:
        /*0030*/ 	.byte	0x04, 0x05
        /*0032*/ 	.short	(.L_306 - .L_305)
.L_305:
        /*0034*/ 	.word	0x00000200
        /*0038*/ 	.word	0x00000001
        /*003c*/ 	.word	0x00000001


	//----- nvinfo : EIATTR_CBANK_PARAM_SIZE
	.align		4
.L_306:
        /*0040*/ 	.byte	0x03, 0x19
        /*0042*/ 	.short	0x0680


	//----- nvinfo : EIATTR_PARAM_CBANK
	.align		4
        /*0044*/ 	.byte	0x04, 0x0a
        /*0046*/ 	.short	(.L_308 - .L_307)
	.align		4
.L_307:
        /*0048*/ 	.word	index@(.nv.constant0._ZN7cutlass13device_kernelIN5flash11enable_sm90INS1_16FlashAttnBwdSm90INS1_25CollectiveMainloopBwdSm90ILi2ELi1ELi1EN4cute5tupleIJNS5_1CILi1EEES8_S8_EEENS6_IJNS7_ILi64EEENS7_ILi96EEENS7_ILi192EEEEEENS_10bfloat16_tEfNS_4arch4Sm90ELb0ELb1ELb0ELb0ELb0ELb0ELb1ELb0ELi3ELi1ELi1ELi1ELb0EEENS1_24CollectiveEpilogueBwdGQAISD_fSG_Li384ELb0ELb0EEENS1_19SingleTileSchedulerILb0ELb0ELb0ELi96EEEEEEEEEvNT_6ParamsE)
        /*004c*/ 	.short	0x0380
        /*004e*/ 	.short	0x0680


	//----- nvinfo : EIATTR_SW_WAR
	.align		4
.L_308:
        /*0050*/ 	.byte	0x04, 0x36
        /*0052*/ 	.short	(.L_310 - .L_309)
.L_309:
        /*0054*/ 	.word	0x00000008
.L_310:


//--------------------- .nv.info._ZN7cutlass13device_kernelIN5flash11enable_sm90INS1_16FlashAttnBwdSm90INS1_25CollectiveMainloopBwdSm90ILi2ELi1ELi1EN4cute5tupleIJNS5_1CILi1EEES8_S8_EEENS6_IJNS7_ILi64EEENS7_ILi96EEENS7_ILi192EEEEEENS_10bfloat16_tEfNS_4arch4Sm90ELb0ELb1ELb0ELb0ELb1ELb0ELb1ELb0ELi3ELi1ELi1ELi1ELb0EEENS1_24CollectiveEpilogueBwdGQAISD_fSG_Li384ELb0ELb1EEENS1_19SingleTileSchedulerILb0ELb0ELb0ELi96EEEEEEEEEvNT_6ParamsE --------------------------
	.section	.nv.info._ZN7cutlass13device_kernelIN5flash11enable_sm90INS1_16FlashAttnBwdSm90INS1_25CollectiveMainloopBwdSm90ILi2ELi1ELi1EN4cute5tupleIJNS5_1CILi1EEES8_S8_EEENS6_IJNS7_ILi64EEENS7_ILi96EEENS7_ILi192EEEEEENS_10bfloat16_tEfNS_4arch4Sm90ELb0ELb1ELb0ELb0ELb1ELb0ELb1ELb0ELi3ELi1ELi1ELi1ELb0EEENS1_24CollectiveEpilogueBwdGQAISD_fSG_Li384ELb0ELb1EEENS1_19SingleTileSchedulerILb0ELb0ELb0ELi96EEEEEEEEEvNT_6ParamsE,"",@"SHT_CUDA_INFO"
	.sectionflags	@""
	.align	4


	//----- nvinfo : EIATTR_CUDA_API_VERSION
	.align		4
        /*0000*/ 	.byte	0x04, 0x37
        /*0002*/ 	.short	(.L_312 - .L_311)
.L_311:
        /*0004*/ 	.word	0x00000082


	//----- nvinfo : EIATTR_KPARAM_INFO
	.align		4
.L_312:
        /*0008*/ 	.byte	0x04, 0x17
        /*000a*/ 	.short	(.L_314 - .L_313)
.L_313:
        /*000c*/ 	.word	0x00000000
        /*0010*/ 	.short	0x0000
        /*0012*/ 	.short	0x0000
        /*0014*/ 	.byte	0x00, 0xf0, 0x01, 0x1a


	//----- nvinfo : EIATTR_SPARSE_MMA_MASK
	.align		4
.L_314:
        /*0018*/ 	.byte	0x03, 0x50
        /*001a*/ 	.short	0x0000


	//----- nvinfo : EIATTR_MAXREG_COUNT
	.align		4
        /*001c*/ 	.byte	0x03, 0x1b
        /*001e*/ 	.short	0x0080


	//----- nvinfo : EIATTR_MERCURY_ISA_VERSION
	.align		4
        /*0020*/ 	.byte	0x03, 0x5f
        /*0022*/ 	.short	0x0101


	//----- nvinfo : EIATTR_VRC_CTA_INIT_COUNT
	.align		4
        /*0024*/ 	.byte	0x02, 0x4a
	.zero		1
	.zero		1


	//----- nvinfo : EIATTR_EXIT_INSTR_OFFSETS
	.align		4
        /*0028*/ 	.byte	0x04, 0x1c
        /*002a*/ 	.short	(.L_316 - .L_315)


	//   ....[0]....
.L_315:
        /*002c*/ 	.word	0x00000010


	//----- nvinfo : EIATTR_MAX_THREADS
	.align		4
.L_316:
        /*0030*/ 	.byte	0x04, 0x05
        /*0032*/ 	.short	(.L_318 - .L_317)
.L_317:
        /*0034*/ 	.word	0x00000200
        /*0038*/ 	.word	0x00000001
        /*003c*/ 	.word	0x00000001


	//----- nvinfo : EIATTR_CBANK_PARAM_SIZE
	.align		4
.L_318:
        /*0040*/ 	.byte	0x03, 0x19
        /*0042*/ 	.short	0x0680


	//----- nvinfo : EIATTR_PARAM_CBANK
	.align		4
        /*0044*/ 	.byte	0x04, 0x0a
        /*0046*/ 	.short	(.L_320 - .L_319)
	.align		4
.L_319:
        /*0048*/ 	.word	index@(.nv.constant0._ZN7cutlass13device_kernelIN5flash11enable_sm90INS1_16FlashAttnBwdSm90INS1_25CollectiveMainloopBwdSm90ILi2ELi1ELi1EN4cute5tupleIJNS5_1CILi1EEES8_S8_EEENS6_IJNS7_ILi64EEENS7_ILi96EEENS7_ILi192EEEEEENS_10bfloat16_tEfNS_4arch4Sm90ELb0ELb1ELb0ELb0ELb1ELb0ELb1ELb0ELi3ELi1ELi1ELi1ELb0EEENS1_24CollectiveEpilogueBwdGQAISD_fSG_Li384ELb0ELb1EEENS1_19SingleTileSchedulerILb0ELb0ELb0ELi96EEEEEEEEEvNT_6ParamsE)
        /*004c*/ 	.short	0x0380
        /*004e*/ 	.short	0x0680


	//----- nvinfo : EIATTR_SW_WAR
	.align		4
.L_320:
        /*0050*/ 	.byte	0x04, 0x36
        /*0052*/ 	.short	(.L_322 - .L_321)
.L_321:
        /*0054*/ 	.word	0x00000008
.L_322:


//--------------------- .nv.info._ZN7cutlass13device_kernelIN5flash11enable_sm90INS1_16FlashAttnBwdSm90INS1_25CollectiveMainloopBwdSm90ILi2ELi1ELi1EN4cute5tupleIJNS5_1CILi1EEES8_S8_EEENS6_IJNS7_ILi64EEENS7_ILi96EEENS7_ILi192EEEEEENS_10bfloat16_tEfNS_4arch4Sm90ELb0ELb1ELb0ELb1ELb0ELb0ELb1ELb0ELi3ELi1ELi1ELi1ELb0EEENS1_21CollectiveEpilogueBwdISD_SE_SG_Li384ELb1ELb1ELi3EEENS1_19SingleTileSchedulerILb1ELb0ELb0ELi96EEEEEEEEEvNT_6ParamsE --------------------------
	.section	.nv.info._ZN7cutlass13device_kernelIN5flash11enable_sm90INS1_16FlashAttnBwdSm90INS1_25CollectiveMainloopBwdSm90ILi2ELi1ELi1EN4cute5tupleIJNS5_1CILi1EEES8_S8_EEENS6_IJNS7_ILi64EEENS7_ILi96EEENS7_ILi192EEEEEENS_10bfloat16_tEfNS_4arch4Sm90ELb0ELb1ELb0ELb1ELb0ELb0ELb1ELb0ELi3ELi1ELi1ELi1ELb0EEENS1_21CollectiveEpilogueBwdISD_SE_SG_Li384ELb1ELb1ELi3EEENS1_19SingleTileSchedulerILb1ELb0ELb0ELi96EEEEEEEEEvNT_6ParamsE,"",@"SHT_CUDA_INFO"
	.sectionflags	@""
	.align	4


	//----- nvinfo : EIATTR_CUDA_API_VERSION
	.align		4
        /*0000*/ 	.byte	0x04, 0x37
        /*0002*/ 	.short	(.L_324 - .L_323)
.L_323:
        /*0004*/ 	.word	0x00000082


	//----- nvinfo : EIATTR_KPARAM_INFO
	.align		4
.L_324:
        /*0008*/ 	.byte	0x04, 0x17
        /*000a*/ 	.short	(.L_326 - .L_325)
.L_325:
        /*000c*/ 	.word	0x00000000
        /*0010*/ 	.short	0x0000
        /*0012*/ 	.short	0x0000
        /*0014*/ 	.byte	0x00, 0xf0, 0x01, 0x1a


	//----- nvinfo : EIATTR_SPARSE_MMA_MASK
	.align		4
.L_326:
        /*0018*/ 	.byte	0x03, 0x50
        /*001a*/ 	.short	0x0000


	//----- nvinfo : EIATTR_MAXREG_COUNT
	.align		4
        /*001c*/ 	.byte	0x03, 0x1b
        /*001e*/ 	.short	0x0080


	//----- nvinfo : EIATTR_MERCURY_ISA_VERSION
	.align		4
        /*0020*/ 	.byte	0x03, 0x5f
        /*0022*/ 	.short	0x0101


	//----- nvinfo : EIATTR_VRC_CTA_INIT_COUNT
	.align		4
        /*0024*/ 	.byte	0x02, 0x4a
	.zero		1
	.zero		1


	//----- nvinfo : EIATTR_EXIT_INSTR_OFFSETS
	.align		4
        /*0028*/ 	.byte	0x04, 0x1c
        /*002a*/ 	.short	(.L_328 - .L_327)


	//   ....[0]....
.L_327:
        /*002c*/ 	.word	0x00000010


	//----- nvinfo : EIATTR_MAX_THREADS
	.align		4
.L_328:
        /*0030*/ 	.byte	0x04, 0x05
        /*0032*/ 	.short	(.L_330 - .L_329)
.L_329:
        /*0034*/ 	.word	0x00000200
        /*0038*/ 	.word	0x00000001
        /*003c*/ 	.word	0x00000001


	//----- nvinfo : EIATTR_CBANK_PARAM_SIZE
	.align		4
.L_330:
        /*0040*/ 	.byte	0x03, 0x19
        /*0042*/ 	.short	0x0680


	//----- nvinfo : EIATTR_PARAM_CBANK
	.align		4
        /*0044*/ 	.byte	0x04, 0x0a
        /*0046*/ 	.short	(.L_332 - .L_331)
	.align		4
.L_331:
        /*0048*/ 	.word	index@(.nv.constant0._ZN7cutlass13device_kernelIN5flash11enable_sm90INS1_16FlashAttnBwdSm90INS1_25CollectiveMainloopBwdSm90ILi2ELi1ELi1EN4cute5tupleIJNS5_1CILi1EEES8_S8_EEENS6_IJNS7_ILi64EEENS7_ILi96EEENS7_ILi192EEEEEENS_10bfloat16_tEfNS_4arch4Sm90ELb0ELb1ELb0ELb1ELb0ELb0ELb1ELb0ELi3ELi1ELi1ELi1ELb0EEENS1_21CollectiveEpilogueBwdISD_SE_SG_Li384ELb1ELb1ELi3EEENS1_19SingleTileSchedulerILb1ELb0ELb0ELi96EEEEEEEEEvNT_6ParamsE)
        /*004c*/ 	.short	0x0380
        /*004e*/ 	.short	0x0680


	//----- nvinfo : EIATTR_SW_WAR
	.align		4
.L_332:
        /*0050*/ 	.byte	0x04, 0x36
        /*0052*/ 	.short	(.L_334 - .L_333)
.L_333:
        /*0054*/ 	.word	0x00000008
.L_334:


//--------------------- .nv.info._ZN7cutlass13device_kernelIN5flash11enable_sm90INS1_16FlashAttnBwdSm90INS1_25CollectiveMainloopBwdSm90ILi2ELi1ELi1EN4cute5tupleIJNS5_1CILi1EEES8_S8_EEENS6_IJNS7_ILi64EEENS7_ILi96EEENS7_ILi192EEEEEENS_10bfloat16_tEfNS_4arch4Sm90ELb0ELb1ELb0ELb1ELb1ELb0ELb1ELb0ELi3ELi1ELi1ELi1ELb0EEENS1_21CollectiveEpilogueBwdISD_SE_SG_Li384ELb1ELb1ELi3EEENS1_19SingleTileSchedulerILb1ELb0ELb0ELi96EEEEEEEEEvNT_6ParamsE --------------------------
	.section	.nv.info._ZN7cutlass13device_kernelIN5flash11enable_sm90INS1_16FlashAttnBwdSm90INS1_25CollectiveMainloopBwdSm90ILi2ELi1ELi1EN4cute5tupleIJNS5_1CILi1EEES8_S8_EEENS6_IJNS7_ILi64EEENS7_ILi96EEENS7_ILi192EEEEEENS_10bfloat16_tEfNS_4arch4Sm90ELb0ELb1ELb0ELb1ELb1ELb0ELb1ELb0ELi3ELi1ELi1ELi1ELb0EEENS1_21CollectiveEpilogueBwdISD_SE_SG_Li384ELb1ELb1ELi3EEENS1_19SingleTileSchedulerILb1ELb0ELb0ELi96EEEEEEEEEvNT_6ParamsE,"",@"SHT_CUDA_INFO"
	.sectionflags	@""
	.align	4


	//----- nvinfo : EIATTR_CUDA_API_VERSION
	.align		4
        /*0000*/ 	.byte	0x04, 0x37
        /*0002*/ 	.short	(.L_336 - .L_335)
.L_335:
        /*0004*/ 	.word	0x00000082


	//----- nvinfo : EIATTR_KPARAM_INFO
	.align		4
.L_336:
        /*0008*/ 	.byte	0x04, 0x17
        /*000a*/ 	.short	(.L_338 - .L_337)
.L_337:
        /*000c*/ 	.word	0x00000000
        /*0010*/ 	.short	0x0000
        /*0012*/ 	.short	0x0000
        /*0014*/ 	.byte	0x00, 0xf0, 0x01, 0x1a


	//----- nvinfo : EIATTR_SPARSE_MMA_MASK
	.align		4
.L_338:
        /*0018*/ 	.byte	0x03, 0x50
        /*001a*/ 	.short	0x0000


	//----- nvinfo : EIATTR_MAXREG_COUNT
	.align		4
        /*001c*/ 	.byte	0x03, 0x1b
        /*001e*/ 	.short	0x0080


	//----- nvinfo : EIATTR_MERCURY_ISA_VERSION
	.align		4
        /*0020*/ 	.byte	0x03, 0x5f
        /*0022*/ 	.short	0x0101


	//----- nvinfo : EIATTR_VRC_CTA_INIT_COUNT
	.align		4
        /*0024*/ 	.byte	0x02, 0x4a
	.zero		1
	.zero		1


	//----- nvinfo : EIATTR_EXIT_INSTR_OFFSETS
	.align		4
        /*0028*/ 	.byte	0x04, 0x1c
        /*002a*/ 	.short	(.L_340 - .L_339)


	//   ....[0]....
.L_339:
        /*002c*/ 	.word	0x00000010


	//----- nvinfo : EIATTR_MAX_THREADS
	.align		4
.L_340:
        /*0030*/ 	.byte	0x04, 0x05
        /*0032*/ 	.short	(.L_342 - .L_341)
.L_341:
        /*0034*/ 	.word	0x00000200
        /*0038*/ 	.word	0x00000001
        /*003c*/ 	.word	0x00000001


	//----- nvinfo : EIATTR_CBANK_PARAM_SIZE
	.align		4
.L_342:
        /*0040*/ 	.byte	0x03, 0x19
        /*0042*/ 	.short	0x0680


	//----- nvinfo : EIATTR_PARAM_CBANK
	.align		4
        /*0044*/ 	.byte	0x04, 0x0a
        /*0046*/ 	.short	(.L_344 - .L_343)
	.align		4
.L_343:
        /*0048*/ 	.word	index@(.nv.constant0._ZN7cutlass13device_kernelIN5flash11enable_sm90INS1_16FlashAttnBwdSm90INS1_25CollectiveMainloopBwdSm90ILi2ELi1ELi1EN4cute5tupleIJNS5_1CILi1EEES8_S8_EEENS6_IJNS7_ILi64EEENS7_ILi96EEENS7_ILi192EEEEEENS_10bfloat16_tEfNS_4arch4Sm90ELb0ELb1ELb0ELb1ELb1ELb0ELb1ELb0ELi3ELi1ELi1ELi1ELb0EEENS1_21CollectiveEpilogueBwdISD_SE_SG_Li384ELb1ELb1ELi3EEENS1_19SingleTileSchedulerILb1ELb0ELb0ELi96EEEEEEEEEvNT_6ParamsE)
        /*004c*/ 	.short	0x0380
        /*004e*/ 	.short	0x0680


	//----- nvinfo : EIATTR_SW_WAR
	.align		4
.L_344:
        /*0050*/ 	.byte	0x04, 0x36
        /*0052*/ 	.short	(.L_346 - .L_345)
.L_345:
        /*0054*/ 	.word	0x00000008
.L_346:


//--------------------- .nv.info._ZN7cutlass13device_kernelIN5flash11enable_sm90INS1_16FlashAttnBwdSm90INS1_25CollectiveMainloopBwdSm90ILi2ELi1ELi1EN4cute5tupleIJNS5_1CILi1EEES8_S8_EEENS6_IJNS7_ILi64EEENS7_ILi96EEENS7_ILi192EEEEEENS_10bfloat16_tEfNS_4arch4Sm90ELb0ELb1ELb0ELb1ELb0ELb0ELb1ELb0ELi3ELi1ELi1ELi1ELb0EEENS1_24CollectiveEpilogueBwdGQAISD_fSG_Li384ELb1ELb0EEENS1_19SingleTileSchedulerILb1ELb0ELb0ELi96EEEEEEEEEvNT_6ParamsE --------------------------
	.section	.nv.info._ZN7cutlass13device_kernelIN5flash11enable_sm90INS1_16FlashAttnBwdSm90INS1_25CollectiveMainloopBwdSm90ILi2ELi1ELi1EN4cute5tupleIJNS5_1CILi1EEES8_S8_EEENS6_IJNS7_ILi64EEENS7_ILi96EEENS7_ILi192EEEEEENS_10bfloat16_tEfNS_4arch4Sm90ELb0ELb1ELb0ELb1ELb0ELb0ELb1ELb0ELi3ELi1ELi1ELi1ELb0EEENS1_24CollectiveEpilogueBwdGQAISD_fSG_Li384ELb1ELb0EEENS1_19SingleTileSchedulerILb1ELb0ELb0ELi96EEEEEEEEEvNT_6ParamsE,"",@"SHT_CUDA_INFO"
	.sectionflags	@""
	.align	4


	//----- nvinfo : EIATTR_CUDA_API_VERSION
	.align		4
        /*0000*/ 	.byte	0x04, 0x37
        /*0002*/ 	.short	(.L_348 - .L_347)
.L_347:
        /*0004*/ 	.word	0x00000082


	//----- nvinfo : EIATTR_KPARAM_INFO
	.align		4
.L_348:
        /*0008*/ 	.byte	0x04, 0x17
        /*000a*/ 	.short	(.L_350 - .L_349)
.L_349:
        /*000c*/ 	.word	0x00000000
        /*0010*/ 	.short	0x0000
        /*0012*/ 	.short	0x0000
        /*0014*/ 	.byte	0x00, 0xf0, 0x01, 0x1a


	//----- nvinfo : EIATTR_SPARSE_MMA_MASK
	.align		4
.L_350:
        /*0018*/ 	.byte	0x03, 0x50
        /*001a*/ 	.short	0x0000


	//----- nvinfo : EIATTR_MAXREG_COUNT
	.align		4
        /*001c*/ 	.byte	0x03, 0x1b
        /*001e*/ 	.short	0x0080


	//----- nvinfo : EIATTR_MERCURY_ISA_VERSION
	.align		4
        /*0020*/ 	.byte	0x03, 0x5f
        /*0022*/ 	.short	0x0101


	//----- nvinfo : EIATTR_VRC_CTA_INIT_COUNT
	.align		4
        /*0024*/ 	.byte	0x02, 0x4a
	.zero		1
	.zero		1


	//----- nvinfo : EIATTR_EXIT_INSTR_OFFSETS
	.align		4
        /*0028*/ 	.byte	0x04, 0x1c
        /*002a*/ 	.short	(.L_352 - .L_351)


	//   ....[0]....
.L_351:
        /*002c*/ 	.word	0x00000010


	//----- nvinfo : EIATTR_MAX_THREADS
	.align		4
.L_352:
        /*0030*/ 	.byte	0x04, 0x05
        /*0032*/ 	.short	(.L_354 - .L_353)
.L_353:
        /*0034*/ 	.word	0x00000200
        /*0038*/ 	.word	0x00000001
        /*003c*/ 	.word	0x00000001


	//----- nvinfo : EIATTR_CBANK_PARAM_SIZE
	.align		4
.L_354:
        /*0040*/ 	.byte	0x03, 0x19
        /*0042*/ 	.short	0x0680


	//----- nvinfo : EIATTR_PARAM_CBANK
	.align		4
        /*0044*/ 	.byte	0x04, 0x0a
        /*0046*/ 	.short	(.L_356 - .L_355)
	.align		4
.L_355:
        /*0048*/ 	.word	index@(.nv.constant0._ZN7cutlass13device_kernelIN5flash11enable_sm90INS1_16FlashAttnBwdSm90INS1_25CollectiveMainloopBwdSm90ILi2ELi1ELi1EN4cute5tupleIJNS5_1CILi1EEES8_S8_EEENS6_IJNS7_ILi64EEENS7_ILi96EEENS7_ILi192EEEEEENS_10bfloat16_tEfNS_4arch4Sm90ELb0ELb1ELb0ELb1ELb0ELb0ELb1ELb0ELi3ELi1ELi1ELi1ELb0EEENS1_24CollectiveEpilogueBwdGQAISD_fSG_Li384ELb1ELb0EEENS1_19SingleTileSchedulerILb1ELb0ELb0ELi96EEEEEEEEEvNT_6ParamsE)
        /*004c*/ 	.short	0x0380
        /*004e*/ 	.short	0x0680


	//----- nvinfo : EIATTR_SW_WAR
	.align		4
.L_356:
        /*0050*/ 	.byte	0x04, 0x36
        /*0052*/ 	.short	(.L_358 - .L_357)
.L_357:
        /*0054*/ 	.word	0x00000008
.L_358:


//--------------------- .nv.info._ZN7cutlass13device_kernelIN5flash11enable_sm90INS1_16FlashAttnBwdSm90INS1_25CollectiveMainloopBwdSm90ILi2ELi1ELi1EN4cute5tupleIJNS5_1CILi1EEES8_S8_EEENS6_IJNS7_ILi64EEENS7_ILi96EEENS7_ILi192EEEEEENS_10bfloat16_tEfNS_4arch4Sm90ELb0ELb1ELb0ELb1ELb1ELb0ELb1ELb0ELi3ELi1ELi1ELi1ELb0EEENS1_24CollectiveEpilogueBwdGQAISD_fSG_Li384ELb1ELb1EEENS1_19SingleTileSchedulerILb1ELb0ELb0ELi96EEEEEEEEEvNT_6ParamsE --------------------------
	.section	.nv.info._ZN7cutlass13device_kernelIN5flash11enable_sm90INS1_16FlashAttnBwdSm90INS1_25CollectiveMainloopBwdSm90ILi2ELi1ELi1EN4cute5tupleIJNS5_1CILi1EEES8_S8_EEENS6_IJNS7_ILi64EEENS7_ILi96EEENS7_ILi192EEEEEENS_10bfloat16_tEfNS_4arch4Sm90ELb0ELb1ELb0ELb1ELb1ELb0ELb1ELb0ELi3ELi1ELi1ELi1ELb0EEENS1_24CollectiveEpilogueBwdGQAISD_fSG_Li384ELb1ELb1EEENS1_19SingleTileSchedulerILb1ELb0ELb0ELi96EEEEEEEEEvNT_6ParamsE,"",@"SHT_CUDA_INFO"
	.sectionflags	@""
	.align	4


	//----- nvinfo : EIATTR_CUDA_API_VERSION
	.align		4
        /*0000*/ 	.byte	0x04, 0x37
        /*0002*/ 	.short	(.L_360 - .L_359)
.L_359:
        /*0004*/ 	.word	0x00000082


	//----- nvinfo : EIATTR_KPARAM_INFO
	.align		4
.L_360:
        /*0008*/ 	.byte	0x04, 0x17
        /*000a*/ 	.short	(.L_362 - .L_361)
.L_361:
        /*000c*/ 	.word	0x00000000
        /*0010*/ 	.short	0x0000
        /*0012*/ 	.short	0x0000
        /*0014*/ 	.byte	0x00, 0xf0, 0x01, 0x1a


	//----- nvinfo : EIATTR_SPARSE_MMA_MASK
	.align		4
.L_362:
        /*0018*/ 	.byte	0x03, 0x50
        /*001a*/ 	.short	0x0000


	//----- nvinfo : EIATTR_MAXREG_COUNT
	.align		4
        /*001c*/ 	.byte	0x03, 0x1b
        /*001e*/ 	.short	0x0080


	//----- nvinfo : EIATTR_MERCURY_ISA_VERSION
	.align		4
        /*0020*/ 	.byte	0x03, 0x5f
        /*0022*/ 	.short	0x0101


	//----- nvinfo : EIATTR_VRC_CTA_INIT_COUNT
	.align		4
        /*0024*/ 	.byte	0x02, 0x4a
	.zero		1
	.zero		1


	//----- nvinfo : EIATTR_EXIT_INSTR_OFFSETS
	.align		4
        /*0028*/ 	.byte	0x04, 0x1c
        /*002a*/ 	.short	(.L_364 - .L_363)


	//   ....[0]....
.L_363:
        /*002c*/ 	.word	0x00000010


	//----- nvinfo : EIATTR_MAX_THREADS
	.align		4
.L_364:
        /*0030*/ 	.byte	0x04, 0x05
        /*0032*/ 	.short	(.L_366 - .L_365)
.L_365:
        /*0034*/ 	.word	0x00000200
        /*0038*/ 	.word	0x00000001
        /*003c*/ 	.word	0x00000001


	//----- nvinfo : EIATTR_CBANK_PARAM_SIZE
	.align		4
.L_366:
        /*0040*/ 	.byte	0x03, 0x19
        /*0042*/ 	.short	0x0680


	//----- nvinfo : EIATTR_PARAM_CBANK
	.align		4
        /*0044*/ 	.byte	0x04, 0x0a
        /*0046*/ 	.short	(.L_368 - .L_367)
	.align		4
.L_367:
        /*0048*/ 	.word	index@(.nv.constant0._ZN7cutlass13device_kernelIN5flash11enable_sm90INS1_16FlashAttnBwdSm90INS1_25CollectiveMainloopBwdSm90ILi2ELi1ELi1EN4cute5tupleIJNS5_1CILi1EEES8_S8_EEENS6_IJNS7_ILi64EEENS7_ILi96EEENS7_ILi192EEEEEENS_10bfloat16_tEfNS_4arch4Sm90ELb0ELb1ELb0ELb1ELb1ELb0ELb1ELb0ELi3ELi1ELi1ELi1ELb0EEENS1_24CollectiveEpilogueBwdGQAISD_fSG_Li384ELb1ELb1EEENS1_19SingleTileSchedulerILb1ELb0ELb0ELi96EEEEEEEEEvNT_6ParamsE)
        /*004c*/ 	.short	0x0380
        /*004e*/ 	.short	0x0680


	//----- nvinfo : EIATTR_SW_WAR
	.align		4
.L_368:
        /*0050*/ 	.byte	0x04, 0x36
        /*0052*/ 	.short	(.L_370 - .L_369)
.L_369:
        /*0054*/ 	.word	0x00000008
.L_370:


//--------------------- .nv.info._ZN7cutlass13device_kernelIN5flash11enable_sm90INS1_16FlashAttnBwdSm90INS1_25CollectiveMainloopBwdSm90ILi2ELi1ELi1EN4cute5tupleIJNS5_1CILi1EEES8_S8_EEENS6_IJNS7_ILi64EEENS7_ILi96EEENS7_ILi192EEEEEENS_10bfloat16_tEfNS_4arch4Sm90ELb1ELb0ELb0ELb0ELb0ELb0ELb1ELb0ELi3ELi1ELi1ELi1ELb0EEENS1_21CollectiveEpilogueBwdISD_SE_SG_Li384ELb0ELb1ELi3EEENS1_25SingleTileBwdLPTSchedulerILb0ELi96ELb0EEEEEEEEEvNT_6ParamsE --------------------------
	.section	.nv.info._ZN7cutlass13device_kernelIN5flash11enable_sm90INS1_16FlashAttnBwdSm90INS1_25CollectiveMainloopBwdSm90ILi2ELi1ELi1EN4cute5tupleIJNS5_1CILi1EEES8_S8_EEENS6_IJNS7_ILi64EEENS7_ILi96EEENS7_ILi192EEEEEENS_10bfloat16_tEfNS_4arch4Sm90ELb1ELb0ELb0ELb0ELb0ELb0ELb1ELb0ELi3ELi1ELi1ELi1ELb0EEENS1_21CollectiveEpilogueBwdISD_SE_SG_Li384ELb0ELb1ELi3EEENS1_25SingleTileBwdLPTSchedulerILb0ELi96ELb0EEEEEEEEEvNT_6ParamsE,"",@"SHT_CUDA_INFO"
	.sectionflags	@""
	.align	4


	//----- nvinfo : EIATTR_CUDA_API_VERSION
	.align		4
        /*0000*/ 	.byte	0x04, 0x37
        /*0002*/ 	.short	(.L_372 - .L_371)
.L_371:
        /*0004*/ 	.word	0x00000082


	//----- nvinfo : EIATTR_KPARAM_INFO
	.align		4
.L_372:
        /*0008*/ 	.byte	0x04, 0x17
        /*000a*/ 	.short	(.L_374 - .L_373)
.L_373:
        /*000c*/ 	.word	0x00000000
        /*0010*/ 	.short	0x0000
        /*0012*/ 	.short	0x0000
        /*0014*/ 	.byte	0x00, 0xf0, 0x01, 0x24


	//----- nvinfo : EIATTR_SPARSE_MMA_MASK
	.align		4
.L_374:
        /*0018*/ 	.byte	0x03, 0x50
        /*001a*/ 	.short	0x0000


	//----- nvinfo : EIATTR_MAXREG_COUNT
	.align		4
        /*001c*/ 	.byte	0x03, 0x1b
        /*001e*/ 	.short	0x0080


	//----- nvinfo : EIATTR_MERCURY_ISA_VERSION
	.align		4
        /*0020*/ 	.byte	0x03, 0x5f
        /*0022*/ 	.short	0x0101


	//----- nvinfo : EIATTR_VRC_CTA_INIT_COUNT
	.align		4
        /*0024*/ 	.byte	0x02, 0x4a
	.zero		1
	.zero		1


	//----- nvinfo : EIATTR_EXIT_INSTR_OFFSETS
	.align		4
        /*0028*/ 	.byte	0x04, 0x1c
        /*002a*/ 	.short	(.L_376 - .L_375)


	//   ....[0]....
.L_375:
        /*002c*/ 	.word	0x00000010


	//----- nvinfo : EIATTR_MAX_THREADS
	.align		4
.L_376:
        /*0030*/ 	.byte	0x04, 0x05
        /*0032*/ 	.short	(.L_378 - .L_377)
.L_377:
        /*0034*/ 	.word	0x00000200
        /*0038*/ 	.word	0x00000001
        /*003c*/ 	.word	0x00000001


	//----- nvinfo : EIATTR_CBANK_PARAM_SIZE
	.align		4
.L_378:
        /*0040*/ 	.byte	0x03, 0x19
        /*0042*/ 	.short	0x0900


	//----- nvinfo : EIATTR_PARAM_CBANK
	.align		4
        /*0044*/ 	.byte	0x04, 0x0a
        /*0046*/ 	.short	(.L_380 - .L_379)
	.align		4
.L_379:
        /*0048*/ 	.word	index@(.nv.constant0._ZN7cutlass13device_kernelIN5flash11enable_sm90INS1_16FlashAttnBwdSm90INS1_25CollectiveMainloopBwdSm90ILi2ELi1ELi1EN4cute5tupleIJNS5_1CILi1EEES8_S8_EEENS6_IJNS7_ILi64EEENS7_ILi96EEENS7_ILi192EEEEEENS_10bfloat16_tEfNS_4arch4Sm90ELb1ELb0ELb0ELb0ELb0ELb0ELb1ELb0ELi3ELi1ELi1ELi1ELb0EEENS1_21CollectiveEpilogueBwdISD_SE_SG_Li384ELb0ELb1ELi3EEENS1_25SingleTileBwdLPTSchedulerILb0ELi96ELb0EEEEEEEEEvNT_6ParamsE)
        /*004c*/ 	.short	0x0380
        /*004e*/ 	.short	0x0900


	//----- nvinfo : EIATTR_SW_WAR
	.align		4
.L_380:
        /*0050*/ 	.byte	0x04, 0x36
        /*0052*/ 	.short	(.L_382 - .L_381)
.L_381:
        /*0054*/ 	.word	0x00000008
.L_382:


//--------------------- .nv.info._ZN7cutlass13device_kernelIN5flash11enable_sm90INS1_16FlashAttnBwdSm90INS1_25CollectiveMainloopBwdSm90ILi2ELi1ELi1EN4cute5tupleIJNS5_1CILi1EEES8_S8_EEENS6_IJNS7_ILi64EEENS7_ILi96EEENS7_ILi192EEEEEENS_10bfloat16_tEfNS_4arch4Sm90ELb1ELb0ELb0ELb0ELb1ELb0ELb1ELb0ELi3ELi1ELi1ELi1ELb0EEENS1_21CollectiveEpilogueBwdISD_SE_SG_Li384ELb0ELb1ELi3EEENS1_25SingleTileBwdLPTSchedulerILb0ELi96ELb1EEEEEEEEEvNT_6ParamsE --------------------------
	.section	.nv.info._ZN7cutlass13device_kernelIN5flash11enable_sm90INS1_16FlashAttnBwdSm90INS1_25CollectiveMainloopBwdSm90ILi2ELi1ELi1EN4cute5tupleIJNS5_1CILi1EEES8_S8_EEENS6_IJNS7_ILi64EEENS7_ILi96EEENS7_ILi192EEEEEENS_10bfloat16_tEfNS_4arch4Sm90ELb1ELb0ELb0ELb0ELb1ELb0ELb1ELb0ELi3ELi1ELi1ELi1ELb0EEENS1_21CollectiveEpilogueBwdISD_SE_SG_Li384ELb0ELb1ELi3EEENS1_25SingleTileBwdLPTSchedulerILb0ELi96ELb1EEEEEEEEEvNT_6ParamsE,"",@"SHT_CUDA_INFO"
	.sectionflags	@""
	.align	4


	//----- nvinfo : EIATTR_CUDA_API_VERSION
	.align		4
        /*0000*/ 	.byte	0x04, 0x37
        /*0002*/ 	.short	(.L_384 - .L_383)
.L_383:
        /*0004*/ 	.word	0x00000082


	//----- nvinfo : EIATTR_KPARAM_INFO
	.align		4
.L_384:
        /*0008*/ 	.byte	0x04, 0x17
        /*000a*/ 	.short	(.L_386 - .L_385)
.L_385:
        /*000c*/ 	.word	0x00000000
        /*0010*/ 	.short	0x0000
        /*0012*/ 	.short	0x0000
        /*0014*/ 	.byte	0x00, 0xf0, 0x01, 0x24


	//----- nvinfo : EIATTR_SPARSE_MMA_MASK
	.align		4
.L_386:
        /*0018*/ 	.byte	0x03, 0x50
        /*001a*/ 	.short	0x0000


	//----- nvinfo : EIATTR_MAXREG_COUNT
	.align		4
        /*001c*/ 	.byte	0x03, 0x1b
        /*001e*/ 	.short	0x0080


	//----- nvinfo : EIATTR_MERCURY_ISA_VERSION
	.align		4
        /*0020*/ 	.byte	0x03, 0x5f
        /*0022*/ 	.short	0x0101


	//----- nvinfo : EIATTR_VRC_CTA_INIT_COUNT
	.align		4
        /*0024*/ 	.byte	0x02, 0x4a
	.zero		1
	.zero		1


	//----- nvinfo : EIATTR_EXIT_INSTR_OFFSETS
	.align		4
        /*0028*/ 	.byte	0x04, 0x1c
        /*002a*/ 	.short	(.L_388 - .L_387)


	//   ....[0]....
.L_387:
        /*002c*/ 	.word	0x00000010


	//----- nvinfo : EIATTR_MAX_THREADS
	.align		4
.L_388:
        /*0030*/ 	.byte	0x04, 0x05
        /*0032*/ 	.short	(.L_390 - .L_389)
.L_389:
        /*0034*/ 	.word	0x00000200
        /*0038*/ 	.word	0x00000001
        /*003c*/ 	.word	0x00000001


	//----- nvinfo : EIATTR_CBANK_PARAM_SIZE
	.align		4
.L_390:
        /*0040*/ 	.byte	0x03, 0x19
        /*0042*/ 	.short	0x0900


	//----- nvinfo : EIATTR_PARAM_CBANK
	.align		4
        /*0044*/ 	.byte	0x04, 0x0a
        /*0046*/ 	.short	(.L_392 - .L_391)
	.align		4
.L_391:
        /*0048*/ 	.word	index@(.nv.constant0._ZN7cutlass13device_kernelIN5flash11enable_sm90INS1_16FlashAttnBwdSm90INS1_25CollectiveMainloopBwdSm90ILi2ELi1ELi1EN4cute5tupleIJNS5_1CILi1EEES8_S8_EEENS6_IJNS7_ILi64EEENS7_ILi96EEENS7_ILi192EEEEEENS_10bfloat16_tEfNS_4arch4Sm90ELb1ELb0ELb0ELb0ELb1ELb0ELb1ELb0ELi3ELi1ELi1ELi1ELb0EEENS1_21CollectiveEpilogueBwdISD_SE_SG_Li384ELb0ELb1ELi3EEENS1_25SingleTileBwdLPTSchedulerILb0ELi96ELb1EEEEEEEEEvNT_6ParamsE)
        /*004c*/ 	.short	0x0380
        /*004e*/ 	.short	0x0900


	//----- nvinfo : EIATTR_SW_WAR
	.align		4
.L_392:
        /*0050*/ 	.byte	0x04, 0x36
        /*0052*/ 	.short	(.L_394 - .L_393)
.L_393:
        /*0054*/ 	.word	0x00000008
.L_394:


//--------------------- .nv.info._ZN7cutlass13device_kernelIN5flash11enable_sm90INS1_16FlashAttnBwdSm90INS1_25CollectiveMainloopBwdSm90ILi2ELi1ELi1EN4cute5tupleIJNS5_1CILi1EEES8_S8_EEENS6_IJNS7_ILi64EEENS7_ILi96EEENS7_ILi192EEEEEENS_10bfloat16_tEfNS_4arch4Sm90ELb1ELb0ELb0ELb0ELb0ELb0ELb1ELb0ELi3ELi1ELi1ELi1ELb0EEENS1_24CollectiveEpilogueBwdGQAISD_fSG_Li384ELb0ELb0EEENS1_25SingleTileBwdLPTSchedulerILb0ELi96ELb0EEEEEEEEEvNT_6ParamsE --------------------------
	.section	.nv.info._ZN7cutlass13device_kernelIN5flash11enable_sm90INS1_16FlashAttnBwdSm90INS1_25CollectiveMainloopBwdSm90ILi2ELi1ELi1EN4cute5tupleIJNS5_1CILi1EEES8_S8_EEENS6_IJNS7_ILi64EEENS7_ILi96EEENS7_ILi192EEEEEENS_10bfloat16_tEfNS_4arch4Sm90ELb1ELb0ELb0ELb0ELb0ELb0ELb1ELb0ELi3ELi1ELi1ELi1ELb0EEENS1_24CollectiveEpilogueBwdGQAISD_fSG_Li384ELb0ELb0EEENS1_25SingleTileBwdLPTSchedulerILb0ELi96ELb0EEEEEEEEEvNT_6ParamsE,"",@"SHT_CUDA_INFO"
	.sectionflags	@""
	.align	4


	//----- nvinfo : EIATTR_CUDA_API_VERSION
	.align		4
        /*0000*/ 	.byte	0x04, 0x37
        /*0002*/ 	.short	(.L_396 - .L_395)
.L_395:
        /*0004*/ 	.word	0x00000082


	//----- nvinfo : EIATTR_KPARAM_INFO
	.align		4
.L_396:
        /*0008*/ 	.byte	0x04, 0x17
        /*000a*/ 	.short	(.L_398 - .L_397)
.L_397:
        /*000c*/ 	.word	0x00000000
        /*0010*/ 	.short	0x0000
        /*0012*/ 	.short	0x0000
        /*0014*/ 	.byte	0x00, 0xf0, 0x01, 0x1c


	//----- nvinfo : EIATTR_SPARSE_MMA_MASK
	.align		4
.L_398:
        /*0018*/ 	.byte	0x03, 0x50
        /*001a*/ 	.short	0x0000


	//----- nvinfo : EIATTR_MAXREG_COUNT
	.align		4
        /*001c*/ 	.byte	0x03, 0x1b
        /*001e*/ 	.short	0x0080


	//----- nvinfo : EIATTR_MERCURY_ISA_VERSION
	.align		4
        /*0020*/ 	.byte	0x03, 0x5f
        /*0022*/ 	.short	0x0101


	//----- nvinfo : EIATTR_VRC_CTA_INIT_COUNT
	.align		4
        /*0024*/ 	.byte	0x02, 0x4a
	.zero		1
	.zero		1


	//----- nvinfo : EIATTR_EXIT_INSTR_OFFSETS
	.align		4
        /*0028*/ 	.byte	0x04, 0x1c
        /*002a*/ 	.short	(.L_400 - .L_399)


	//   ....[0]....
.L_399:
        /*002c*/ 	.word	0x00000010


	//----- nvinfo : EIATTR_MAX_THREADS
	.align		4
.L_400:
        /*0030*/ 	.byte	0x04, 0x05
        /*0032*/ 	.short	(.L_402 - .L_401)
.L_401:
        /*0034*/ 	.word	0x00000200
        /*0038*/ 	.word	0x00000001
        /*003c*/ 	.word	0x00000001


	//----- nvinfo : EIATTR_CBANK_PARAM_SIZE
	.align		4
.L_402:
        /*0040*/ 	.byte	0x03, 0x19
        /*0042*/ 	.short	0x0700


	//----- nvinfo : EIATTR_PARAM_CBANK
	.align		4
        /*0044*/ 	.byte	0x04, 0x0a
        /*0046*/ 	.short	(.L_404 - .L_403)
	.align		4
.L_403:
        /*0048*/ 	.word	index@(.nv.constant0._ZN7cutlass13device_kernelIN5flash11enable_sm90INS1_16FlashAttnBwdSm90INS1_25CollectiveMainloopBwdSm90ILi2ELi1ELi1EN4cute5tupleIJNS5_1CILi1EEES8_S8_EEENS6_IJNS7_ILi64EEENS7_ILi96EEENS7_ILi192EEEEEENS_10bfloat16_tEfNS_4arch4Sm90ELb1ELb0ELb0ELb0ELb0ELb0ELb1ELb0ELi3ELi1ELi1ELi1ELb0EEENS1_24CollectiveEpilogueBwdGQAISD_fSG_Li384ELb0ELb0EEENS1_25SingleTileBwdLPTSchedulerILb0ELi96ELb0EEEEEEEEEvNT_6ParamsE)
        /*004c*/ 	.short	0x0380
        /*004e*/ 	.short	0x0700


	//----- nvinfo : EIATTR_SW_WAR
	.align		4
.L_404:
        /*0050*/ 	.byte	0x04, 0x36
        /*0052*/ 	.short	(.L_406 - .L_405)
.L_405:
        /*0054*/ 	.word	0x00000008
.L_406:


//--------------------- .nv.info._ZN7cutlass13device_kernelIN5flash11enable_sm90INS1_16FlashAttnBwdSm90INS1_25CollectiveMainloopBwdSm90ILi2ELi1ELi1EN4cute5tupleIJNS5_1CILi1EEES8_S8_EEENS6_IJNS7_ILi64EEENS7_ILi96EEENS7_ILi192EEEEEENS_10bfloat16_tEfNS_4arch4Sm90ELb1ELb0ELb0ELb0ELb1ELb0ELb1ELb0ELi3ELi1ELi1ELi1ELb0EEENS1_24CollectiveEpilogueBwdGQAISD_fSG_Li384ELb0ELb1EEENS1_25SingleTileBwdLPTSchedulerILb0ELi96ELb1EEEEEEEEEvNT_6ParamsE --------------------------
	.section	.nv.info._ZN7cutlass13device_kernelIN5flash11enable_sm90INS1_16FlashAttnBwdSm90INS1_25CollectiveMainloopBwdSm90ILi2ELi1ELi1EN4cute5tupleIJNS5_1CILi1EEES8_S8_EEENS6_IJNS7_ILi64EEENS7_ILi96EEENS7_ILi192EEEEEENS_10bfloat16_tEfNS_4arch4Sm90ELb1ELb0ELb0ELb0ELb1ELb0ELb1ELb0ELi3ELi1ELi1ELi1ELb0EEENS1_24CollectiveEpilogueBwdGQAISD_fSG_Li384ELb0ELb1EEENS1_25SingleTileBwdLPTSchedulerILb0ELi96ELb1EEEEEEEEEvNT_6ParamsE,"",@"SHT_CUDA_INFO"
	.sectionflags	@""
	.align	4


	//----- nvinfo : EIATTR_CUDA_API_VERSION
	.align		4
        /*0000*/ 	.byte	0x04, 0x37
        /*0002*/ 	.short	(.L_408 - .L_407)
.L_407:
        /*0004*/ 	.word	0x00000082


	//----- nvinfo : EIATTR_KPARAM_INFO
	.align		4
.L_408:
        /*0008*/ 	.byte	0x04, 0x17
        /*000a*/ 	.short	(.L_410 - .L_409)
.L_409:
        /*000c*/ 	.word	0x00000000
        /*0010*/ 	.short	0x0000
        /*0012*/ 	.short	0x0000
        /*0014*/ 	.byte	0x00, 0xf0, 0x01, 0x1c


	//----- nvinfo : EIATTR_SPARSE_MMA_MASK
	.align		4
.L_410:
        /*0018*/ 	.byte	0x03, 0x50
        /*001a*/ 	.short	0x0000


	//----- nvinfo : EIATTR_MAXREG_COUNT
	.align		4
        /*001c*/ 	.byte	0x03, 0x1b
        /*001e*/ 	.short	0x0080


	//----- nvinfo : EIATTR_MERCURY_ISA_VERSION
	.align		4
        /*0020*/ 	.byte	0x03, 0x5f
        /*0022*/ 	.short	0x0101


	//----- nvinfo : EIATTR_VRC_CTA_INIT_COUNT
	.align		4
        /*0024*/ 	.byte	0x02, 0x4a
	.zero		1
	.zero		1


	//----- nvinfo : EIATTR_EXIT_INSTR_OFFSETS
	.align		4
        /*0028*/ 	.byte	0x04, 0x1c
        /*002a*/ 	.short	(.L_412 - .L_411)


	//   ....[0]....
.L_411:
        /*002c*/ 	.word	0x00000010


	//----- nvinfo : EIATTR_MAX_THREADS
	.align		4
.L_412:
        /*0030*/ 	.byte	0x04, 0x05
        /*0032*/ 	.short	(.L_414 - .L_413)
.L_413:
        /*0034*/ 	.word	0x00000200
        /*0038*/ 	.word	0x00000001
        /*003c*/ 	.word	0x00000001


	//----- nvinfo : EIATTR_CBANK_PARAM_SIZE
	.align		4
.L_414:
        /*0040*/ 	.byte	0x03, 0x19
        /*0042*/ 	.short	0x0700


	//----- nvinfo : EIATTR_PARAM_CBANK
	.align		4
        /*0044*/ 	.byte	0x04, 0x0a
        /*0046*/ 	.short	(.L_416 - .L_415)
	.align		4
.L_415:
        /*0048*/ 	.word	index@(.nv.constant0._ZN7cutlass13device_kernelIN5flash11enable_sm90INS1_16FlashAttnBwdSm90INS1_25CollectiveMainloopBwdSm90ILi2ELi1ELi1EN4cute5tupleIJNS5_1CILi1EEES8_S8_EEENS6_IJNS7_ILi64EEENS7_ILi96EEENS7_ILi192EEEEEENS_10bfloat16_tEfNS_4arch4Sm90ELb1ELb0ELb0ELb0ELb1ELb0ELb1ELb0ELi3ELi1ELi1ELi1ELb0EEENS1_24CollectiveEpilogueBwdGQAISD_fSG_Li384ELb0ELb1EEENS1_25SingleTileBwdLPTSchedulerILb0ELi96ELb1EEEEEEEEEvNT_6ParamsE)
        /*004c*/ 	.short	0x0380
        /*004e*/ 	.short	0x0700


	//----- nvinfo : EIATTR_SW_WAR
	.align		4
.L_416:
        /*0050*/ 	.byte	0x04, 0x36
        /*0052*/ 	.short	(.L_418 - .L_417)
.L_417:
        /*0054*/ 	.word	0x00000008
.L_418:


//--------------------- .nv.info._ZN7cutlass13device_kernelIN5flash22FlashAttnBwdPreprocessIN4cute5tupleIJNS3_1CILi64EEENS5_ILi192EEEEEENS_10bfloat16_tEfNS_4arch4Sm90ELb1ELb0EEEEEvNT_6ParamsE --------------------------
	.section	.nv.info._ZN7cutlass13device_kernelIN5flash22FlashAttnBwdPreprocessIN4cute5tupleIJNS3_1CILi64EEENS5_ILi192EEEEEENS_10bfloat16_tEfNS_4arch4Sm90ELb1ELb0EEEEEvNT_6ParamsE,"",@"SHT_CUDA_INFO"
	.sectionflags	@""
	.align	4


	//----- nvinfo : EIATTR_CUDA_API_VERSION
	.align		4
        /*0000*/ 	.byte	0x04, 0x37
        /*0002*/ 	.short	(.L_420 - .L_419)
.L_419:
        /*0004*/ 	.word	0x00000082


	//----- nvinfo : EIATTR_KPARAM_INFO
	.align		4
.L_420:
        /*0008*/ 	.byte	0x04, 0x17
        /*000a*/ 	.short	(.L_422 - .L_421)
.L_421:
        /*000c*/ 	.word	0x00000000
        /*0010*/ 	.short	0x0000
        /*0012*/ 	.short	0x0000
        /*0014*/ 	.byte	0x00, 0xf0, 0xc1, 0x03


	//----- nvinfo : EIATTR_SPARSE_MMA_MASK
	.align		4
.L_422:
        /*0018*/ 	.byte	0x03, 0x50
        /*001a*/ 	.short	0x0000


	//----- nvinfo : EIATTR_MAXREG_COUNT
	.align		4
        /*001c*/ 	.byte	0x03, 0x1b
        /*001e*/ 	.short	0x0080


	//----- nvinfo : EIATTR_MERCURY_ISA_VERSION
	.align		4
        /*0020*/ 	.byte	0x03, 0x5f
        /*0022*/ 	.short	0x0101


	//----- nvinfo : EIATTR_COOP_GROUP_MASK_REGIDS
	.align		4
        /*0024*/ 	.byte	0x04, 0x29
        /*0026*/ 	.short	(.L_424 - .L_423)


	//   ....[0]....
.L_423:
        /*0028*/ 	.word	0xffffffff


	//   ....[1]....
        /*002c*/ 	.word	0xffffffff


	//   ....[2]....
        /*0030*/ 	.word	0xffffffff


	//   ....[3]....
        /*0034*/ 	.word	0xffffffff


	//   ....[4]....
        /*0038*/ 	.word	0xffffffff


	//   ....[5]....
        /*003c*/ 	.word	0xffffffff


	//----- nvinfo : EIATTR_COOP_GROUP_INSTR_OFFSETS
	.align		4
.L_424:
        /*0040*/ 	.byte	0x04, 0x28
        /*0042*/ 	.short	(.L_426 - .L_425)


	//   ....[0]....
.L_425:
        /*0044*/ 	.word	0x00001280


	//   ....[1]....
        /*0048*/ 	.word	0x000012a0


	//   ....[2]....
        /*004c*/ 	.word	0x000012f0


	//   ....[3]....
        /*0050*/ 	.word	0x00001300


	//   ....[4]....
        /*0054*/ 	.word	0x00001350


	//   ....[5]....
        /*0058*/ 	.word	0x00001380


	//----- nvinfo : EIATTR_VRC_CTA_INIT_COUNT
	.align		4
.L_426:
        /*005c*/ 	.byte	0x02, 0x4a
	.zero		1
	.zero		1


	//----- nvinfo : EIATTR_EXIT_INSTR_OFFSETS
	.align		4
        /*0060*/ 	.byte	0x04, 0x1c
        /*0062*/ 	.short	(.L_428 - .L_427)


	//   ....[0]....
.L_427:
        /*0064*/ 	.word	0x000017e0


	//   ....[1]....
        /*0068*/ 	.word	0x00001860


	//----- nvinfo : EIATTR_MAX_THREADS
	.align		4
.L_428:
        /*006c*/ 	.byte	0x04, 0x05
        /*006e*/ 	.short	(.L_430 - .L_429)
.L_429:
        /*0070*/ 	.word	0x00000100
        /*0074*/ 	.word	0x00000001
        /*0078*/ 	.word	0x00000001


	//----- nvinfo : EIATTR_CRS_STACK_SIZE
	.align		4
.L_430:
        /*007c*/ 	.byte	0x04, 0x1e
        /*007e*/ 	.short	(.L_432 - .L_431)
.L_431:
        /*0080*/ 	.word	0x00000000


	//----- nvinfo : EIATTR_CBANK_PARAM_SIZE
	.align		4
.L_432:
        /*0084*/ 	.byte	0x03, 0x19
        /*0086*/ 	.short	0x00f0


	//----- nvinfo : EIATTR_PARAM_CBANK
	.align		4
        /*0088*/ 	.byte	0x04, 0x0a
        /*008a*/ 	.short	(.L_434 - .L_433)
	.align		4
.L_433:
        /*008c*/ 	.word	index@(.nv.constant0._ZN7cutlass13device_kernelIN5flash22FlashAttnBwdPreprocessIN4cute5tupleIJNS3_1CILi64EEENS5_ILi192EEEEEENS_10bfloat16_tEfNS_4arch4Sm90ELb1ELb0EEEEEvNT_6ParamsE)
        /*0090*/ 	.short	0x0380
        /*0092*/ 	.short	0x00f0


	//----- nvinfo : EIATTR_SW_WAR
	.align		4
.L_434:
        /*0094*/ 	.byte	0x04, 0x36
        /*0096*/ 	.short	(.L_436 - .L_435)
.L_435:
        /*0098*/ 	.word	0x00000008
.L_436:


//--------------------- .nv.info._ZN7cutlass13device_kernelIN5flash11enable_sm90INS1_16FlashAttnBwdSm90INS1_25CollectiveMainloopBwdSm90ILi2ELi1ELi1EN4cute5tupleIJNS5_1CILi1EEES8_S8_EEENS6_IJNS7_ILi64EEENS7_ILi96EEENS7_ILi192EEEEEENS_10bfloat16_tEfNS_4arch4Sm90ELb1ELb0ELb0ELb1ELb0ELb0ELb1ELb0ELi3ELi1ELi1ELi1ELb0EEENS1_21CollectiveEpilogueBwdISD_SE_SG_Li384ELb1ELb1ELi3EEENS1_25SingleTileBwdLPTSchedulerILb1ELi96ELb0EEEEEEEEEvNT_6ParamsE --------------------------
	.section	.nv.info._ZN7cutlass13device_kernelIN5flash11enable_sm90INS1_16FlashAttnBwdSm90INS1_25CollectiveMainloopBwdSm90ILi2ELi1ELi1EN4cute5tupleIJNS5_1CILi1EEES8_S8_EEENS6_IJNS7_ILi64EEENS7_ILi96EEENS7_ILi192EEEEEENS_10bfloat16_tEfNS_4arch4Sm90ELb1ELb0ELb0ELb1ELb0ELb0ELb1ELb0ELi3ELi1ELi1ELi1ELb0EEENS1_21CollectiveEpilogueBwdISD_SE_SG_Li384ELb1ELb1ELi3EEENS1_25SingleTileBwdLPTSchedulerILb1ELi96ELb0EEEEEEEEEvNT_6ParamsE,"",@"SHT_CUDA_INFO"
	.sectionflags	@""
	.align	4


	//----- nvinfo : EIATTR_CUDA_API_VERSION
	.align		4
        /*0000*/ 	.byte	0x04, 0x37
        /*0002*/ 	.short	(.L_438 - .L_437)
.L_437:
        /*0004*/ 	.word	0x00000082


	//----- nvinfo : EIATTR_KPARAM_INFO
	.align		4
.L_438:
        /*0008*/ 	.byte	0x04, 0x17
        /*000a*/ 	.short	(.L_440 - .L_439)
.L_439:
        /*000c*/ 	.word	0x00000000
        /*0010*/ 	.short	0x0000
        /*0012*/ 	.short	0x0000
        /*0014*/ 	.byte	0x00, 0xf0, 0x01, 0x1a


	//----- nvinfo : EIATTR_SPARSE_MMA_MASK
	.align		4
.L_440:
        /*0018*/ 	.byte	0x03, 0x50
        /*001a*/ 	.short	0x0000


	//----- nvinfo : EIATTR_MAXREG_COUNT
	.align		4
        /*001c*/ 	.byte	0x03, 0x1b
        /*001e*/ 	.short	0x0080


	//----- nvinfo : EIATTR_MERCURY_ISA_VERSION
	.align		4
        /*0020*/ 	.byte	0x03, 0x5f
        /*0022*/ 	.short	0x0101


	//----- nvinfo : EIATTR_VRC_CTA_INIT_COUNT
	.align		4
        /*0024*/ 	.byte	0x02, 0x4a
	.zero		1
	.zero		1


	//----- nvinfo : EIATTR_EXIT_INSTR_OFFSETS
	.align		4
        /*0028*/ 	.byte	0x04, 0x1c
        /*002a*/ 	.short	(.L_442 - .L_441)


	//   ....[0]....
.L_441:
        /*002c*/ 	.word	0x00000010


	//----- nvinfo : EIATTR_MAX_THREADS
	.align		4
.L_442:
        /*0030*/ 	.byte	0x04, 0x05
        /*0032*/ 	.short	(.L_444 - .L_443)
.L_443:
        /*0034*/ 	.word	0x00000200
        /*0038*/ 	.word	0x00000001
        /*003c*/ 	.word	0x00000001


	//----- nvinfo : EIATTR_CBANK_PARAM_SIZE
	.align		4
.L_444:
        /*0040*/ 	.byte	0x03, 0x19
        /*0042*/ 	.short	0x0680


	//----- nvinfo : EIATTR_PARAM_CBANK
	.align		4
        /*0044*/ 	.byte	0x04, 0x0a
        /*0046*/ 	.short	(.L_446 - .L_445)
	.align		4
.L_445:
        /*0048*/ 	.word	index@(.nv.constant0._ZN7cutlass13device_kernelIN5flash11enable_sm90INS1_16FlashAttnBwdSm90INS1_25CollectiveMainloopBwdSm90ILi2ELi1ELi1EN4cute5tupleIJNS5_1CILi1EEES8_S8_EEENS6_IJNS7_ILi64EEENS7_ILi96EEENS7_ILi192EEEEEENS_10bfloat16_tEfNS_4arch4Sm90ELb1ELb0ELb0ELb1ELb0ELb0ELb1ELb0ELi3ELi1ELi1ELi1ELb0EEENS1_21CollectiveEpilogueBwdISD_SE_SG_Li384ELb1ELb1ELi3EEENS1_25SingleTileBwdLPTSchedulerILb1ELi96ELb0EEEEEEEEEvNT_6ParamsE)
        /*004c*/ 	.short	0x0380
        /*004e*/ 	.short	0x0680


	//----- nvinfo : EIATTR_SW_WAR
	.align		4
.L_446:
        /*0050*/ 	.byte	0x04, 0x36
        /*0052*/ 	.short	(.L_448 - .L_447)
.L_447:
        /*0054*/ 	.word	0x00000008
.L_448:


//--------------------- .nv.info._ZN7cutlass13device_kernelIN5flash11enable_sm90INS1_16FlashAttnBwdSm90INS1_25CollectiveMainloopBwdSm90ILi2ELi1ELi1EN4cute5tupleIJNS5_1CILi1EEES8_S8_EEENS6_IJNS7_ILi64EEENS7_ILi96EEENS7_ILi192EEEEEENS_10bfloat16_tEfNS_4arch4Sm90ELb1ELb0ELb0ELb1ELb1ELb0ELb1ELb0ELi3ELi1ELi1ELi1ELb0EEENS1_21CollectiveEpilogueBwdISD_SE_SG_Li384ELb1ELb1ELi3EEENS1_25SingleTileBwdLPTSchedulerILb1ELi96ELb1EEEEEEEEEvNT_6ParamsE --------------------------
	.section	.nv.info._ZN7cutlass13device_kernelIN5flash11enable_sm90INS1_16FlashAttnBwdSm90INS1_25CollectiveMainloopBwdSm90ILi2ELi1ELi1EN4cute5tupleIJNS5_1CILi1EEES8_S8_EEENS6_IJNS7_ILi64EEENS7_ILi96EEENS7_ILi192EEEEEENS_10bfloat16_tEfNS_4arch4Sm90ELb1ELb0ELb0ELb1ELb1ELb0ELb1ELb0ELi3ELi1ELi1ELi1ELb0EEENS1_21CollectiveEpilogueBwdISD_SE_SG_Li384ELb1ELb1ELi3EEENS1_25SingleTileBwdLPTSchedulerILb1ELi96ELb1EEEEEEEEEvNT_6ParamsE,"",@"SHT_CUDA_INFO"
	.sectionflags	@""
	.align	4


	//----- nvinfo : EIATTR_CUDA_API_VERSION
	.align		4
        /*0000*/ 	.byte	0x04, 0x37
        /*0002*/ 	.short	(.L_450 - .L_449)
.L_449:
        /*0004*/ 	.word	0x00000082


	//----- nvinfo : EIATTR_KPARAM_INFO
	.align		4
.L_450:
        /*0008*/ 	.byte	0x04, 0x17
        /*000a*/ 	.short	(.L_452 - .L_451)
.L_451:
        /*000c*/ 	.word	0x00000000
        /*0010*/ 	.short	0x0000
        /*0012*/ 	.short	0x0000
        /*0014*/ 	.byte	0x00, 0xf0, 0x01, 0x1a


	//----- nvinfo : EIATTR_SPARSE_MMA_MASK
	.align		4
.L_452:
        /*0018*/ 	.byte	0x03, 0x50
        /*001a*/ 	.short	0x0000


	//----- nvinfo : EIATTR_MAXREG_COUNT
	.align		4
        /*001c*/ 	.byte	0x03, 0x1b
        /*001e*/ 	.short	0x0080


	//----- nvinfo : EIATTR_MERCURY_ISA_VERSION
	.align		4
        /*0020*/ 	.byte	0x03, 0x5f
        /*0022*/ 	.short	0x0101


	//----- nvinfo : EIATTR_VRC_CTA_INIT_COUNT
	.align		4
        /*0024*/ 	.byte	0x02, 0x4a
	.zero		1
	.zero		1


	//----- nvinfo : EIATTR_EXIT_INSTR_OFFSETS
	.align		4
        /*0028*/ 	.byte	0x04, 0x1c
        /*002a*/ 	.short	(.L_454 - .L_453)


	//   ....[0]....
.L_453:
        /*002c*/ 	.word	0x00000010


	//----- nvinfo : EIATTR_MAX_THREADS
	.align		4
.L_454:
        /*0030*/ 	.byte	0x04, 0x05
        /*0032*/ 	.short	(.L_456 - .L_455)
.L_455:
        /*0034*/ 	.word	0x00000200
        /*0038*/ 	.word	0x00000001
        /*003c*/ 	.word	0x00000001


	//----- nvinfo : EIATTR_CBANK_PARAM_SIZE
	.align		4
.L_456:
        /*0040*/ 	.byte	0x03, 0x19
        /*0042*/ 	.short	0x0680


	//----- nvinfo : EIATTR_PARAM_CBANK
	.align		4
        /*0044*/ 	.byte	0x04, 0x0a
        /*0046*/ 	.short	(.L_458 - .L_457)
	.align		4
.L_457:
        /*0048*/ 	.word	index@(.nv.constant0._ZN7cutlass13device_kernelIN5flash11enable_sm90INS1_16FlashAttnBwdSm90INS1_25CollectiveMainloopBwdSm90ILi2ELi1ELi1EN4cute5tupleIJNS5_1CILi1EEES8_S8_EEENS6_IJNS7_ILi64EEENS7_ILi96EEENS7_ILi192EEEEEENS_10bfloat16_tEfNS_4arch4Sm90ELb1ELb0ELb0ELb1ELb1ELb0ELb1ELb0ELi3ELi1ELi1ELi1ELb0EEENS1_21CollectiveEpilogueBwdISD_SE_SG_Li384ELb1ELb1ELi3EEENS1_25SingleTileBwdLPTSchedulerILb1ELi96ELb1EEEEEEEEEvNT_6ParamsE)
        /*004c*/ 	.short	0x0380
        /*004e*/ 	.short	0x0680


	//----- nvinfo : EIATTR_SW_WAR
	.align		4
.L_458:
        /*0050*/ 	.byte	0x04, 0x36
        /*0052*/ 	.short	(.L_460 - .L_459)
.L_459:
        /*0054*/ 	.word	0x00000008
.L_460:


//--------------------- .nv.info._ZN7cutlass13device_kernelIN5flash11enable_sm90INS1_16FlashAttnBwdSm90INS1_25CollectiveMainloopBwdSm90ILi2ELi1ELi1EN4cute5tupleIJNS5_1CILi1EEES8_S8_EEENS6_IJNS7_ILi64EEENS7_ILi96EEENS7_ILi192EEEEEENS_10bfloat16_tEfNS_4arch4Sm90ELb1ELb0ELb0ELb1ELb0ELb0ELb1ELb0ELi3ELi1ELi1ELi1ELb0EEENS1_24CollectiveEpilogueBwdGQAISD_fSG_Li384ELb1ELb0EEENS1_25SingleTileBwdLPTSchedulerILb1ELi96ELb0EEEEEEEEEvNT_6ParamsE --------------------------
	.section	.nv.info._ZN7cutlass13device_kernelIN5flash11enable_sm90INS1_16FlashAttnBwdSm90INS1_25CollectiveMainloopBwdSm90ILi2ELi1ELi1EN4cute5tupleIJNS5_1CILi1EEES8_S8_EEENS6_IJNS7_ILi64EEENS7_ILi96EEENS7_ILi192EEEEEENS_10bfloat16_tEfNS_4arch4Sm90ELb1ELb0ELb0ELb1ELb0ELb0ELb1ELb0ELi3ELi1ELi1ELi1ELb0EEENS1_24CollectiveEpilogueBwdGQAISD_fSG_Li384ELb1ELb0EEENS1_25SingleTileBwdLPTSchedulerILb1ELi96ELb0EEEEEEEEEvNT_6ParamsE,"",@"SHT_CUDA_INFO"
	.sectionflags	@""
	.align	4


	//----- nvinfo : EIATTR_CUDA_API_VERSION
	.align		4
        /*0000*/ 	.byte	0x04, 0x37
        /*0002*/ 	.short	(.L_462 - .L_461)
.L_461:
        /*0004*/ 	.word	0x00000082


	//----- nvinfo : EIATTR_KPARAM_INFO
	.align		4
.L_462:
        /*0008*/ 	.byte	0x04, 0x17
        /*000a*/ 	.short	(.L_464 - .L_463)
.L_463:
        /*000c*/ 	.word	0x00000000
        /*0010*/ 	.short	0x0000
        /*0012*/ 	.short	0x0000
        /*0014*/ 	.byte	0x00, 0xf0, 0x01, 0x1c


	//----- nvinfo : EIATTR_SPARSE_MMA_MASK
	.align		4
.L_464:
        /*0018*/ 	.byte	0x03, 0x50
        /*001a*/ 	.short	0x0000


	//----- nvinfo : EIATTR_MAXREG_COUNT
	.align		4
        /*001c*/ 	.byte	0x03, 0x1b
        /*001e*/ 	.short	0x0080


	//----- nvinfo : EIATTR_MERCURY_ISA_VERSION
	.align		4
        /*0020*/ 	.byte	0x03, 0x5f
        /*0022*/ 	.short	0x0101


	//----- nvinfo : EIATTR_VRC_CTA_INIT_COUNT
	.align		4
        /*0024*/ 	.byte	0x02, 0x4a
	.zero		1
	.zero		1


	//----- nvinfo : EIATTR_EXIT_INSTR_OFFSETS
	.align		4
        /*0028*/ 	.byte	0x04, 0x1c
        /*002a*/ 	.short	(.L_466 - .L_465)


	//   ....[0]....
.L_465:
        /*002c*/ 	.word	0x00000010


	//----- nvinfo : EIATTR_MAX_THREADS
	.align		4
.L_466:
        /*0030*/ 	.byte	0x04, 0x05
        /*0032*/ 	.short	(.L_468 - .L_467)
.L_467:
        /*0034*/ 	.word	0x00000200
        /*0038*/ 	.word	0x00000001
        /*003c*/ 	.word	0x00000001


	//----- nvinfo : EIATTR_CBANK_PARAM_SIZE
	.align		4
.L_468:
        /*0040*/ 	.byte	0x03, 0x19
        /*0042*/ 	.short	0x0700


	//----- nvinfo : EIATTR_PARAM_CBANK
	.align		4
        /*0044*/ 	.byte	0x04, 0x0a
        /*0046*/ 	.short	(.L_470 - .L_469)
	.align		4
.L_469:
        /*0048*/ 	.word	index@(.nv.constant0._ZN7cutlass13device_kernelIN5flash11enable_sm90INS1_16FlashAttnBwdSm90INS1_25CollectiveMainloopBwdSm90ILi2ELi1ELi1EN4cute5tupleIJNS5_1CILi1EEES8_S8_EEENS6_IJNS7_ILi64EEENS7_ILi96EEENS7_ILi192EEEEEENS_10bfloat16_tEfNS_4arch4Sm90ELb1ELb0ELb0ELb1ELb0ELb0ELb1ELb0ELi3ELi1ELi1ELi1ELb0EEENS1_24CollectiveEpilogueBwdGQAISD_fSG_Li384ELb1ELb0EEENS1_25SingleTileBwdLPTSchedulerILb1ELi96ELb0EEEEEEEEEvNT_6ParamsE)
        /*004c*/ 	.short	0x0380
        /*004e*/ 	.short	0x0700


	//----- nvinfo : EIATTR_SW_WAR
	.align		4
.L_470:
        /*0050*/ 	.byte	0x04, 0x36
        /*0052*/ 	.short	(.L_472 - .L_471)
.L_471:
        /*0054*/ 	.word	0x00000008
.L_472:


//--------------------- .nv.info._ZN7cutlass13device_kernelIN5flash32FlashAttnBwdPostprocessConvertdQIN4cute5tupleIJNS3_1CILi96EEENS5_ILi192EEEEEENS_10bfloat16_tEfNS_4arch4Sm90ELi384ENS3_8TiledMMAINS3_8MMA_AtomIJNS3_4SM904GMMA27MMA_64x96x16_F32BF16BF16_SSILNSF_5MajorE1ELSH_1ELNSF_7ScaleInE1ELSI_1EEEEEENS3_6LayoutINS4_IJNS5_ILi3EEENS5_ILi1EEESN_EEENS4_IJSN_NS5_ILi0EEESP_EEEEENS4_IJNS3_10UnderscoreESS_SS_EEEEELb1EEEEEvNT_6ParamsE --------------------------
	.section	.nv.info._ZN7cutlass13device_kernelIN5flash32FlashAttnBwdPostprocessConvertdQIN4cute5tupleIJNS3_1CILi96EEENS5_ILi192EEEEEENS_10bfloat16_tEfNS_4arch4Sm90ELi384ENS3_8TiledMMAINS3_8MMA_AtomIJNS3_4SM904GMMA27MMA_64x96x16_F32BF16BF16_SSILNSF_5MajorE1ELSH_1ELNSF_7ScaleInE1ELSI_1EEEEEENS3_6LayoutINS4_IJNS5_ILi3EEENS5_ILi1EEESN_EEENS4_IJSN_NS5_ILi0EEESP_EEEEENS4_IJNS3_10UnderscoreESS_SS_EEEEELb1EEEEEvNT_6ParamsE,"",@"SHT_CUDA_INFO"
	.sectionflags	@""
	.align	4


	//----- nvinfo : EIATTR_CUDA_API_VERSION
	.align		4
        /*0000*/ 	.byte	0x04, 0x37
        /*0002*/ 	.short	(.L_474 - .L_473)
.L_473:
        /*0004*/ 	.word	0x00000082


	//----- nvinfo : EIATTR_KPARAM_INFO
	.align		4
.L_474:
        /*0008*/ 	.byte	0x04, 0x17
        /*000a*/ 	.short	(.L_476 - .L_475)
.L_475:
        /*000c*/ 	.word	0x00000000
        /*0010*/ 	.short	0x0000
        /*0012*/ 	.short	0x0000
        /*0014*/ 	.byte	0x00, 0xf0, 0xc1, 0x01


	//----- nvinfo : EIATTR_SPARSE_MMA_MASK
	.align		4
.L_476:
        /*0018*/ 	.byte	0x03, 0x50
        /*001a*/ 	.short	0x0000


	//----- nvinfo : EIATTR_MAXREG_COUNT
	.align		4
        /*001c*/ 	.byte	0x03, 0x1b
        /*001e*/ 	.short	0x0050


	//----- nvinfo : EIATTR_NUM_BARRIERS
	.align		4
        /*0020*/ 	.byte	0x02, 0x4c
        /*0022*/ 	.byte	0x01
	.zero		1


	//----- nvinfo : EIATTR_MERCURY_ISA_VERSION
	.align		4
        /*0024*/ 	.byte	0x03, 0x5f
        /*0026*/ 	.short	0x0101


	//----- nvinfo : EIATTR_VRC_CTA_INIT_COUNT
	.align		4
        /*0028*/ 	.byte	0x02, 0x4a
	.zero		1
	.zero		1


	//----- nvinfo : EIATTR_MBARRIER_INSTR_OFFSETS
	.align		4
        /*002c*/ 	.byte	0x04, 0x39
        /*002e*/ 	.short	(.L_478 - .L_477)


	//   ....[0]....
.L_477:
        /*0030*/ 	.word	0x00000470
        /*0034*/ 	.word	0x000000ff
        /*0038*/ 	.word	0x0001b000
        /*003c*/ 	.short	0x0100
        /*003e*/ 	.byte	0x06
	.zero		1


	//   ....[1]....
        /*0040*/ 	.word	0x00000550
        /*0044*/ 	.word	0x00000003
        /*0048*/ 	.word	0x0001b000
        /*004c*/ 	.short	0x010a
        /*004e*/ 	.byte	0xff
	.zero		1


	//----- nvinfo : EIATTR_NUM_MBARRIERS
	.align		4
.L_478:
        /*0050*/ 	.byte	0x03, 0x38
        /*0052*/ 	.short	0x0001


	//----- nvinfo : EIATTR_EXIT_INSTR_OFFSETS
	.align		4
        /*0054*/ 	.byte	0x04, 0x1c
        /*0056*/ 	.short	(.L_480 - .L_479)


	//   ....[0]....
.L_479:
        /*0058*/ 	.word	0x00000270


	//   ....[1]....
        /*005c*/ 	.word	0x00001500


	//   ....[2]....
        /*0060*/ 	.word	0x000015d0


	//----- nvinfo : EIATTR_MAX_THREADS
	.align		4
.L_480:
        /*0064*/ 	.byte	0x04, 0x05
        /*0066*/ 	.short	(.L_482 - .L_481)
.L_481:
        /*0068*/ 	.word	0x00000180
        /*006c*/ 	.word	0x00000001
        /*0070*/ 	.word	0x00000001


	//----- nvinfo : EIATTR_CRS_STACK_SIZE
	.align		4
.L_482:
        /*0074*/ 	.byte	0x04, 0x1e
        /*0076*/ 	.short	(.L_484 - .L_483)
.L_483:
        /*0078*/ 	.word	0x00000000


	//----- nvinfo : EIATTR_CBANK_PARAM_SIZE
	.align		4
.L_484:
        /*007c*/ 	.byte	0x03, 0x19
        /*007e*/ 	.short	0x0070


	//----- nvinfo : EIATTR_PARAM_CBANK
	.align		4
        /*0080*/ 	.byte	0x04, 0x0a
        /*0082*/ 	.short	(.L_486 - .L_485)
	.align		4
.L_485:
        /*0084*/ 	.word	index@(.nv.constant0._ZN7cutlass13device_kernelIN5flash32FlashAttnBwdPostprocessConvertdQIN4cute5tupleIJNS3_1CILi96EEENS5_ILi192EEEEEENS_10bfloat16_tEfNS_4arch4Sm90ELi384ENS3_8TiledMMAINS3_8MMA_AtomIJNS3_4SM904GMMA27MMA_64x96x16_F32BF16BF16_SSILNSF_5MajorE1ELSH_1ELNSF_7ScaleInE1ELSI_1EEEEEENS3_6LayoutINS4_IJNS5_ILi3EEENS5_ILi1EEESN_EEENS4_IJSN_NS5_ILi0EEESP_EEEEENS4_IJNS3_10UnderscoreESS_SS_EEEEELb1EEEEEvNT_6ParamsE)
        /*0088*/ 	.short	0x0380
        /*008a*/ 	.short	0x0070


	//----- nvinfo : EIATTR_SW_WAR
	.align		4
.L_486:
        /*008c*/ 	.byte	0x04, 0x36
        /*008e*/ 	.short	(.L_488 - .L_487)
.L_487:
        /*0090*/ 	.word	0x00000008
.L_488:


//--------------------- .nv.info._ZN7cutlass13device_kernelIN5flash32FlashAttnBwdPostprocessConvertdQIN4cute5tupleIJNS3_1CILi64EEENS5_ILi192EEEEEENS_10bfloat16_tEfNS_4arch4Sm90ELi384ENS3_8TiledMMAINS3_8MMA_AtomIJNS3_4SM904GMMA27MMA_64x64x16_F32BF16BF16_SSILNSF_5MajorE0ELSH_1ELNSF_7ScaleInE1ELSI_1EEEEEENS3_6LayoutINS4_IJNS5_ILi1EEENS5_ILi3EEESM_EEENS4_IJNS5_ILi0EEESM_SP_EEEEENS4_IJNS3_10UnderscoreESS_SS_EEEEELb0EEEEEvNT_6ParamsE --------------------------
	.section	.nv.info._ZN7cutlass13device_kernelIN5flash32FlashAttnBwdPostprocessConvertdQIN4cute5tupleIJNS3_1CILi64EEENS5_ILi192EEEEEENS_10bfloat16_tEfNS_4arch4Sm90ELi384ENS3_8TiledMMAINS3_8MMA_AtomIJNS3_4SM904GMMA27MMA_64x64x16_F32BF16BF16_SSILNSF_5MajorE0ELSH_1ELNSF_7ScaleInE1ELSI_1EEEEEENS3_6LayoutINS4_IJNS5_ILi1EEENS5_ILi3EEESM_EEENS4_IJNS5_ILi0EEESM_SP_EEEEENS4_IJNS3_10UnderscoreESS_SS_EEEEELb0EEEEEvNT_6ParamsE,"",@"SHT_CUDA_INFO"
	.sectionflags	@""
	.align	4


	//----- nvinfo : EIATTR_CUDA_API_VERSION
	.align		4
        /*0000*/ 	.byte	0x04, 0x37
        /*0002*/ 	.short	(.L_490 - .L_489)
.L_489:
        /*0004*/ 	.word	0x00000082


	//----- nvinfo : EIATTR_KPARAM_INFO
	.align		4
.L_490:
        /*0008*/ 	.byte	0x04, 0x17
        /*000a*/ 	.short	(.L_492 - .L_491)
.L_491:
        /*000c*/ 	.word	0x00000000
        /*0010*/ 	.short	0x0000
        /*0012*/ 	.short	0x0000
        /*0014*/ 	.byte	0x00, 0xf0, 0xc1, 0x01


	//----- nvinfo : EIATTR_SPARSE_MMA_MASK
	.align		4
.L_492:
        /*0018*/ 	.byte	0x03, 0x50
        /*001a*/ 	.short	0x0000


	//----- nvinfo : EIATTR_MAXREG_COUNT
	.align		4
        /*001c*/ 	.byte	0x03, 0x1b
        /*001e*/ 	.short	0x0050


	//----- nvinfo : EIATTR_NUM_BARRIERS
	.align		4
        /*0020*/ 	.byte	0x02, 0x4c
        /*0022*/ 	.byte	0x01
	.zero		1


	//----- nvinfo : EIATTR_MERCURY_ISA_VERSION
	.align		4
        /*0024*/ 	.byte	0x03, 0x5f
        /*0026*/ 	.short	0x0101


	//----- nvinfo : EIATTR_VRC_CTA_INIT_COUNT
	.align		4
        /*0028*/ 	.byte	0x02, 0x4a
	.zero		1
	.zero		1


	//----- nvinfo : EIATTR_MBARRIER_INSTR_OFFSETS
	.align		4
        /*002c*/ 	.byte	0x04, 0x39
        /*002e*/ 	.short	(.L_494 - .L_493)


	//   ....[0]....
.L_493:
        /*0030*/ 	.word	0x00000480
        /*0034*/ 	.word	0x000000ff
        /*0038*/ 	.word	0x00012000
        /*003c*/ 	.short	0x0100
        /*003e*/ 	.byte	0x06
	.zero		1


	//   ....[1]....
        /*0040*/ 	.word	0x00000560
        /*0044*/ 	.word	0x0000002b
        /*0048*/ 	.word	0x00012000
        /*004c*/ 	.short	0x010a
        /*004e*/ 	.byte	0xff
	.zero		1


	//----- nvinfo : EIATTR_NUM_MBARRIERS
	.align		4
.L_494:
        /*0050*/ 	.byte	0x03, 0x38
        /*0052*/ 	.short	0x0001


	//----- nvinfo : EIATTR_EXIT_INSTR_OFFSETS
	.align		4
        /*0054*/ 	.byte	0x04, 0x1c
        /*0056*/ 	.short	(.L_496 - .L_495)


	//   ....[0]....
.L_495:
        /*0058*/ 	.word	0x00000280


	//   ....[1]....
        /*005c*/ 	.word	0x000010a0


	//   ....[2]....
        /*0060*/ 	.word	0x00001170


	//----- nvinfo : EIATTR_MAX_THREADS
	.align		4
.L_496:
        /*0064*/ 	.byte	0x04, 0x05
        /*0066*/ 	.short	(.L_498 - .L_497)
.L_497:
        /*0068*/ 	.word	0x00000180
        /*006c*/ 	.word	0x00000001
        /*0070*/ 	.word	0x00000001


	//----- nvinfo : EIATTR_CRS_STACK_SIZE
	.align		4
.L_498:
        /*0074*/ 	.byte	0x04, 0x1e
        /*0076*/ 	.short	(.L_500 - .L_499)
.L_499:
        /*0078*/ 	.word	0x00000000


	//----- nvinfo : EIATTR_CBANK_PARAM_SIZE
	.align		4
.L_500:
        /*007c*/ 	.byte	0x03, 0x19
        /*007e*/ 	.short	0x0070


	//----- nvinfo : EIATTR_PARAM_CBANK
	.align		4
        /*0080*/ 	.byte	0x04, 0x0a
        /*0082*/ 	.short	(.L_502 - .L_501)
	.align		4
.L_501:
        /*0084*/ 	.word	index@(.nv.constant0._ZN7cutlass13device_kernelIN5flash32FlashAttnBwdPostprocessConvertdQIN4cute5tupleIJNS3_1CILi64EEENS5_ILi192EEEEEENS_10bfloat16_tEfNS_4arch4Sm90ELi384ENS3_8TiledMMAINS3_8MMA_AtomIJNS3_4SM904GMMA27MMA_64x64x16_F32BF16BF16_SSILNSF_5MajorE0ELSH_1ELNSF_7ScaleInE1ELSI_1EEEEEENS3_6LayoutINS4_IJNS5_ILi1EEENS5_ILi3EEESM_EEENS4_IJNS5_ILi0EEESM_SP_EEEEENS4_IJNS3_10UnderscoreESS_SS_EEEEELb0EEEEEvNT_6ParamsE)
        /*0088*/ 	.short	0x0380
        /*008a*/ 	.short	0x0070


	//----- nvinfo : EIATTR_SW_WAR
	.align		4
.L_502:
        /*008c*/ 	.byte	0x04, 0x36
        /*008e*/ 	.short	(.L_504 - .L_503)
.L_503:
        /*0090*/ 	.word	0x00000008
.L_504:


//--------------------- .nv.info._ZN7cutlass13device_kernelIN5flash11enable_sm90INS1_16FlashAttnBwdSm90INS1_25CollectiveMainloopBwdSm90ILi2ELi1ELi1EN4cute5tupleIJNS5_1CILi1EEES8_S8_EEENS6_IJNS7_ILi64EEENS7_ILi96EEENS7_ILi192EEEEEENS_10bfloat16_tEfNS_4arch4Sm90ELb1ELb0ELb0ELb1ELb1ELb0ELb1ELb0ELi3ELi1ELi1ELi1ELb0EEENS1_24CollectiveEpilogueBwdGQAISD_fSG_Li384ELb1ELb1EEENS1_25SingleTileBwdLPTSchedulerILb1ELi96ELb1EEEEEEEEEvNT_6ParamsE --------------------------
	.section	.nv.info._ZN7cutlass13device_kernelIN5flash11enable_sm90INS1_16FlashAttnBwdSm90INS1_25CollectiveMainloopBwdSm90ILi2ELi1ELi1EN4cute5tupleIJNS5_1CILi1EEES8_S8_EEENS6_IJNS7_ILi64EEENS7_ILi96EEENS7_ILi192EEEEEENS_10bfloat16_tEfNS_4arch4Sm90ELb1ELb0ELb0ELb1ELb1ELb0ELb1ELb0ELi3ELi1ELi1ELi1ELb0EEENS1_24CollectiveEpilogueBwdGQAISD_fSG_Li384ELb1ELb1EEENS1_25SingleTileBwdLPTSchedulerILb1ELi96ELb1EEEEEEEEEvNT_6ParamsE,"",@"SHT_CUDA_INFO"
	.sectionflags	@""
	.align	4


	//----- nvinfo : EIATTR_CUDA_API_VERSION
	.align		4
        /*0000*/ 	.byte	0x04, 0x37
        /*0002*/ 	.short	(.L_506 - .L_505)
.L_505:
        /*0004*/ 	.word	0x00000082


	//----- nvinfo : EIATTR_KPARAM_INFO
	.align		4
.L_506:
        /*0008*/ 	.byte	0x04, 0x17
        /*000a*/ 	.short	(.L_508 - .L_507)
.L_507:
        /*000c*/ 	.word	0x00000000
        /*0010*/ 	.short	0x0000
        /*0012*/ 	.short	0x0000
        /*0014*/ 	.byte	0x00, 0xf0, 0x01, 0x1c


	//----- nvinfo : EIATTR_SPARSE_MMA_MASK
	.align		4
.L_508:
        /*0018*/ 	.byte	0x03, 0x50
        /*001a*/ 	.short	0x0000


	//----- nvinfo : EIATTR_MAXREG_COUNT
	.align		4
        /*001c*/ 	.byte	0x03, 0x1b
        /*001e*/ 	.short	0x0080


	//----- nvinfo : EIATTR_MERCURY_ISA_VERSION
	.align		4
        /*0020*/ 	.byte	0x03, 0x5f
        /*0022*/ 	.short	0x0101


	//----- nvinfo : EIATTR_VRC_CTA_INIT_COUNT
	.align		4
        /*0024*/ 	.byte	0x02, 0x4a
	.zero		1
	.zero		1


	//----- nvinfo : EIATTR_EXIT_INSTR_OFFSETS
	.align		4
        /*0028*/ 	.byte	0x04, 0x1c
        /*002a*/ 	.short	(.L_510 - .L_509)


	//   ....[0]....
.L_509:
        /*002c*/ 	.word	0x00000010


	//----- nvinfo : EIATTR_MAX_THREADS
	.align		4
.L_510:
        /*0030*/ 	.byte	0x04, 0x05
        /*0032*/ 	.short	(.L_512 - .L_511)
.L_511:
        /*0034*/ 	.word	0x00000200
        /*0038*/ 	.word	0x00000001
        /*003c*/ 	.word	0x00000001


	//----- nvinfo : EIATTR_CBANK_PARAM_SIZE
	.align		4
.L_512:
        /*0040*/ 	.byte	0x03, 0x19
        /*0042*/ 	.short	0x0700


	//----- nvinfo : EIATTR_PARAM_CBANK
	.align		4
        /*0044*/ 	.byte	0x04, 0x0a
        /*0046*/ 	.short	(.L_514 - .L_513)
	.align		4
.L_513:
        /*0048*/ 	.word	index@(.nv.constant0._ZN7cutlass13device_kernelIN5flash11enable_sm90INS1_16FlashAttnBwdSm90INS1_25CollectiveMainloopBwdSm90ILi2ELi1ELi1EN4cute5tupleIJNS5_1CILi1EEES8_S8_EEENS6_IJNS7_ILi64EEENS7_ILi96EEENS7_ILi192EEEEEENS_10bfloat16_tEfNS_4arch4Sm90ELb1ELb0ELb0ELb1ELb1ELb0ELb1ELb0ELi3ELi1ELi1ELi1ELb0EEENS1_24CollectiveEpilogueBwdGQAISD_fSG_Li384ELb1ELb1EEENS1_25SingleTileBwdLPTSchedulerILb1ELi96ELb1EEEEEEEEEvNT_6ParamsE)
        /*004c*/ 	.short	0x0380
        /*004e*/ 	.short	0x0700


	//----- nvinfo : EIATTR_SW_WAR
	.align		4
.L_514:
        /*0050*/ 	.byte	0x04, 0x36
        /*0052*/ 	.short	(.L_516 - .L_515)
.L_515:
        /*0054*/ 	.word	0x00000008
.L_516:


//--------------------- .nv.info._ZN7cutlass13device_kernelIN5flash22FlashAttnBwdPreprocessIN4cute5tupleIJNS3_1CILi64EEENS5_ILi192EEEEEENS_10bfloat16_tEfNS_4arch4Sm90ELb1ELb1EEEEEvNT_6ParamsE --------------------------
	.section	.nv.info._ZN7cutlass13device_kernelIN5flash22FlashAttnBwdPreprocessIN4cute5tupleIJNS3_1CILi64EEENS5_ILi192EEEEEENS_10bfloat16_tEfNS_4arch4Sm90ELb1ELb1EEEEEvNT_6ParamsE,"",@"SHT_CUDA_INFO"
	.sectionflags	@""
	.align	4


	//----- nvinfo : EIATTR_CUDA_API_VERSION
	.align		4
        /*0000*/ 	.byte	0x04, 0x37
        /*0002*/ 	.short	(.L_518 - .L_517)
.L_517:
        /*0004*/ 	.word	0x00000082


	//----- nvinfo : EIATTR_KPARAM_INFO
	.align		4
.L_518:
        /*0008*/ 	.byte	0x04, 0x17
        /*000a*/ 	.short	(.L_520 - .L_519)
.L_519:
        /*000c*/ 	.word	0x00000000
        /*0010*/ 	.short	0x0000
        /*0012*/ 	.short	0x0000
        /*0014*/ 	.byte	0x00, 0xf0, 0xc1, 0x03


	//----- nvinfo : EIATTR_SPARSE_MMA_MASK
	.align		4
.L_520:
        /*0018*/ 	.byte	0x03, 0x50
        /*001a*/ 	.short	0x0000


	//----- nvinfo : EIATTR_MAXREG_COUNT
	.align		4
        /*001c*/ 	.byte	0x03, 0x1b
        /*001e*/ 	.short	0x0080


	//----- nvinfo : EIATTR_MERCURY_ISA_VERSION
	.align		4
        /*0020*/ 	.byte	0x03, 0x5f
        /*0022*/ 	.short	0x0101


	//----- nvinfo : EIATTR_COOP_GROUP_MASK_REGIDS
	.align		4
        /*0024*/ 	.byte	0x04, 0x29
        /*0026*/ 	.short	(.L_522 - .L_521)


	//   ....[0]....
.L_521:
        /*0028*/ 	.word	0xffffffff


	//   ....[1]....
        /*002c*/ 	.word	0xffffffff


	//   ....[2]....
        /*0030*/ 	.word	0xffffffff


	//   ....[3]....
        /*0034*/ 	.word	0xffffffff


	//   ....[4]....
        /*0038*/ 	.word	0xffffffff


	//   ....[5]....
        /*003c*/ 	.word	0xffffffff


	//----- nvinfo : EIATTR_COOP_GROUP_INSTR_OFFSETS
	.align		4
.L_522:
        /*0040*/ 	.byte	0x04, 0x28
        /*0042*/ 	.short	(.L_524 - .L_523)


	//   ....[0]....
.L_523:
        /*0044*/ 	.word	0x000014a0


	//   ....[1]....
        /*0048*/ 	.word	0x000014f0


	//   ....[2]....
        /*004c*/ 	.word	0x00001520


	//   ....[3]....
        /*0050*/ 	.word	0x00001550


	//   ....[4]....
        /*0054*/ 	.word	0x000015b0


	//   ....[5]....
        /*0058*/ 	.word	0x000015d0


	//----- nvinfo : EIATTR_VRC_CTA_INIT_COUNT
	.align		4
.L_524:
        /*005c*/ 	.byte	0x02, 0x4a
	.zero		1
	.zero		1


	//----- nvinfo : EIATTR_EXIT_INSTR_OFFSETS
	.align		4
        /*0060*/ 	.byte	0x04, 0x1c
        /*0062*/ 	.short	(.L_526 - .L_525)


	//   ....[0]....
.L_525:
        /*0064*/ 	.word	0x00000280


	//   ....[1]....
        /*0068*/ 	.word	0x00001a70


	//   ....[2]....
        /*006c*/ 	.word	0x00001af0


	//----- nvinfo : EIATTR_MAX_THREADS
	.align		4
.L_526:
        /*0070*/ 	.byte	0x04, 0x05
        /*0072*/ 	.short	(.L_528 - .L_527)
.L_527:
        /*0074*/ 	.word	0x00000100
        /*0078*/ 	.word	0x00000001
        /*007c*/ 	.word	0x00000001


	//----- nvinfo : EIATTR_CRS_STACK_SIZE
	.align		4
.L_528:
        /*0080*/ 	.byte	0x04, 0x1e
        /*0082*/ 	.short	(.L_530 - .L_529)
.L_529:
        /*0084*/ 	.word	0x00000000


	//----- nvinfo : EIATTR_CBANK_PARAM_SIZE
	.align		4
.L_530:
        /*0088*/ 	.byte	0x03, 0x19
        /*008a*/ 	.short	0x00f0


	//----- nvinfo : EIATTR_PARAM_CBANK
	.align		4
        /*008c*/ 	.byte	0x04, 0x0a
        /*008e*/ 	.short	(.L_532 - .L_531)
	.align		4
.L_531:
        /*0090*/ 	.word	index@(.nv.constant0._ZN7cutlass13device_kernelIN5flash22FlashAttnBwdPreprocessIN4cute5tupleIJNS3_1CILi64EEENS5_ILi192EEEEEENS_10bfloat16_tEfNS_4arch4Sm90ELb1ELb1EEEEEvNT_6ParamsE)
        /*0094*/ 	.short	0x0380
        /*0096*/ 	.short	0x00f0


	//----- nvinfo : EIATTR_SW_WAR
	.align		4
.L_532:
        /*0098*/ 	.byte	0x04, 0x36
        /*009a*/ 	.short	(.L_534 - .L_533)
.L_533:
        /*009c*/ 	.word	0x00000008
.L_534:


//--------------------- .nv.callgraph             --------------------------
	.section	.nv.callgraph,"",@"SHT_CUDA_CALLGRAPH"
	.align	4
	.sectionentsize	8
	.align		4
        /*0000*/ 	.word	0x00000000
	.align		4
        /*0004*/ 	.word	0xffffffff
	.align		4
        /*0008*/ 	.word	0x00000000
	.align		4
        /*000c*/ 	.word	0xfffffffe
	.align		4
        /*0010*/ 	.word	0x00000000
	.align		4
        /*0014*/ 	.word	0xfffffffd
	.align		4
        /*0018*/ 	.word	0x00000000
	.align		4
        /*001c*/ 	.word	0xfffffffc


//--------------------- .nv.constant4             --------------------------
	.section	.nv.constant4,"a",@progbits
	.align	8
	.align		8
.nv.constant4:
        /*0000*/ 	.dword	_ZN66_INTERNAL_1b5186a0_30_flash_bwd_hdim192_bf16_sm90_cu_ceb34e2a_30434cuda3std3__45__cpo5beginE
	.align		8
        /*0008*/ 	.dword	_ZN66_INTERNAL_1b5186a0_30_flash_bwd_hdim192_bf16_sm90_cu_ceb34e2a_30434cuda3std3__45__cpo3endE
	.align		8
        /*0010*/ 	.dword	_ZN66_INTERNAL_1b5186a0_30_flash_bwd_hdim192_bf16_sm90_cu_ceb34e2a_30434cuda3std3__45__cpo6cbeginE
	.align		8
        /*0018*/ 	.dword	_ZN66_INTERNAL_1b5186a0_30_flash_bwd_hdim192_bf16_sm90_cu_ceb34e2a_30434cuda3std3__45__cpo4cendE
	.align		8
        /*0020*/ 	.dword	_ZN66_INTERNAL_1b5186a0_30_flash_bwd_hdim192_bf16_sm90_cu_ceb34e2a_30434cuda3std3__468_GLOBAL__N__1b5186a0_30_flash_bwd_hdim192_bf16_sm90_cu_ceb34e2a_30436ignoreE
	.align		8
        /*0028*/ 	.dword	_ZN66_INTERNAL_1b5186a0_30_flash_bwd_hdim192_bf16_sm90_cu_ceb34e2a_30434cuda3std3__419piecewise_constructE
	.align		8
        /*0030*/ 	.dword	_ZN66_INTERNAL_1b5186a0_30_flash_bwd_hdim192_bf16_sm90_cu_ceb34e2a_30434cuda3std3__48in_placeE
	.align		8
        /*0038*/ 	.dword	_ZN66_INTERNAL_1b5186a0_30_flash_bwd_hdim192_bf16_sm90_cu_ceb34e2a_30434cuda3std6ranges3__45__cpo4swapE
	.align		8
        /*0040*/ 	.dword	_ZN66_INTERNAL_1b5186a0_30_flash_bwd_hdim192_bf16_sm90_cu_ceb34e2a_30434cuda3std6ranges3__45__cpo9iter_moveE
	.align		8
        /*0048*/ 	.dword	_ZN66_INTERNAL_1b5186a0_30_flash_bwd_hdim192_bf16_sm90_cu_ceb34e2a_30434cute7productE
	.align		8
        /*0050*/ 	.dword	_ZN66_INTERNAL_1b5186a0_30_flash_bwd_hdim192_bf16_sm90_cu_ceb34e2a_30434cute1_E


//--------------------- .text._ZN7cutlass13device_kernelIN5flash11enable_sm90INS1_16FlashAttnBwdSm90INS1_25CollectiveMainloopBwdSm90ILi2ELi1ELi1EN4cute5tupleIJNS5_1CILi1EEES8_S8_EEENS6_IJNS7_ILi64EEENS7_ILi96EEENS7_ILi192EEEEEENS_10bfloat16_tEfNS_4arch4Sm90ELb0ELb0ELb0ELb0ELb0ELb0ELb1ELb0ELi3ELi1ELi1ELi1ELb0EEENS1_21CollectiveEpilogueBwdISD_SE_SG_Li384ELb0ELb1ELi3EEENS1_19SingleTileSchedulerILb0ELb0ELb0ELi96EEEEEEEEEvNT_6ParamsE --------------------------
	.section	.text._ZN7cutlass13device_kernelIN5flash11enable_sm90INS1_16FlashAttnBwdSm90INS1_25CollectiveMainloopBwdSm90ILi2ELi1ELi1EN4cute5tupleIJNS5_1CILi1EEES8_S8_EEENS6_IJNS7_ILi64EEENS7_ILi96EEENS7_ILi192EEEEEENS_10bfloat16_tEfNS_4arch4Sm90ELb0ELb0ELb0ELb0ELb0ELb0ELb1ELb0ELi3ELi1ELi1ELi1ELb0EEENS1_21CollectiveEpilogueBwdISD_SE_SG_Li384ELb0ELb1ELi3EEENS1_19SingleTileSchedulerILb0ELb0ELb0ELi96EEEEEEEEEvNT_6ParamsE,"ax",@progbits
	.align	128
.text._ZN7cutlass13device_kernelIN5flash11enable_sm90INS1_16FlashAttnBwdSm90INS1_25CollectiveMainloopBwdSm90ILi2ELi1ELi1EN4cute5tupleIJNS5_1CILi1EEES8_S8_EEENS6_IJNS7_ILi64EEENS7_ILi96EEENS7_ILi192EEEEEENS_10bfloat16_tEfNS_4arch4Sm90ELb0ELb0ELb0ELb0ELb0ELb0ELb1ELb0ELi3ELi1ELi1ELi1ELb0EEENS1_21CollectiveEpilogueBwdISD_SE_SG_Li384ELb0ELb1ELi3EEENS1_19SingleTileSchedulerILb0ELb0ELb0ELi96EEEEEEEEEvNT_6ParamsE:
        .type           _ZN7cutlass13device_kernelIN5flash11enable_sm90INS1_16FlashAttnBwdSm90INS1_25CollectiveMainloopBwdSm90ILi2ELi1ELi1EN4cute5tupleIJNS5_1CILi1EEES8_S8_EEENS6_IJNS7_ILi64EEENS7_ILi96EEENS7_ILi192EEEEEENS_10bfloat16_tEfNS_4arch4Sm90ELb0ELb0ELb0ELb0ELb0ELb0ELb1ELb0ELi3ELi1ELi1ELi1ELb0EEENS1_21CollectiveEpilogueBwdISD_SE_SG_Li384ELb0ELb1ELi3EEENS1_19SingleTileSchedulerILb0ELb0ELb0ELi96EEEEEEEEEvNT_6ParamsE,@function
        .size           _ZN7cutlass13device_kernelIN5flash11enable_sm90INS1_16FlashAttnBwdSm90INS1_25CollectiveMainloopBwdSm90ILi2ELi1ELi1EN4cute5tupleIJNS5_1CILi1EEES8_S8_EEENS6_IJNS7_ILi64EEENS7_ILi96EEENS7_ILi192EEEEEENS_10bfloat16_tEfNS_4arch4Sm90ELb0ELb0ELb0ELb0ELb0ELb0ELb1ELb0ELi3ELi1ELi1ELi1ELb0EEENS1_21CollectiveEpilogueBwdISD_SE_SG_Li384ELb0ELb1ELi3EEENS1_19SingleTileSchedulerILb0ELb0ELb0ELi96EEEEEEEEEvNT_6ParamsE,(.L_x_88 - _ZN7cutlass13device_kernelIN5flash11enable_sm90INS1_16FlashAttnBwdSm90INS1_25CollectiveMainloopBwdSm90ILi2ELi1ELi1EN4cute5tupleIJNS5_1CILi1EEES8_S8_EEENS6_IJNS7_ILi64EEENS7_ILi96EEENS7_ILi192EEEEEENS_10bfloat16_tEfNS_4arch4Sm90ELb0ELb0ELb0ELb0ELb0ELb0ELb1ELb0ELi3ELi1ELi1ELi1ELb0EEENS1_21CollectiveEpilogueBwdISD_SE_SG_Li384ELb0ELb1ELi3EEENS1_19SingleTileSchedulerILb0ELb0ELb0ELi96EEEEEEEEEvNT_6ParamsE)
        .other          _ZN7cutlass13device_kernelIN5flash11enable_sm90INS1_16FlashAttnBwdSm90INS1_25CollectiveMainloopBwdSm90ILi2ELi1ELi1EN4cute5tupleIJNS5_1CILi1EEES8_S8_EEENS6_IJNS7_ILi64EEENS7_ILi96EEENS7_ILi192EEEEEENS_10bfloat16_tEfNS_4arch4Sm90ELb0ELb0ELb0ELb0ELb0ELb0ELb1ELb0ELi3ELi1ELi1ELi1ELb0EEENS1_21CollectiveEpilogueBwdISD_SE_SG_Li384ELb0ELb1ELi3EEENS1_19SingleTileSchedulerILb0ELb0ELb0ELi96EEEEEEEEEvNT_6ParamsE,@"STO_CUDA_ENTRY STV_DEFAULT"
_ZN7cutlass13device_kernelIN5flash11enable_sm90INS1_16FlashAttnBwdSm90INS1_25CollectiveMainloopBwdSm90ILi2ELi1ELi1EN4cute5tupleIJNS5_1CILi1EEES8_S8_EEENS6_IJNS7_ILi64EEENS7_ILi96EEENS7_ILi192EEEEEENS_10bfloat16_tEfNS_4arch4Sm90ELb0ELb0ELb0ELb0ELb0ELb0ELb1ELb0ELi3ELi1ELi1ELi1ELb0EEENS1_21CollectiveEpilogueBwdISD_SE_SG_Li384ELb0ELb1ELi3EEENS1_19SingleTileSchedulerILb0ELb0ELb0ELi96EEEEEEEEEvNT_6ParamsE:
[----:B------:R-:W-:Y:S01]  /*0000*/  LDC R1, c[0x0][0x37c] ;  /* 0x0000df00ff017b82 */ /* 0x000fe20000000800 */
[----:B------:R-:W-:Y:S05]  /*0010*/  EXIT ;  /* 0x000000000000794d */ /* 0x000fea0003800000 */
.L_x_0:
[----:B------:R-:W-:-:S00]  /*0020*/  BRA `(.L_x_0) ;  /* 0xfffffffc00fc7947 */ /* 0x000fc0000383ffff */
[----:B------:R-:W-:-:S00]  /*0030*/  NOP ;  /* 0x0000000000007918 */ /* 0x000fc00000000000 */
        /* <DEDUP_REMOVED lines=12> */
.L_x_88:


//--------------------- .text._ZN7cutlass13device_kernelIN5flash11enable_sm90INS1_16FlashAttnBwdSm90INS1_25CollectiveMainloopBwdSm90ILi2ELi1ELi1EN4cute5tupleIJNS5_1CILi1EEES8_S8_EEENS6_IJNS7_ILi64EEENS7_ILi96EEENS7_ILi192EEEEEENS_10bfloat16_tEfNS_4arch4Sm90ELb0ELb0ELb0ELb0ELb1ELb0ELb1ELb0ELi3ELi1ELi1ELi1ELb0EEENS1_21CollectiveEpilogueBwdISD_SE_SG_Li384ELb0ELb1ELi3EEENS1_19SingleTileSchedulerILb0ELb0ELb0ELi96EEEEEEEEEvNT_6ParamsE --------------------------
	.section	.text._ZN7cutlass13device_kernelIN5flash11enable_sm90INS1_16FlashAttnBwdSm90INS1_25CollectiveMainloopBwdSm90ILi2ELi1ELi1EN4cute5tupleIJNS5_1CILi1EEES8_S8_EEENS6_IJNS7_ILi64EEENS7_ILi96EEENS7_ILi192EEEEEENS_10bfloat16_tEfNS_4arch4Sm90ELb0ELb0ELb0ELb0ELb1ELb0ELb1ELb0ELi3ELi1ELi1ELi1ELb0EEENS1_21CollectiveEpilogueBwdISD_SE_SG_Li384ELb0ELb1ELi3EEENS1_19SingleTileSchedulerILb0ELb0ELb0ELi96EEEEEEEEEvNT_6ParamsE,"ax",@progbits
	.align	128
.text._ZN7cutlass13device_kernelIN5flash11enable_sm90INS1_16FlashAttnBwdSm90INS1_25CollectiveMainloopBwdSm90ILi2ELi1ELi1EN4cute5tupleIJNS5_1CILi1EEES8_S8_EEENS6_IJNS7_ILi64EEENS7_ILi96EEENS7_ILi192EEEEEENS_10bfloat16_tEfNS_4arch4Sm90ELb0ELb0ELb0ELb0ELb1ELb0ELb1ELb0ELi3ELi1ELi1ELi1ELb0EEENS1_21CollectiveEpilogueBwdISD_SE_SG_Li384ELb0ELb1ELi3EEENS1_19SingleTileSchedulerILb0ELb0ELb0ELi96EEEEEEEEEvNT_6ParamsE:
        .type           _ZN7cutlass13device_kernelIN5flash11enable_sm90INS1_16FlashAttnBwdSm90INS1_25CollectiveMainloopBwdSm90ILi2ELi1ELi1EN4cute5tupleIJNS5_1CILi1EEES8_S8_EEENS6_IJNS7_ILi64EEENS7_ILi96EEENS7_ILi192EEEEEENS_10bfloat16_tEfNS_4arch4Sm90ELb0ELb0ELb0ELb0ELb1ELb0ELb1ELb0ELi3ELi1ELi1ELi1ELb0EEENS1_21CollectiveEpilogueBwdISD_SE_SG_Li384ELb0ELb1ELi3EEENS1_19SingleTileSchedulerILb0ELb0ELb0ELi96EEEEEEEEEvNT_6ParamsE,@function
        .size           _ZN7cutlass13device_kernelIN5flash11enable_sm90INS1_16FlashAttnBwdSm90INS1_25CollectiveMainloopBwdSm90ILi2ELi1ELi1EN4cute5tupleIJNS5_1CILi1EEES8_S8_EEENS6_IJNS7_ILi64EEENS7_ILi96EEENS7_ILi192EEEEEENS_10bfloat16_tEfNS_4arch4Sm90ELb0ELb0ELb0ELb0ELb1ELb0ELb1ELb0ELi3ELi1ELi1ELi1ELb0EEENS1_21CollectiveEpilogueBwdISD_SE_SG_Li384ELb0ELb1ELi3EEENS1_19SingleTileSchedulerILb0ELb0ELb0ELi96EEEEEEEEEvNT_6ParamsE,(.L_x_89 - _ZN7cutlass13device_kernelIN5flash11enable_sm90INS1_16FlashAttnBwdSm90INS1_25CollectiveMainloopBwdSm90ILi2ELi1ELi1EN4cute5tupleIJNS5_1CILi1EEES8_S8_EEENS6_IJNS7_ILi64EEENS7_ILi96EEENS7_ILi192EEEEEENS_10bfloat16_tEfNS_4arch4Sm90ELb0ELb0ELb0ELb0ELb1ELb0ELb1ELb0ELi3ELi1ELi1ELi1ELb0EEENS1_21CollectiveEpilogueBwdISD_SE_SG_Li384ELb0ELb1ELi3EEENS1_19SingleTileSchedulerILb0ELb0ELb0ELi96EEEEEEEEEvNT_6ParamsE)
        .other          _ZN7cutlass13device_kernelIN5flash11enable_sm90INS1_16FlashAttnBwdSm90INS1_25CollectiveMainloopBwdSm90ILi2ELi1ELi1EN4cute5tupleIJNS5_1CILi1EEES8_S8_EEENS6_IJNS7_ILi64EEENS7_ILi96EEENS7_ILi192EEEEEENS_10bfloat16_tEfNS_4arch4Sm90ELb0ELb0ELb0ELb0ELb1ELb0ELb1ELb0ELi3ELi1ELi1ELi1ELb0EEENS1_21CollectiveEpilogueBwdISD_SE_SG_Li384ELb0ELb1ELi3EEENS1_19SingleTileSchedulerILb0ELb0ELb0ELi96EEEEEEEEEvNT_6ParamsE,@"STO_CUDA_ENTRY STV_DEFAULT"
_ZN7cutlass13device_kernelIN5flash11enable_sm90INS1_16FlashAttnBwdSm90INS1_25CollectiveMainloopBwdSm90ILi2ELi1ELi1EN4cute5tupleIJNS5_1CILi1EEES8_S8_EEENS6_IJNS7_ILi64EEENS7_ILi96EEENS7_ILi192EEEEEENS_10bfloat16_tEfNS_4arch4Sm90ELb0ELb0ELb0ELb0ELb1ELb0ELb1ELb0ELi3ELi1ELi1ELi1ELb0EEENS1_21CollectiveEpilogueBwdISD_SE_SG_Li384ELb0ELb1ELi3EEENS1_19SingleTileSchedulerILb0ELb0ELb0ELi96EEEEEEEEEvNT_6ParamsE:
[----:B------:R-:W-:Y:S01]  /*0000*/  LDC R1, c[0x0][0x37c] ;  /* 0x0000df00ff017b82 */ /* 0x000fe20000000800 */
[----:B------:R-:W-:Y:S05]  /*0010*/  EXIT ;  /* 0x000000000000794d */ /* 0x000fea0003800000 */
.L_x_1:
        /* <DEDUP_REMOVED lines=14> */
.L_x_89:


//--------------------- .text._ZN7cutlass13device_kernelIN5flash11enable_sm90INS1_16FlashAttnBwdSm90INS1_25CollectiveMainloopBwdSm90ILi2ELi1ELi1EN4cute5tupleIJNS5_1CILi1EEES8_S8_EEENS6_IJNS7_ILi64EEENS7_ILi96EEENS7_ILi192EEEEEENS_10bfloat16_tEfNS_4arch4Sm90ELb0ELb0ELb0ELb0ELb0ELb0ELb1ELb0ELi3ELi1ELi1ELi1ELb0EEENS1_24CollectiveEpilogueBwdGQAISD_fSG_Li384ELb0ELb0EEENS1_19SingleTileSchedulerILb0ELb0ELb0ELi96EEEEEEEEEvNT_6ParamsE --------------------------
	.section	.text._ZN7cutlass13device_kernelIN5flash11enable_sm90INS1_16FlashAttnBwdSm90INS1_25CollectiveMainloopBwdSm90ILi2ELi1ELi1EN4cute5tupleIJNS5_1CILi1EEES8_S8_EEENS6_IJNS7_ILi64EEENS7_ILi96EEENS7_ILi192EEEEEENS_10bfloat16_tEfNS_4arch4Sm90ELb0ELb0ELb0ELb0ELb0ELb0ELb1ELb0ELi3ELi1ELi1ELi1ELb0EEENS1_24CollectiveEpilogueBwdGQAISD_fSG_Li384ELb0ELb0EEENS1_19SingleTileSchedulerILb0ELb0ELb0ELi96EEEEEEEEEvNT_6ParamsE,"ax",@progbits
	.align	128
.text._ZN7cutlass13device_kernelIN5flash11enable_sm90INS1_16FlashAttnBwdSm90INS1_25CollectiveMainloopBwdSm90ILi2ELi1ELi1EN4cute5tupleIJNS5_1CILi1EEES8_S8_EEENS6_IJNS7_ILi64EEENS7_ILi96EEENS7_ILi192EEEEEENS_10bfloat16_tEfNS_4arch4Sm90ELb0ELb0ELb0ELb0ELb0ELb0ELb1ELb0ELi3ELi1ELi1ELi1ELb0EEENS1_24CollectiveEpilogueBwdGQAISD_fSG_Li384ELb0ELb0EEENS1_19SingleTileSchedulerILb0ELb0ELb0ELi96EEEEEEEEEvNT_6ParamsE:
        .type           _ZN7cutlass13device_kernelIN5flash11enable_sm90INS1_16FlashAttnBwdSm90INS1_25CollectiveMainloopBwdSm90ILi2ELi1ELi1EN4cute5tupleIJNS5_1CILi1EEES8_S8_EEENS6_IJNS7_ILi64EEENS7_ILi96EEENS7_ILi192EEEEEENS_10bfloat16_tEfNS_4arch4Sm90ELb0ELb0ELb0ELb0ELb0ELb0ELb1ELb0ELi3ELi1ELi1ELi1ELb0EEENS1_24CollectiveEpilogueBwdGQAISD_fSG_Li384ELb0ELb0EEENS1_19SingleTileSchedulerILb0ELb0ELb0ELi96EEEEEEEEEvNT_6ParamsE,@function
        .size           _ZN7cutlass13device_kernelIN5flash11enable_sm90INS1_16FlashAttnBwdSm90INS1_25CollectiveMainloopBwdSm90ILi2ELi1ELi1EN4cute5tupleIJNS5_1CILi1EEES8_S8_EEENS6_IJNS7_ILi64EEENS7_ILi96EEENS7_ILi192EEEEEENS_10bfloat16_tEfNS_4arch4Sm90ELb0ELb0ELb0ELb0ELb0ELb0ELb1ELb0ELi3ELi1ELi1ELi1ELb0EEENS1_24CollectiveEpilogueBwdGQAISD_fSG_Li384ELb0ELb0EEENS1_19SingleTileSchedulerILb0ELb0ELb0ELi96EEEEEEEEEvNT_6ParamsE,(.L_x_90 - _ZN7cutlass13device_kernelIN5flash11enable_sm90INS1_16FlashAttnBwdSm90INS1_25CollectiveMainloopBwdSm90ILi2ELi1ELi1EN4cute5tupleIJNS5_1CILi1EEES8_S8_EEENS6_IJNS7_ILi64EEENS7_ILi96EEENS7_ILi192EEEEEENS_10bfloat16_tEfNS_4arch4Sm90ELb0ELb0ELb0ELb0ELb0ELb0ELb1ELb0ELi3ELi1ELi1ELi1ELb0EEENS1_24CollectiveEpilogueBwdGQAISD_fSG_Li384ELb0ELb0EEENS1_19SingleTileSchedulerILb0ELb0ELb0ELi96EEEEEEEEEvNT_6ParamsE)
        .other          _ZN7cutlass13device_kernelIN5flash11enable_sm90INS1_16FlashAttnBwdSm90INS1_25CollectiveMainloopBwdSm90ILi2ELi1ELi1EN4cute5tupleIJNS5_1CILi1EEES8_S8_EEENS6_IJNS7_ILi64EEENS7_ILi96EEENS7_ILi192EEEEEENS_10bfloat16_tEfNS_4arch4Sm90ELb0ELb0ELb0ELb0ELb0ELb0ELb1ELb0ELi3ELi1ELi1ELi1ELb0EEENS1_24CollectiveEpilogueBwdGQAISD_fSG_Li384ELb0ELb0EEENS1_19SingleTileSchedulerILb0ELb0ELb0ELi96EEEEEEEEEvNT_6ParamsE,@"STO_CUDA_ENTRY STV_DEFAULT"
_ZN7cutlass13device_kernelIN5flash11enable_sm90INS1_16FlashAttnBwdSm90INS1_25CollectiveMainloopBwdSm90ILi2ELi1ELi1EN4cute5tupleIJNS5_1CILi1EEES8_S8_EEENS6_IJNS7_ILi64EEENS7_ILi96EEENS7_ILi192EEEEEENS_10bfloat16_tEfNS_4arch4Sm90ELb0ELb0ELb0ELb0ELb0ELb0ELb1ELb0ELi3ELi1ELi1ELi1ELb0EEENS1_24CollectiveEpilogueBwdGQAISD_fSG_Li384ELb0ELb0EEENS1_19SingleTileSchedulerILb0ELb0ELb0ELi96EEEEEEEEEvNT_6ParamsE:
[----:B------:R-:W-:Y:S01]  /*0000*/  LDC R1, c[0x0][0x37c] ;  /* 0x0000df00ff017b82 */ /* 0x000fe20000000800 */
[----:B------:R-:W-:Y:S05]  /*0010*/  EXIT ;  /* 0x000000000000794d */ /* 0x000fea0003800000 */
.L_x_2:
        /* <DEDUP_REMOVED lines=14> */
.L_x_90:


//--------------------- .text._ZN7cutlass13device_kernelIN5flash11enable_sm90INS1_16FlashAttnBwdSm90INS1_25CollectiveMainloopBwdSm90ILi2ELi1ELi1EN4cute5tupleIJNS5_1CILi1EEES8_S8_EEENS6_IJNS7_ILi64EEENS7_ILi96EEENS7_ILi192EEEEEENS_10bfloat16_tEfNS_4arch4Sm90ELb0ELb0ELb0ELb0ELb1ELb0ELb1ELb0ELi3ELi1ELi1ELi1ELb0EEENS1_24CollectiveEpilogueBwdGQAISD_fSG_Li384ELb0ELb1EEENS1_19SingleTileSchedulerILb0ELb0ELb0ELi96EEEEEEEEEvNT_6ParamsE --------------------------
	.section	.text._ZN7cutlass13device_kernelIN5flash11enable_sm90INS1_16FlashAttnBwdSm90INS1_25CollectiveMainloopBwdSm90ILi2ELi1ELi1EN4cute5tupleIJNS5_1CILi1EEES8_S8_EEENS6_IJNS7_ILi64EEENS7_ILi96EEENS7_ILi192EEEEEENS_10bfloat16_tEfNS_4arch4Sm90ELb0ELb0ELb0ELb0ELb1ELb0ELb1ELb0ELi3ELi1ELi1ELi1ELb0EEENS1_24CollectiveEpilogueBwdGQAISD_fSG_Li384ELb0ELb1EEENS1_19SingleTileSchedulerILb0ELb0ELb0ELi96EEEEEEEEEvNT_6ParamsE,"ax",@progbits
	.align	128
.text._ZN7cutlass13device_kernelIN5flash11enable_sm90INS1_16FlashAttnBwdSm90INS1_25CollectiveMainloopBwdSm90ILi2ELi1ELi1EN4cute5tupleIJNS5_1CILi1EEES8_S8_EEENS6_IJNS7_ILi64EEENS7_ILi96EEENS7_ILi192EEEEEENS_10bfloat16_tEfNS_4arch4Sm90ELb0ELb0ELb0ELb0ELb1ELb0ELb1ELb0ELi3ELi1ELi1ELi1ELb0EEENS1_24CollectiveEpilogueBwdGQAISD_fSG_Li384ELb0ELb1EEENS1_19SingleTileSchedulerILb0ELb0ELb0ELi96EEEEEEEEEvNT_6ParamsE:
        .type           _ZN7cutlass13device_kernelIN5flash11enable_sm90INS1_16FlashAttnBwdSm90INS1_25CollectiveMainloopBwdSm90ILi2ELi1ELi1EN4cute5tupleIJNS5_1CILi1EEES8_S8_EEENS6_IJNS7_ILi64EEENS7_ILi96EEENS7_ILi192EEEEEENS_10bfloat16_tEfNS_4arch4Sm90ELb0ELb0ELb0ELb0ELb1ELb0ELb1ELb0ELi3ELi1ELi1ELi1ELb0EEENS1_24CollectiveEpilogueBwdGQAISD_fSG_Li384ELb0ELb1EEENS1_19SingleTileSchedulerILb0ELb0ELb0ELi96EEEEEEEEEvNT_6ParamsE,@function
        .size           _ZN7cutlass13device_kernelIN5flash11enable_sm90INS1_16FlashAttnBwdSm90INS1_25CollectiveMainloopBwdSm90ILi2ELi1ELi1EN4cute5tupleIJNS5_1CILi1EEES8_S8_EEENS6_IJNS7_ILi64EEENS7_ILi96EEENS7_ILi192EEEEEENS_10bfloat16_tEfNS_4arch4Sm90ELb0ELb0ELb0ELb0ELb1ELb0ELb1ELb0ELi3ELi1ELi1ELi1ELb0EEENS1_24CollectiveEpilogueBwdGQAISD_fSG_Li384ELb0ELb1EEENS1_19SingleTileSchedulerILb0ELb0ELb0ELi96EEEEEEEEEvNT_6ParamsE,(.L_x_91 - _ZN7cutlass13device_kernelIN5flash11enable_sm90INS1_16FlashAttnBwdSm90INS1_25CollectiveMainloopBwdSm90ILi2ELi1ELi1EN4cute5tupleIJNS5_1CILi1EEES8_S8_EEENS6_IJNS7_ILi64EEENS7_ILi96EEENS7_ILi192EEEEEENS_10bfloat16_tEfNS_4arch4Sm90ELb0ELb0ELb0ELb0ELb1ELb0ELb1ELb0ELi3ELi1ELi1ELi1ELb0EEENS1_24CollectiveEpilogueBwdGQAISD_fSG_Li384ELb0ELb1EEENS1_19SingleTileSchedulerILb0ELb0ELb0ELi96EEEEEEEEEvNT_6ParamsE)
        .other          _ZN7cutlass13device_kernelIN5flash11enable_sm90INS1_16FlashAttnBwdSm90INS1_25CollectiveMainloopBwdSm90ILi2ELi1ELi1EN4cute5tupleIJNS5_1CILi1EEES8_S8_EEENS6_IJNS7_ILi64EEENS7_ILi96EEENS7_ILi192EEEEEENS_10bfloat16_tEfNS_4arch4Sm90ELb0ELb0ELb0ELb0ELb1ELb0ELb1ELb0ELi3ELi1ELi1ELi1ELb0EEENS1_24CollectiveEpilogueBwdGQAISD_fSG_Li384ELb0ELb1EEENS1_19SingleTileSchedulerILb0ELb0ELb0ELi96EEEEEEEEEvNT_6ParamsE,@"STO_CUDA_ENTRY STV_DEFAULT"
_ZN7cutlass13device_kernelIN5flash11enable_sm90INS1_16FlashAttnBwdSm90INS1_25CollectiveMainloopBwdSm90ILi2ELi1ELi1EN4cute5tupleIJNS5_1CILi1EEES8_S8_EEENS6_IJNS7_ILi64EEENS7_ILi96EEENS7_ILi192EEEEEENS_10bfloat16_tEfNS_4arch4Sm90ELb0ELb0ELb0ELb0ELb1ELb0ELb1ELb0ELi3ELi1ELi1ELi1ELb0EEENS1_24CollectiveEpilogueBwdGQAISD_fSG_Li384ELb0ELb1EEENS1_19SingleTileSchedulerILb0ELb0ELb0ELi96EEEEEEEEEvNT_6ParamsE:
[----:B------:R-:W-:Y:S01]  /*0000*/  LDC R1, c[0x0][0x37c] ;  /* 0x0000df00ff017b82 */ /* 0x000fe20000000800 */
[----:B------:R-:W-:Y:S05]  /*0010*/  EXIT ;  /* 0x000000000000794d */ /* 0x000fea0003800000 */
.L_x_3:
        /* <DEDUP_REMOVED lines=14> */
.L_x_91:


//--------------------- .text._ZN7cutlass13device_kernelIN5flash11enable_sm90INS1_16FlashAttnBwdSm90INS1_25CollectiveMainloopBwdSm90ILi2ELi1ELi1EN4cute5tupleIJNS5_1CILi1EEES8_S8_EEENS6_IJNS7_ILi64EEENS7_ILi96EEENS7_ILi192EEEEEENS_10bfloat16_tEfNS_4arch4Sm90ELb0ELb0ELb0ELb1ELb0ELb0ELb1ELb0ELi3ELi1ELi1ELi1ELb0EEENS1_21CollectiveEpilogueBwdISD_SE_SG_Li384ELb1ELb1ELi3EEENS1_19SingleTileSchedulerILb1ELb0ELb0ELi96EEEEEEEEEvNT_6ParamsE --------------------------
	.section	.text._ZN7cutlass13device_kernelIN5flash11enable_sm90INS1_16FlashAttnBwdSm90INS1_25CollectiveMainloopBwdSm90ILi2ELi1ELi1EN4cute5tupleIJNS5_1CILi1EEES8_S8_EEENS6_IJNS7_ILi64EEENS7_ILi96EEENS7_ILi192EEEEEENS_10bfloat16_tEfNS_4arch4Sm90ELb0ELb0ELb0ELb1ELb0ELb0ELb1ELb0ELi3ELi1ELi1ELi1ELb0EEENS1_21CollectiveEpilogueBwdISD_SE_SG_Li384ELb1ELb1ELi3EEENS1_19SingleTileSchedulerILb1ELb0ELb0ELi96EEEEEEEEEvNT_6ParamsE,"ax",@progbits
	.align	128
.text._ZN7cutlass13device_kernelIN5flash11enable_sm90INS1_16FlashAttnBwdSm90INS1_25CollectiveMainloopBwdSm90ILi2ELi1ELi1EN4cute5tupleIJNS5_1CILi1EEES8_S8_EEENS6_IJNS7_ILi64EEENS7_ILi96EEENS7_ILi192EEEEEENS_10bfloat16_tEfNS_4arch4Sm90ELb0ELb0ELb0ELb1ELb0ELb0ELb1ELb0ELi3ELi1ELi1ELi1ELb0EEENS1_21CollectiveEpilogueBwdISD_SE_SG_Li384ELb1ELb1ELi3EEENS1_19SingleTileSchedulerILb1ELb0ELb0ELi96EEEEEEEEEvNT_6ParamsE:
        .type           _ZN7cutlass13device_kernelIN5flash11enable_sm90INS1_16FlashAttnBwdSm90INS1_25CollectiveMainloopBwdSm90ILi2ELi1ELi1EN4cute5tupleIJNS5_1CILi1EEES8_S8_EEENS6_IJNS7_ILi64EEENS7_ILi96EEENS7_ILi192EEEEEENS_10bfloat16_tEfNS_4arch4Sm90ELb0ELb0ELb0ELb1ELb0ELb0ELb1ELb0ELi3ELi1ELi1ELi1ELb0EEENS1_21CollectiveEpilogueBwdISD_SE_SG_Li384ELb1ELb1ELi3EEENS1_19SingleTileSchedulerILb1ELb0ELb0ELi96EEEEEEEEEvNT_6ParamsE,@function
        .size           _ZN7cutlass13device_kernelIN5flash11enable_sm90INS1_16FlashAttnBwdSm90INS1_25CollectiveMainloopBwdSm90ILi2ELi1ELi1EN4cute5tupleIJNS5_1CILi1EEES8_S8_EEENS6_IJNS7_ILi64EEENS7_ILi96EEENS7_ILi192EEEEEENS_10bfloat16_tEfNS_4arch4Sm90ELb0ELb0ELb0ELb1ELb0ELb0ELb1ELb0ELi3ELi1ELi1ELi1ELb0EEENS1_21CollectiveEpilogueBwdISD_SE_SG_Li384ELb1ELb1ELi3EEENS1_19SingleTileSchedulerILb1ELb0ELb0ELi96EEEEEEEEEvNT_6ParamsE,(.L_x_92 - _ZN7cutlass13device_kernelIN5flash11enable_sm90INS1_16FlashAttnBwdSm90INS1_25CollectiveMainloopBwdSm90ILi2ELi1ELi1EN4cute5tupleIJNS5_1CILi1EEES8_S8_EEENS6_IJNS7_ILi64EEENS7_ILi96EEENS7_ILi192EEEEEENS_10bfloat16_tEfNS_4arch4Sm90ELb0ELb0ELb0ELb1ELb0ELb0ELb1ELb0ELi3ELi1ELi1ELi1ELb0EEENS1_21CollectiveEpilogueBwdISD_SE_SG_Li384ELb1ELb1ELi3EEENS1_19SingleTileSchedulerILb1ELb0ELb0ELi96EEEEEEEEEvNT_6ParamsE)
        .other          _ZN7cutlass13device_kernelIN5flash11enable_sm90INS1_16FlashAttnBwdSm90INS1_25CollectiveMainloopBwdSm90ILi2ELi1ELi1EN4cute5tupleIJNS5_1CILi1EEES8_S8_EEENS6_IJNS7_ILi64EEENS7_ILi96EEENS7_ILi192EEEEEENS_10bfloat16_tEfNS_4arch4Sm90ELb0ELb0ELb0ELb1ELb0ELb0ELb1ELb0ELi3ELi1ELi1ELi1ELb0EEENS1_21CollectiveEpilogueBwdISD_SE_SG_Li384ELb1ELb1ELi3EEENS1_19SingleTileSchedulerILb1ELb0ELb0ELi96EEEEEEEEEvNT_6ParamsE,@"STO_CUDA_ENTRY STV_DEFAULT"
_ZN7cutlass13device_kernelIN5flash11enable_sm90INS1_16FlashAttnBwdSm90INS1_25CollectiveMainloopBwdSm90ILi2ELi1ELi1EN4cute5tupleIJNS5_1CILi1EEES8_S8_EEENS6_IJNS7_ILi64EEENS7_ILi96EEENS7_ILi192EEEEEENS_10bfloat16_tEfNS_4arch4Sm90ELb0ELb0ELb0ELb1ELb0ELb0ELb1ELb0ELi3ELi1ELi1ELi1ELb0EEENS1_21CollectiveEpilogueBwdISD_SE_SG_Li384ELb1ELb1ELi3EEENS1_19SingleTileSchedulerILb1ELb0ELb0ELi96EEEEEEEEEvNT_6ParamsE:
[----:B------:R-:W-:Y:S01]  /*0000*/  LDC R1, c[0x0][0x37c] ;  /* 0x0000df00ff017b82 */ /* 0x000fe20000000800 */
[----:B------:R-:W-:Y:S05]  /*0010*/  EXIT ;  /* 0x000000000000794d */ /* 0x000fea0003800000 */
.L_x_4:
        /* <DEDUP_REMOVED lines=14> */
.L_x_92:


//--------------------- .text._ZN7cutlass13device_kernelIN5flash11enable_sm90INS1_16FlashAttnBwdSm90INS1_25CollectiveMainloopBwdSm90ILi2ELi1ELi1EN4cute5tupleIJNS5_1CILi1EEES8_S8_EEENS6_IJNS7_ILi64EEENS7_ILi96EEENS7_ILi192EEEEEENS_10bfloat16_tEfNS_4arch4Sm90ELb0ELb0ELb0ELb1ELb1ELb0ELb1ELb0ELi3ELi1ELi1ELi1ELb0EEENS1_21CollectiveEpilogueBwdISD_SE_SG_Li384ELb1ELb1ELi3EEENS1_19SingleTileSchedulerILb1ELb0ELb0ELi96EEEEEEEEEvNT_6ParamsE --------------------------
	.section	.text._ZN7cutlass13device_kernelIN5flash11enable_sm90INS1_16FlashAttnBwdSm90INS1_25CollectiveMainloopBwdSm90ILi2ELi1ELi1EN4cute5tupleIJNS5_1CILi1EEES8_S8_EEENS6_IJNS7_ILi64EEENS7_ILi96EEENS7_ILi192EEEEEENS_10bfloat16_tEfNS_4arch4Sm90ELb0ELb0ELb0ELb1ELb1ELb0ELb1ELb0ELi3ELi1ELi1ELi1ELb0EEENS1_21CollectiveEpilogueBwdISD_SE_SG_Li384ELb1ELb1ELi3EEENS1_19SingleTileSchedulerILb1ELb0ELb0ELi96EEEEEEEEEvNT_6ParamsE,"ax",@progbits
	.align	128
.text._ZN7cutlass13device_kernelIN5flash11enable_sm90INS1_16FlashAttnBwdSm90INS1_25CollectiveMainloopBwdSm90ILi2ELi1ELi1EN4cute5tupleIJNS5_1CILi1EEES8_S8_EEENS6_IJNS7_ILi64EEENS7_ILi96EEENS7_ILi192EEEEEENS_10bfloat16_tEfNS_4arch4Sm90ELb0ELb0ELb0ELb1ELb1ELb0ELb1ELb0ELi3ELi1ELi1ELi1ELb0EEENS1_21CollectiveEpilogueBwdISD_SE_SG_Li384ELb1ELb1ELi3EEENS1_19SingleTileSchedulerILb1ELb0ELb0ELi96EEEEEEEEEvNT_6ParamsE:
        .type           _ZN7cutlass13device_kernelIN5flash11enable_sm90INS1_16FlashAttnBwdSm90INS1_25CollectiveMainloopBwdSm90ILi2ELi1ELi1EN4cute5tupleIJNS5_1CILi1EEES8_S8_EEENS6_IJNS7_ILi64EEENS7_ILi96EEENS7_ILi192EEEEEENS_10bfloat16_tEfNS_4arch4Sm90ELb0ELb0ELb0ELb1ELb1ELb0ELb1ELb0ELi3ELi1ELi1ELi1ELb0EEENS1_21CollectiveEpilogueBwdISD_SE_SG_Li384ELb1ELb1ELi3EEENS1_19SingleTileSchedulerILb1ELb0ELb0ELi96EEEEEEEEEvNT_6ParamsE,@function
        .size           _ZN7cutlass13device_kernelIN5flash11enable_sm90INS1_16FlashAttnBwdSm90INS1_25CollectiveMainloopBwdSm90ILi2ELi1ELi1EN4cute5tupleIJNS5_1CILi1EEES8_S8_EEENS6_IJNS7_ILi64EEENS7_ILi96EEENS7_ILi192EEEEEENS_10bfloat16_tEfNS_4arch4Sm90ELb0ELb0ELb0ELb1ELb1ELb0ELb1ELb0ELi3ELi1ELi1ELi1ELb0EEENS1_21CollectiveEpilogueBwdISD_SE_SG_Li384ELb1ELb1ELi3EEENS1_19SingleTileSchedulerILb1ELb0ELb0ELi96EEEEEEEEEvNT_6ParamsE,(.L_x_93 - _ZN7cutlass13device_kernelIN5flash11enable_sm90INS1_16FlashAttnBwdSm90INS1_25CollectiveMainloopBwdSm90ILi2ELi1ELi1EN4cute5tupleIJNS5_1CILi1EEES8_S8_EEENS6_IJNS7_ILi64EEENS7_ILi96EEENS7_ILi192EEEEEENS_10bfloat16_tEfNS_4arch4Sm90ELb0ELb0ELb0ELb1ELb1ELb0ELb1ELb0ELi3ELi1ELi1ELi1ELb0EEENS1_21CollectiveEpilogueBwdISD_SE_SG_Li384ELb1ELb1ELi3EEENS1_19SingleTileSchedulerILb1ELb0ELb0ELi96EEEEEEEEEvNT_6ParamsE)
        .other          _ZN7cutlass13device_kernelIN5flash11enable_sm90INS1_16FlashAttnBwdSm90INS1_25CollectiveMainloopBwdSm90ILi2ELi1ELi1EN4cute5tupleIJNS5_1CILi1EEES8_S8_EEENS6_IJNS7_ILi64EEENS7_ILi96EEENS7_ILi192EEEEEENS_10bfloat16_tEfNS_4arch4Sm90ELb0ELb0ELb0ELb1ELb1ELb0ELb1ELb0ELi3ELi1ELi1ELi1ELb0EEENS1_21CollectiveEpilogueBwdISD_SE_SG_Li384ELb1ELb1ELi3EEENS1_19SingleTileSchedulerILb1ELb0ELb0ELi96EEEEEEEEEvNT_6ParamsE,@"STO_CUDA_ENTRY STV_DEFAULT"
_ZN7cutlass13device_kernelIN5flash11enable_sm90INS1_16FlashAttnBwdSm90INS1_25CollectiveMainloopBwdSm90ILi2ELi1ELi1EN4cute5tupleIJNS5_1CILi1EEES8_S8_EEENS6_IJNS7_ILi64EEENS7_ILi96EEENS7_ILi192EEEEEENS_10bfloat16_tEfNS_4arch4Sm90ELb0ELb0ELb0ELb1ELb1ELb0ELb1ELb0ELi3ELi1ELi1ELi1ELb0EEENS1_21CollectiveEpilogueBwdISD_SE_SG_Li384ELb1ELb1ELi3EEENS1_19SingleTileSchedulerILb1ELb0ELb0ELi96EEEEEEEEEvNT_6ParamsE:
[----:B------:R-:W-:Y:S01]  /*0000*/  LDC R1, c[0x0][0x37c] ;  /* 0x0000df00ff017b82 */ /* 0x000fe20000000800 */
[----:B------:R-:W-:Y:S05]  /*0010*/  EXIT ;  /* 0x000000000000794d */ /* 0x000fea0003800000 */
.L_x_5:
        /* <DEDUP_REMOVED lines=14> */
.L_x_93:


//--------------------- .text._ZN7cutlass13device_kernelIN5flash11enable_sm90INS1_16FlashAttnBwdSm90INS1_25CollectiveMainloopBwdSm90ILi2ELi1ELi1EN4cute5tupleIJNS5_1CILi1EEES8_S8_EEENS6_IJNS7_ILi64EEENS7_ILi96EEENS7_ILi192EEEEEENS_10bfloat16_tEfNS_4arch4Sm90ELb0ELb0ELb0ELb1ELb0ELb0ELb1ELb0ELi3ELi1ELi1ELi1ELb0EEENS1_24CollectiveEpilogueBwdGQAISD_fSG_Li384ELb1ELb0EEENS1_19SingleTileSchedulerILb1ELb0ELb0ELi96EEEEEEEEEvNT_6ParamsE --------------------------
	.section	.text._ZN7cutlass13device_kernelIN5flash11enable_sm90INS1_16FlashAttnBwdSm90INS1_25CollectiveMainloopBwdSm90ILi2ELi1ELi1EN4cute5tupleIJNS5_1CILi1EEES8_S8_EEENS6_IJNS7_ILi64EEENS7_ILi96EEENS7_ILi192EEEEEENS_10bfloat16_tEfNS_4arch4Sm90ELb0ELb0ELb0ELb1ELb0ELb0ELb1ELb0ELi3ELi1ELi1ELi1ELb0EEENS1_24CollectiveEpilogueBwdGQAISD_fSG_Li384ELb1ELb0EEENS1_19SingleTileSchedulerILb1ELb0ELb0ELi96EEEEEEEEEvNT_6ParamsE,"ax",@progbits
	.align	128
.text._ZN7cutlass13device_kernelIN5flash11enable_sm90INS1_16FlashAttnBwdSm90INS1_25CollectiveMainloopBwdSm90ILi2ELi1ELi1EN4cute5tupleIJNS5_1CILi1EEES8_S8_EEENS6_IJNS7_ILi64EEENS7_ILi96EEENS7_ILi192EEEEEENS_10bfloat16_tEfNS_4arch4Sm90ELb0ELb0ELb0ELb1ELb0ELb0ELb1ELb0ELi3ELi1ELi1ELi1ELb0EEENS1_24CollectiveEpilogueBwdGQAISD_fSG_Li384ELb1ELb0EEENS1_19SingleTileSchedulerILb1ELb0ELb0ELi96EEEEEEEEEvNT_6ParamsE:
        .type           _ZN7cutlass13device_kernelIN5flash11enable_sm90INS1_16FlashAttnBwdSm90INS1_25CollectiveMainloopBwdSm90ILi2ELi1ELi1EN4cute5tupleIJNS5_1CILi1EEES8_S8_EEENS6_IJNS7_ILi64EEENS7_ILi96EEENS7_ILi192EEEEEENS_10bfloat16_tEfNS_4arch4Sm90ELb0ELb0ELb0ELb1ELb0ELb0ELb1ELb0ELi3ELi1ELi1ELi1ELb0EEENS1_24CollectiveEpilogueBwdGQAISD_fSG_Li384ELb1ELb0EEENS1_19SingleTileSchedulerILb1ELb0ELb0ELi96EEEEEEEEEvNT_6ParamsE,@function
        .size           _ZN7cutlass13device_kernelIN5flash11enable_sm90INS1_16FlashAttnBwdSm90INS1_25CollectiveMainloopBwdSm90ILi2ELi1ELi1EN4cute5tupleIJNS5_1CILi1EEES8_S8_EEENS6_IJNS7_ILi64EEENS7_ILi96EEENS7_ILi192EEEEEENS_10bfloat16_tEfNS_4arch4Sm90ELb0ELb0ELb0ELb1ELb0ELb0ELb1ELb0ELi3ELi1ELi1ELi1ELb0EEENS1_24CollectiveEpilogueBwdGQAISD_fSG_Li384ELb1ELb0EEENS1_19SingleTileSchedulerILb1ELb0ELb0ELi96EEEEEEEEEvNT_6ParamsE,(.L_x_94 - _ZN7cutlass13device_kernelIN5flash11enable_sm90INS1_16FlashAttnBwdSm90INS1_25CollectiveMainloopBwdSm90ILi2ELi1ELi1EN4cute5tupleIJNS5_1CILi1EEES8_S8_EEENS6_IJNS7_ILi64EEENS7_ILi96EEENS7_ILi192EEEEEENS_10bfloat16_tEfNS_4arch4Sm90ELb0ELb0ELb0ELb1ELb0ELb0ELb1ELb0ELi3ELi1ELi1ELi1ELb0EEENS1_24CollectiveEpilogueBwdGQAISD_fSG_Li384ELb1ELb0EEENS1_19SingleTileSchedulerILb1ELb0ELb0ELi96EEEEEEEEEvNT_6ParamsE)
        .other          _ZN7cutlass13device_kernelIN5flash11enable_sm90INS1_16FlashAttnBwdSm90INS1_25CollectiveMainloopBwdSm90ILi2ELi1ELi1EN4cute5tupleIJNS5_1CILi1EEES8_S8_EEENS6_IJNS7_ILi64EEENS7_ILi96EEENS7_ILi192EEEEEENS_10bfloat16_tEfNS_4arch4Sm90ELb0ELb0ELb0ELb1ELb0ELb0ELb1ELb0ELi3ELi1ELi1ELi1ELb0EEENS1_24CollectiveEpilogueBwdGQAISD_fSG_Li384ELb1ELb0EEENS1_19SingleTileSchedulerILb1ELb0ELb0ELi96EEEEEEEEEvNT_6ParamsE,@"STO_CUDA_ENTRY STV_DEFAULT"
_ZN7cutlass13device_kernelIN5flash11enable_sm90INS1_16FlashAttnBwdSm90INS1_25CollectiveMainloopBwdSm90ILi2ELi1ELi1EN4cute5tupleIJNS5_1CILi1EEES8_S8_EEENS6_IJNS7_ILi64EEENS7_ILi96EEENS7_ILi192EEEEEENS_10bfloat16_tEfNS_4arch4Sm90ELb0ELb0ELb0ELb1ELb0ELb0ELb1ELb0ELi3ELi1ELi1ELi1ELb0EEENS1_24CollectiveEpilogueBwdGQAISD_fSG_Li384ELb1ELb0EEENS1_19SingleTileSchedulerILb1ELb0ELb0ELi96EEEEEEEEEvNT_6ParamsE:
[----:B------:R-:W-:Y:S01]  /*0000*/  LDC R1, c[0x0][0x37c] ;  /* 0x0000df00ff017b82 */ /* 0x000fe20000000800 */
[----:B------:R-:W-:Y:S05]  /*0010*/  EXIT ;  /* 0x000000000000794d */ /* 0x000fea0003800000 */
.L_x_6:
        /* <DEDUP_REMOVED lines=14> */
.L_x_94:


//--------------------- .text._ZN7cutlass13device_kernelIN5flash11enable_sm90INS1_16FlashAttnBwdSm90INS1_25CollectiveMainloopBwdSm90ILi2ELi1ELi1EN4cute5tupleIJNS5_1CILi1EEES8_S8_EEENS6_IJNS7_ILi64EEENS7_ILi96EEENS7_ILi192EEEEEENS_10bfloat16_tEfNS_4arch4Sm90ELb0ELb0ELb0ELb1ELb1ELb0ELb1ELb0ELi3ELi1ELi1ELi1ELb0EEENS1_24CollectiveEpilogueBwdGQAISD_fSG_Li384ELb1ELb1EEENS1_19SingleTileSchedulerILb1ELb0ELb0ELi96EEEEEEEEEvNT_6ParamsE --------------------------
	.section	.text._ZN7cutlass13device_kernelIN5flash11enable_sm90INS1_16FlashAttnBwdSm90INS1_25CollectiveMainloopBwdSm90ILi2ELi1ELi1EN4cute5tupleIJNS5_1CILi1EEES8_S8_EEENS6_IJNS7_ILi64EEENS7_ILi96EEENS7_ILi192EEEEEENS_10bfloat16_tEfNS_4arch4Sm90ELb0ELb0ELb0ELb1ELb1ELb0ELb1ELb0ELi3ELi1ELi1ELi1ELb0EEENS1_24CollectiveEpilogueBwdGQAISD_fSG_Li384ELb1ELb1EEENS1_19SingleTileSchedulerILb1ELb0ELb0ELi96EEEEEEEEEvNT_6ParamsE,"ax",@progbits
	.align	128
.text._ZN7cutlass13device_kernelIN5flash11enable_sm90INS1_16FlashAttnBwdSm90INS1_25CollectiveMainloopBwdSm90ILi2ELi1ELi1EN4cute5tupleIJNS5_1CILi1EEES8_S8_EEENS6_IJNS7_ILi64EEENS7_ILi96EEENS7_ILi192EEEEEENS_10bfloat16_tEfNS_4arch4Sm90ELb0ELb0ELb0ELb1ELb1ELb0ELb1ELb0ELi3ELi1ELi1ELi1ELb0EEENS1_24CollectiveEpilogueBwdGQAISD_fSG_Li384ELb1ELb1EEENS1_19SingleTileSchedulerILb1ELb0ELb0ELi96EEEEEEEEEvNT_6ParamsE:
        .type           _ZN7cutlass13device_kernelIN5flash11enable_sm90INS1_16FlashAttnBwdSm90INS1_25CollectiveMainloopBwdSm90ILi2ELi1ELi1EN4cute5tupleIJNS5_1CILi1EEES8_S8_EEENS6_IJNS7_ILi64EEENS7_ILi96EEENS7_ILi192EEEEEENS_10bfloat16_tEfNS_4arch4Sm90ELb0ELb0ELb0ELb1ELb1ELb0ELb1ELb0ELi3ELi1ELi1ELi1ELb0EEENS1_24CollectiveEpilogueBwdGQAISD_fSG_Li384ELb1ELb1EEENS1_19SingleTileSchedulerILb1ELb0ELb0ELi96EEEEEEEEEvNT_6ParamsE,@function
        .size           _ZN7cutlass13device_kernelIN5flash11enable_sm90INS1_16FlashAttnBwdSm90INS1_25CollectiveMainloopBwdSm90ILi2ELi1ELi1EN4cute5tupleIJNS5_1CILi1EEES8_S8_EEENS6_IJNS7_ILi64EEENS7_ILi96EEENS7_ILi192EEEEEENS_10bfloat16_tEfNS_4arch4Sm90ELb0ELb0ELb0ELb1ELb1ELb0ELb1ELb0ELi3ELi1ELi1ELi1ELb0EEENS1_24CollectiveEpilogueBwdGQAISD_fSG_Li384ELb1ELb1EEENS1_19SingleTileSchedulerILb1ELb0ELb0ELi96EEEEEEEEEvNT_6ParamsE,(.L_x_95 - _ZN7cutlass13device_kernelIN5flash11enable_sm90INS1_16FlashAttnBwdSm90INS1_25CollectiveMainloopBwdSm90ILi2ELi1ELi1EN4cute5tupleIJNS5_1CILi1EEES8_S8_EEENS6_IJNS7_ILi64EEENS7_ILi96EEENS7_ILi192EEEEEENS_10bfloat16_tEfNS_4arch4Sm90ELb0ELb0ELb0ELb1ELb1ELb0ELb1ELb0ELi3ELi1ELi1ELi1ELb0EEENS1_24CollectiveEpilogueBwdGQAISD_fSG_Li384ELb1ELb1EEENS1_19SingleTileSchedulerILb1ELb0ELb0ELi96EEEEEEEEEvNT_6ParamsE)
        .other          _ZN7cutlass13device_kernelIN5flash11enable_sm90INS1_16FlashAttnBwdSm90INS1_25CollectiveMainloopBwdSm90ILi2ELi1ELi1EN4cute5tupleIJNS5_1CILi1EEES8_S8_EEENS6_IJNS7_ILi64EEENS7_ILi96EEENS7_ILi192EEEEEENS_10bfloat16_tEfNS_4arch4Sm90ELb0ELb0ELb0ELb1ELb1ELb0ELb1ELb0ELi3ELi1ELi1ELi1ELb0EEENS1_24CollectiveEpilogueBwdGQAISD_fSG_Li384ELb1ELb1EEENS1_19SingleTileSchedulerILb1ELb0ELb0ELi96EEEEEEEEEvNT_6ParamsE,@"STO_CUDA_ENTRY STV_DEFAULT"
_ZN7cutlass13device_kernelIN5flash11enable_sm90INS1_16FlashAttnBwdSm90INS1_25CollectiveMainloopBwdSm90ILi2ELi1ELi1EN4cute5tupleIJNS5_1CILi1EEES8_S8_EEENS6_IJNS7_ILi64EEENS7_ILi96EEENS7_ILi192EEEEEENS_10bfloat16_tEfNS_4arch4Sm90ELb0ELb0ELb0ELb1ELb1ELb0ELb1ELb0ELi3ELi1ELi1ELi1ELb0EEENS1_24CollectiveEpilogueBwdGQAISD_fSG_Li384ELb1ELb1EEENS1_19SingleTileSchedulerILb1ELb0ELb0ELi96EEEEEEEEEvNT_6ParamsE:
[----:B------:R-:W-:Y:S01]  /*0000*/  LDC R1, c[0x0][0x37c] ;  /* 0x0000df00ff017b82 */ /* 0x000fe20000000800 */
[----:B------:R-:W-:Y:S05]  /*0010*/  EXIT ;  /* 0x000000000000794d */ /* 0x000fea0003800000 */
.L_x_7:
        /* <DEDUP_REMOVED lines=14> */
.L_x_95:


//--------------------- .text._ZN7cutlass13device_kernelIN5flash11enable_sm90INS1_16FlashAttnBwdSm90INS1_25CollectiveMainloopBwdSm90ILi2ELi1ELi1EN4cute5tupleIJNS5_1CILi1EEES8_S8_EEENS6_IJNS7_ILi64EEENS7_ILi96EEENS7_ILi192EEEEEENS_10bfloat16_tEfNS_4arch4Sm90ELb0ELb1ELb0ELb0ELb0ELb0ELb1ELb0ELi3ELi1ELi1ELi1ELb0EEENS1_21CollectiveEpilogueBwdISD_SE_SG_Li384ELb0ELb1ELi3EEENS1_19SingleTileSchedulerILb0ELb0ELb0ELi96EEEEEEEEEvNT_6ParamsE --------------------------
	.section	.text._ZN7cutlass13device_kernelIN5flash11enable_sm90INS1_16FlashAttnBwdSm90INS1_25CollectiveMainloopBwdSm90ILi2ELi1ELi1EN4cute5tupleIJNS5_1CILi1EEES8_S8_EEENS6_IJNS7_ILi64EEENS7_ILi96EEENS7_ILi192EEEEEENS_10bfloat16_tEfNS_4arch4Sm90ELb0ELb1ELb0ELb0ELb0ELb0ELb1ELb0ELi3ELi1ELi1ELi1ELb0EEENS1_21CollectiveEpilogueBwdISD_SE_SG_Li384ELb0ELb1ELi3EEENS1_19SingleTileSchedulerILb0ELb0ELb0ELi96EEEEEEEEEvNT_6ParamsE,"ax",@progbits
	.align	128
.text._ZN7cutlass13device_kernelIN5flash11enable_sm90INS1_16FlashAttnBwdSm90INS1_25CollectiveMainloopBwdSm90ILi2ELi1ELi1EN4cute5tupleIJNS5_1CILi1EEES8_S8_EEENS6_IJNS7_ILi64EEENS7_ILi96EEENS7_ILi192EEEEEENS_10bfloat16_tEfNS_4arch4Sm90ELb0ELb1ELb0ELb0ELb0ELb0ELb1ELb0ELi3ELi1ELi1ELi1ELb0EEENS1_21CollectiveEpilogueBwdISD_SE_SG_Li384ELb0ELb1ELi3EEENS1_19SingleTileSchedulerILb0ELb0ELb0ELi96EEEEEEEEEvNT_6ParamsE:
        .type           _ZN7cutlass13device_kernelIN5flash11enable_sm90INS1_16FlashAttnBwdSm90INS1_25CollectiveMainloopBwdSm90ILi2ELi1ELi1EN4cute5tupleIJNS5_1CILi1EEES8_S8_EEENS6_IJNS7_ILi64EEENS7_ILi96EEENS7_ILi192EEEEEENS_10bfloat16_tEfNS_4arch4Sm90ELb0ELb1ELb0ELb0ELb0ELb0ELb1ELb0ELi3ELi1ELi1ELi1ELb0EEENS1_21CollectiveEpilogueBwdISD_SE_SG_Li384ELb0ELb1ELi3EEENS1_19SingleTileSchedulerILb0ELb0ELb0ELi96EEEEEEEEEvNT_6ParamsE,@function
        .size           _ZN7cutlass13device_kernelIN5flash11enable_sm90INS1_16FlashAttnBwdSm90INS1_25CollectiveMainloopBwdSm90ILi2ELi1ELi1EN4cute5tupleIJNS5_1CILi1EEES8_S8_EEENS6_IJNS7_ILi64EEENS7_ILi96EEENS7_ILi192EEEEEENS_10bfloat16_tEfNS_4arch4Sm90ELb0ELb1ELb0ELb0ELb0ELb0ELb1ELb0ELi3ELi1ELi1ELi1ELb0EEENS1_21CollectiveEpilogueBwdISD_SE_SG_Li384ELb0ELb1ELi3EEENS1_19SingleTileSchedulerILb0ELb0ELb0ELi96EEEEEEEEEvNT_6ParamsE,(.L_x_96 - _ZN7cutlass13device_kernelIN5flash11enable_sm90INS1_16FlashAttnBwdSm90INS1_25CollectiveMainloopBwdSm90ILi2ELi1ELi1EN4cute5tupleIJNS5_1CILi1EEES8_S8_EEENS6_IJNS7_ILi64EEENS7_ILi96EEENS7_ILi192EEEEEENS_10bfloat16_tEfNS_4arch4Sm90ELb0ELb1ELb0ELb0ELb0ELb0ELb1ELb0ELi3ELi1ELi1ELi1ELb0EEENS1_21CollectiveEpilogueBwdISD_SE_SG_Li384ELb0ELb1ELi3EEENS1_19SingleTileSchedulerILb0ELb0ELb0ELi96EEEEEEEEEvNT_6ParamsE)
        .other          _ZN7cutlass13device_kernelIN5flash11enable_sm90INS1_16FlashAttnBwdSm90INS1_25CollectiveMainloopBwdSm90ILi2ELi1ELi1EN4cute5tupleIJNS5_1CILi1EEES8_S8_EEENS6_IJNS7_ILi64EEENS7_ILi96EEENS7_ILi192EEEEEENS_10bfloat16_tEfNS_4arch4Sm90ELb0ELb1ELb0ELb0ELb0ELb0ELb1ELb0ELi3ELi1ELi1ELi1ELb0EEENS1_21CollectiveEpilogueBwdISD_SE_SG_Li384ELb0ELb1ELi3EEENS1_19SingleTileSchedulerILb0ELb0ELb0ELi96EEEEEEEEEvNT_6ParamsE,@"STO_CUDA_ENTRY STV_DEFAULT"
_ZN7cutlass13device_kernelIN5flash11enable_sm90INS1_16FlashAttnBwdSm90INS1_25CollectiveMainloopBwdSm90ILi2ELi1ELi1EN4cute5tupleIJNS5_1CILi1EEES8_S8_EEENS6_IJNS7_ILi64EEENS7_ILi96EEENS7_ILi192EEEEEENS_10bfloat16_tEfNS_4arch4Sm90ELb0ELb1ELb0ELb0ELb0ELb0ELb1ELb0ELi3ELi1ELi1ELi1ELb0EEENS1_21CollectiveEpilogueBwdISD_SE_SG_Li384ELb0ELb1ELi3EEENS1_19SingleTileSchedulerILb0ELb0ELb0ELi96EEEEEEEEEvNT_6ParamsE:
[----:B------:R-:W-:Y:S01]  /*0000*/  LDC R1, c[0x0][0x37c] ;  /* 0x0000df00ff017b82 */ /* 0x000fe20000000800 */
[----:B------:R-:W-:Y:S05]  /*0010*/  EXIT ;  /* 0x000000000000794d */ /* 0x000fea0003800000 */
.L_x_8:
        /* <DEDUP_REMOVED lines=14> */
.L_x_96:


//--------------------- .text._ZN7cutlass13device_kernelIN5flash11enable_sm90INS1_16FlashAttnBwdSm90INS1_25CollectiveMainloopBwdSm90ILi2ELi1ELi1EN4cute5tupleIJNS5_1CILi1EEES8_S8_EEENS6_IJNS7_ILi64EEENS7_ILi96EEENS7_ILi192EEEEEENS_10bfloat16_tEfNS_4arch4Sm90ELb0ELb1ELb0ELb0ELb1ELb0ELb1ELb0ELi3ELi1ELi1ELi1ELb0EEENS1_21CollectiveEpilogueBwdISD_SE_SG_Li384ELb0ELb1ELi3EEENS1_19SingleTileSchedulerILb0ELb0ELb0ELi96EEEEEEEEEvNT_6ParamsE --------------------------
	.section	.text._ZN7cutlass13device_kernelIN5flash11enable_sm90INS1_16FlashAttnBwdSm90INS1_25CollectiveMainloopBwdSm90ILi2ELi1ELi1EN4cute5tupleIJNS5_1CILi1EEES8_S8_EEENS6_IJNS7_ILi64EEENS7_ILi96EEENS7_ILi192EEEEEENS_10bfloat16_tEfNS_4arch4Sm90ELb0ELb1ELb0ELb0ELb1ELb0ELb1ELb0ELi3ELi1ELi1ELi1ELb0EEENS1_21CollectiveEpilogueBwdISD_SE_SG_Li384ELb0ELb1ELi3EEENS1_19SingleTileSchedulerILb0ELb0ELb0ELi96EEEEEEEEEvNT_6ParamsE,"ax",@progbits
	.align	128
.text._ZN7cutlass13device_kernelIN5flash11enable_sm90INS1_16FlashAttnBwdSm90INS1_25CollectiveMainloopBwdSm90ILi2ELi1ELi1EN4cute5tupleIJNS5_1CILi1EEES8_S8_EEENS6_IJNS7_ILi64EEENS7_ILi96EEENS7_ILi192EEEEEENS_10bfloat16_tEfNS_4arch4Sm90ELb0ELb1ELb0ELb0ELb1ELb0ELb1ELb0ELi3ELi1ELi1ELi1ELb0EEENS1_21CollectiveEpilogueBwdISD_SE_SG_Li384ELb0ELb1ELi3EEENS1_19SingleTileSchedulerILb0ELb0ELb0ELi96EEEEEEEEEvNT_6ParamsE:
        .type           _ZN7cutlass13device_kernelIN5flash11enable_sm90INS1_16FlashAttnBwdSm90INS1_25CollectiveMainloopBwdSm90ILi2ELi1ELi1EN4cute5tupleIJNS5_1CILi1EEES8_S8_EEENS6_IJNS7_ILi64EEENS7_ILi96EEENS7_ILi192EEEEEENS_10bfloat16_tEfNS_4arch4Sm90ELb0ELb1ELb0ELb0ELb1ELb0ELb1ELb0ELi3ELi1ELi1ELi1ELb0EEENS1_21CollectiveEpilogueBwdISD_SE_SG_Li384ELb0ELb1ELi3EEENS1_19SingleTileSchedulerILb0ELb0ELb0ELi96EEEEEEEEEvNT_6ParamsE,@function
        .size           _ZN7cutlass13device_kernelIN5flash11enable_sm90INS1_16FlashAttnBwdSm90INS1_25CollectiveMainloopBwdSm90ILi2ELi1ELi1EN4cute5tupleIJNS5_1CILi1EEES8_S8_EEENS6_IJNS7_ILi64EEENS7_ILi96EEENS7_ILi192EEEEEENS_10bfloat16_tEfNS_4arch4Sm90ELb0ELb1ELb0ELb0ELb1ELb0ELb1ELb0ELi3ELi1ELi1ELi1ELb0EEENS1_21CollectiveEpilogueBwdISD_SE_SG_Li384ELb0ELb1ELi3EEENS1_19SingleTileSchedulerILb0ELb0ELb0ELi96EEEEEEEEEvNT_6ParamsE,(.L_x_97 - _ZN7cutlass13device_kernelIN5flash11enable_sm90INS1_16FlashAttnBwdSm90INS1_25CollectiveMainloopBwdSm90ILi2ELi1ELi1EN4cute5tupleIJNS5_1CILi1EEES8_S8_EEENS6_IJNS7_ILi64EEENS7_ILi96EEENS7_ILi192EEEEEENS_10bfloat16_tEfNS_4arch4Sm90ELb0ELb1ELb0ELb0ELb1ELb0ELb1ELb0ELi3ELi1ELi1ELi1ELb0EEENS1_21CollectiveEpilogueBwdISD_SE_SG_Li384ELb0ELb1ELi3EEENS1_19SingleTileSchedulerILb0ELb0ELb0ELi96EEEEEEEEEvNT_6ParamsE)
        .other          _ZN7cutlass13device_kernelIN5flash11enable_sm90INS1_16FlashAttnBwdSm90INS1_25CollectiveMainloopBwdSm90ILi2ELi1ELi1EN4cute5tupleIJNS5_1CILi1EEES8_S8_EEENS6_IJNS7_ILi64EEENS7_ILi96EEENS7_ILi192EEEEEENS_10bfloat16_tEfNS_4arch4Sm90ELb0ELb1ELb0ELb0ELb1ELb0ELb1ELb0ELi3ELi1ELi1ELi1ELb0EEENS1_21CollectiveEpilogueBwdISD_SE_SG_Li384ELb0ELb1ELi3EEENS1_19SingleTileSchedulerILb0ELb0ELb0ELi96EEEEEEEEEvNT_6ParamsE,@"STO_CUDA_ENTRY STV_DEFAULT"
_ZN7cutlass13device_kernelIN5flash11enable_sm90INS1_16FlashAttnBwdSm90INS1_25CollectiveMainloopBwdSm90ILi2ELi1ELi1EN4cute5tupleIJNS5_1CILi1EEES8_S8_EEENS6_IJNS7_ILi64EEENS7_ILi96EEENS7_ILi192EEEEEENS_10bfloat16_tEfNS_4arch4Sm90ELb0ELb1ELb0ELb0ELb1ELb0ELb1ELb0ELi3ELi1ELi1ELi1ELb0EEENS1_21CollectiveEpilogueBwdISD_SE_SG_Li384ELb0ELb1ELi3EEENS1_19SingleTileSchedulerILb0ELb0ELb0ELi96EEEEEEEEEvNT_6ParamsE:
[----:B------:R-:W-:Y:S01]  /*0000*/  LDC R1, c[0x0][0x37c] ;  /* 0x0000df00ff017b82 */ /* 0x000fe20000000800 */
[----:B------:R-:W-:Y:S05]  /*0010*/  EXIT ;  /* 0x000000000000794d */ /* 0x000fea0003800000 */
.L_x_9:
        /* <DEDUP_REMOVED lines=14> */
.L_x_97:


//--------------------- .text._ZN7cutlass13device_kernelIN5flash11enable_sm90INS1_16FlashAttnBwdSm90INS1_25CollectiveMainloopBwdSm90ILi2ELi1ELi1EN4cute5tupleIJNS5_1CILi1EEES8_S8_EEENS6_IJNS7_ILi64EEENS7_ILi96EEENS7_ILi192EEEEEENS_10bfloat16_tEfNS_4arch4Sm90ELb0ELb1ELb0ELb0ELb0ELb0ELb1ELb0ELi3ELi1ELi1ELi1ELb0EEENS1_24CollectiveEpilogueBwdGQAISD_fSG_Li384ELb0ELb0EEENS1_19SingleTileSchedulerILb0ELb0ELb0ELi96EEEEEEEEEvNT_6ParamsE --------------------------
	.section	.text._ZN7cutlass13device_kernelIN5flash11enable_sm90INS1_16FlashAttnBwdSm90INS1_25CollectiveMainloopBwdSm90ILi2ELi1ELi1EN4cute5tupleIJNS5_1CILi1EEES8_S8_EEENS6_IJNS7_ILi64EEENS7_ILi96EEENS7_ILi192EEEEEENS_10bfloat16_tEfNS_4arch4Sm90ELb0ELb1ELb0ELb0ELb0ELb0ELb1ELb0ELi3ELi1ELi1ELi1ELb0EEENS1_24CollectiveEpilogueBwdGQAISD_fSG_Li384ELb0ELb0EEENS1_19SingleTileSchedulerILb0ELb0ELb0ELi96EEEEEEEEEvNT_6ParamsE,"ax",@progbits
	.align	128
.text._ZN7cutlass13device_kernelIN5flash11enable_sm90INS1_16FlashAttnBwdSm90INS1_25CollectiveMainloopBwdSm90ILi2ELi1ELi1EN4cute5tupleIJNS5_1CILi1EEES8_S8_EEENS6_IJNS7_ILi64EEENS7_ILi96EEENS7_ILi192EEEEEENS_10bfloat16_tEfNS_4arch4Sm90ELb0ELb1ELb0ELb0ELb0ELb0ELb1ELb0ELi3ELi1ELi1ELi1ELb0EEENS1_24CollectiveEpilogueBwdGQAISD_fSG_Li384ELb0ELb0EEENS1_19SingleTileSchedulerILb0ELb0ELb0ELi96EEEEEEEEEvNT_6ParamsE:
        .type           _ZN7cutlass13device_kernelIN5flash11enable_sm90INS1_16FlashAttnBwdSm90INS1_25CollectiveMainloopBwdSm90ILi2ELi1ELi1EN4cute5tupleIJNS5_1CILi1EEES8_S8_EEENS6_IJNS7_ILi64EEENS7_ILi96EEENS7_ILi192EEEEEENS_10bfloat16_tEfNS_4arch4Sm90ELb0ELb1ELb0ELb0ELb0ELb0ELb1ELb0ELi3ELi1ELi1ELi1ELb0EEENS1_24CollectiveEpilogueBwdGQAISD_fSG_Li384ELb0ELb0EEENS1_19SingleTileSchedulerILb0ELb0ELb0ELi96EEEEEEEEEvNT_6ParamsE,@function
        .size           _ZN7cutlass13device_kernelIN5flash11enable_sm90INS1_16FlashAttnBwdSm90INS1_25CollectiveMainloopBwdSm90ILi2ELi1ELi1EN4cute5tupleIJNS5_1CILi1EEES8_S8_EEENS6_IJNS7_ILi64EEENS7_ILi96EEENS7_ILi192EEEEEENS_10bfloat16_tEfNS_4arch4Sm90ELb0ELb1ELb0ELb0ELb0ELb0ELb1ELb0ELi3ELi1ELi1ELi1ELb0EEENS1_24CollectiveEpilogueBwdGQAISD_fSG_Li384ELb0ELb0EEENS1_19SingleTileSchedulerILb0ELb0ELb0ELi96EEEEEEEEEvNT_6ParamsE,(.L_x_98 - _ZN7cutlass13device_kernelIN5flash11enable_sm90INS1_16FlashAttnBwdSm90INS1_25CollectiveMainloopBwdSm90ILi2ELi1ELi1EN4cute5tupleIJNS5_1CILi1EEES8_S8_EEENS6_IJNS7_ILi64EEENS7_ILi96EEENS7_ILi192EEEEEENS_10bfloat16_tEfNS_4arch4Sm90ELb0ELb1ELb0ELb0ELb0ELb0ELb1ELb0ELi3ELi1ELi1ELi1ELb0EEENS1_24CollectiveEpilogueBwdGQAISD_fSG_Li384ELb0ELb0EEENS1_19SingleTileSchedulerILb0ELb0ELb0ELi96EEEEEEEEEvNT_6ParamsE)
        .other          _ZN7cutlass13device_kernelIN5flash11enable_sm90INS1_16FlashAttnBwdSm90INS1_25CollectiveMainloopBwdSm90ILi2ELi1ELi1EN4cute5tupleIJNS5_1CILi1EEES8_S8_EEENS6_IJNS7_ILi64EEENS7_ILi96EEENS7_ILi192EEEEEENS_10bfloat16_tEfNS_4arch4Sm90ELb0ELb1ELb0ELb0ELb0ELb0ELb1ELb0ELi3ELi1ELi1ELi1ELb0EEENS1_24CollectiveEpilogueBwdGQAISD_fSG_Li384ELb0ELb0EEENS1_19SingleTileSchedulerILb0ELb0ELb0ELi96EEEEEEEEEvNT_6ParamsE,@"STO_CUDA_ENTRY STV_DEFAULT"
_ZN7cutlass13device_kernelIN5flash11enable_sm90INS1_16FlashAttnBwdSm90INS1_25CollectiveMainloopBwdSm90ILi2ELi1ELi1EN4cute5tupleIJNS5_1CILi1EEES8_S8_EEENS6_IJNS7_ILi64EEENS7_ILi96EEENS7_ILi192EEEEEENS_10bfloat16_tEfNS_4arch4Sm90ELb0ELb1ELb0ELb0ELb0ELb0ELb1ELb0ELi3ELi1ELi1ELi1ELb0EEENS1_24CollectiveEpilogueBwdGQAISD_fSG_Li384ELb0ELb0EEENS1_19SingleTileSchedulerILb0ELb0ELb0ELi96EEEEEEEEEvNT_6ParamsE:
[----:B------:R-:W-:Y:S01]  /*0000*/  LDC R1, c[0x0][0x37c] ;  /* 0x0000df00ff017b82 */ /* 0x000fe20000000800 */
[----:B------:R-:W-:Y:S05]  /*0010*/  EXIT ;  /* 0x000000000000794d */ /* 0x000fea0003800000 */
.L_x_10:
        /* <DEDUP_REMOVED lines=14> */
.L_x_98:


//--------------------- .text._ZN7cutlass13device_kernelIN5flash11enable_sm90INS1_16FlashAttnBwdSm90INS1_25CollectiveMainloopBwdSm90ILi2ELi1ELi1EN4cute5tupleIJNS5_1CILi1EEES8_S8_EEENS6_IJNS7_ILi64EEENS7_ILi96EEENS7_ILi192EEEEEENS_10bfloat16_tEfNS_4arch4Sm90ELb0ELb1ELb0ELb0ELb1ELb0ELb1ELb0ELi3ELi1ELi1ELi1ELb0EEENS1_24CollectiveEpilogueBwdGQAISD_fSG_Li384ELb0ELb1EEENS1_19SingleTileSchedulerILb0ELb0ELb0ELi96EEEEEEEEEvNT_6ParamsE --------------------------
	.section	.text._ZN7cutlass13device_kernelIN5flash11enable_sm90INS1_16FlashAttnBwdSm90INS1_25CollectiveMainloopBwdSm90ILi2ELi1ELi1EN4cute5tupleIJNS5_1CILi1EEES8_S8_EEENS6_IJNS7_ILi64EEENS7_ILi96EEENS7_ILi192EEEEEENS_10bfloat16_tEfNS_4arch4Sm90ELb0ELb1ELb0ELb0ELb1ELb0ELb1ELb0ELi3ELi1ELi1ELi1ELb0EEENS1_24CollectiveEpilogueBwdGQAISD_fSG_Li384ELb0ELb1EEENS1_19SingleTileSchedulerILb0ELb0ELb0ELi96EEEEEEEEEvNT_6ParamsE,"ax",@progbits
	.align	128
.text._ZN7cutlass13device_kernelIN5flash11enable_sm90INS1_16FlashAttnBwdSm90INS1_25CollectiveMainloopBwdSm90ILi2ELi1ELi1EN4cute5tupleIJNS5_1CILi1EEES8_S8_EEENS6_IJNS7_ILi64EEENS7_ILi96EEENS7_ILi192EEEEEENS_10bfloat16_tEfNS_4arch4Sm90ELb0ELb1ELb0ELb0ELb1ELb0ELb1ELb0ELi3ELi1ELi1ELi1ELb0EEENS1_24CollectiveEpilogueBwdGQAISD_fSG_Li384ELb0ELb1EEENS1_19SingleTileSchedulerILb0ELb0ELb0ELi96EEEEEEEEEvNT_6ParamsE:
        .type           _ZN7cutlass13device_kernelIN5flash11enable_sm90INS1_16FlashAttnBwdSm90INS1_25CollectiveMainloopBwdSm90ILi2ELi1ELi1EN4cute5tupleIJNS5_1CILi1EEES8_S8_EEENS6_IJNS7_ILi64EEENS7_ILi96EEENS7_ILi192EEEEEENS_10bfloat16_tEfNS_4arch4Sm90ELb0ELb1ELb0ELb0ELb1ELb0ELb1ELb0ELi3ELi1ELi1ELi1ELb0EEENS1_24CollectiveEpilogueBwdGQAISD_fSG_Li384ELb0ELb1EEENS1_19SingleTileSchedulerILb0ELb0ELb0ELi96EEEEEEEEEvNT_6ParamsE,@function
        .size           _ZN7cutlass13device_kernelIN5flash11enable_sm90INS1_16FlashAttnBwdSm90INS1_25CollectiveMainloopBwdSm90ILi2ELi1ELi1EN4cute5tupleIJNS5_1CILi1EEES8_S8_EEENS6_IJNS7_ILi64EEENS7_ILi96EEENS7_ILi192EEEEEENS_10bfloat16_tEfNS_4arch4Sm90ELb0ELb1ELb0ELb0ELb1ELb0ELb1ELb0ELi3ELi1ELi1ELi1ELb0EEENS1_24CollectiveEpilogueBwdGQAISD_fSG_Li384ELb0ELb1EEENS1_19SingleTileSchedulerILb0ELb0ELb0ELi96EEEEEEEEEvNT_6ParamsE,(.L_x_99 - _ZN7cutlass13device_kernelIN5flash11enable_sm90INS1_16FlashAttnBwdSm90INS1_25CollectiveMainloopBwdSm90ILi2ELi1ELi1EN4cute5tupleIJNS5_1CILi1EEES8_S8_EEENS6_IJNS7_ILi64EEENS7_ILi96EEENS7_ILi192EEEEEENS_10bfloat16_tEfNS_4arch4Sm90ELb0ELb1ELb0ELb0ELb1ELb0ELb1ELb0ELi3ELi1ELi1ELi1ELb0EEENS1_24CollectiveEpilogueBwdGQAISD_fSG_Li384ELb0ELb1EEENS1_19SingleTileSchedulerILb0ELb0ELb0ELi96EEEEEEEEEvNT_6ParamsE)
        .other          _ZN7cutlass13device_kernelIN5flash11enable_sm90INS1_16FlashAttnBwdSm90INS1_25CollectiveMainloopBwdSm90ILi2ELi1ELi1EN4cute5tupleIJNS5_1CILi1EEES8_S8_EEENS6_IJNS7_ILi64EEENS7_ILi96EEENS7_ILi192EEEEEENS_10bfloat16_tEfNS_4arch4Sm90ELb0ELb1ELb0ELb0ELb1ELb0ELb1ELb0ELi3ELi1ELi1ELi1ELb0EEENS1_24CollectiveEpilogueBwdGQAISD_fSG_Li384ELb0ELb1EEENS1_19SingleTileSchedulerILb0ELb0ELb0ELi96EEEEEEEEEvNT_6ParamsE,@"STO_CUDA_ENTRY STV_DEFAULT"
_ZN7cutlass13device_kernelIN5flash11enable_sm90INS1_16FlashAttnBwdSm90INS1_25CollectiveMainloopBwdSm90ILi2ELi1ELi1EN4cute5tupleIJNS5_1CILi1EEES8_S8_EEENS6_IJNS7_ILi64EEENS7_ILi96EEENS7_ILi192EEEEEENS_10bfloat16_tEfNS_4arch4Sm90ELb0ELb1ELb0ELb0ELb1ELb0ELb1ELb0ELi3ELi1ELi1ELi1ELb0EEENS1_24CollectiveEpilogueBwdGQAISD_fSG_Li384ELb0ELb1EEENS1_19SingleTileSchedulerILb0ELb0ELb0ELi96EEEEEEEEEvNT_6ParamsE:
[----:B------:R-:W-:Y:S01]  /*0000*/  LDC R1, c[0x0][0x37c] ;  /* 0x0000df00ff017b82 */ /* 0x000fe20000000800 */
[----:B------:R-:W-:Y:S05]  /*0010*/  EXIT ;  /* 0x000000000000794d */ /* 0x000fea0003800000 */
.L_x_11:
        /* <DEDUP_REMOVED lines=14> */
.L_x_99:


//--------------------- .text._ZN7cutlass13device_kernelIN5flash11enable_sm90INS1_16FlashAttnBwdSm90INS1_25CollectiveMainloopBwdSm90ILi2ELi1ELi1EN4cute5tupleIJNS5_1CILi1EEES8_S8_EEENS6_IJNS7_ILi64EEENS7_ILi96EEENS7_ILi192EEEEEENS_10bfloat16_tEfNS_4arch4Sm90ELb0ELb1ELb0ELb1ELb0ELb0ELb1ELb0ELi3ELi1ELi1ELi1ELb0EEENS1_21CollectiveEpilogueBwdISD_SE_SG_Li384ELb1ELb1ELi3EEENS1_19SingleTileSchedulerILb1ELb0ELb0ELi96EEEEEEEEEvNT_6ParamsE --------------------------
	.section	.text._ZN7cutlass13device_kernelIN5flash11enable_sm90INS1_16FlashAttnBwdSm90INS1_25CollectiveMainloopBwdSm90ILi2ELi1ELi1EN4cute5tupleIJNS5_1CILi1EEES8_S8_EEENS6_IJNS7_ILi64EEENS7_ILi96EEENS7_ILi192EEEEEENS_10bfloat16_tEfNS_4arch4Sm90ELb0ELb1ELb0ELb1ELb0ELb0ELb1ELb0ELi3ELi1ELi1ELi1ELb0EEENS1_21CollectiveEpilogueBwdISD_SE_SG_Li384ELb1ELb1ELi3EEENS1_19SingleTileSchedulerILb1ELb0ELb0ELi96EEEEEEEEEvNT_6ParamsE,"ax",@progbits
	.align	128
.text._ZN7cutlass13device_kernelIN5flash11enable_sm90INS1_16FlashAttnBwdSm90INS1_25CollectiveMainloopBwdSm90ILi2ELi1ELi1EN4cute5tupleIJNS5_1CILi1EEES8_S8_EEENS6_IJNS7_ILi64EEENS7_ILi96EEENS7_ILi192EEEEEENS_10bfloat16_tEfNS_4arch4Sm90ELb0ELb1ELb0ELb1ELb0ELb0ELb1ELb0ELi3ELi1ELi1ELi1ELb0EEENS1_21CollectiveEpilogueBwdISD_SE_SG_Li384ELb1ELb1ELi3EEENS1_19SingleTileSchedulerILb1ELb0ELb0ELi96EEEEEEEEEvNT_6ParamsE:
        .type           _ZN7cutlass13device_kernelIN5flash11enable_sm90INS1_16FlashAttnBwdSm90INS1_25CollectiveMainloopBwdSm90ILi2ELi1ELi1EN4cute5tupleIJNS5_1CILi1EEES8_S8_EEENS6_IJNS7_ILi64EEENS7_ILi96EEENS7_ILi192EEEEEENS_10bfloat16_tEfNS_4arch4Sm90ELb0ELb1ELb0ELb1ELb0ELb0ELb1ELb0ELi3ELi1ELi1ELi1ELb0EEENS1_21CollectiveEpilogueBwdISD_SE_SG_Li384ELb1ELb1ELi3EEENS1_19SingleTileSchedulerILb1ELb0ELb0ELi96EEEEEEEEEvNT_6ParamsE,@function
        .size           _ZN7cutlass13device_kernelIN5flash11enable_sm90INS1_16FlashAttnBwdSm90INS1_25CollectiveMainloopBwdSm90ILi2ELi1ELi1EN4cute5tupleIJNS5_1CILi1EEES8_S8_EEENS6_IJNS7_ILi64EEENS7_ILi96EEENS7_ILi192EEEEEENS_10bfloat16_tEfNS_4arch4Sm90ELb0ELb1ELb0ELb1ELb0ELb0ELb1ELb0ELi3ELi1ELi1ELi1ELb0EEENS1_21CollectiveEpilogueBwdISD_SE_SG_Li384ELb1ELb1ELi3EEENS1_19SingleTileSchedulerILb1ELb0ELb0ELi96EEEEEEEEEvNT_6ParamsE,(.L_x_100 - _ZN7cutlass13device_kernelIN5flash11enable_sm90INS1_16FlashAttnBwdSm90INS1_25CollectiveMainloopBwdSm90ILi2ELi1ELi1EN4cute5tupleIJNS5_1CILi1EEES8_S8_EEENS6_IJNS7_ILi64EEENS7_ILi96EEENS7_ILi192EEEEEENS_10bfloat16_tEfNS_4arch4Sm90ELb0ELb1ELb0ELb1ELb0ELb0ELb1ELb0ELi3ELi1ELi1ELi1ELb0EEENS1_21CollectiveEpilogueBwdISD_SE_SG_Li384ELb1ELb1ELi3EEENS1_19SingleTileSchedulerILb1ELb0ELb0ELi96EEEEEEEEEvNT_6ParamsE)
        .other          _ZN7cutlass13device_kernelIN5flash11enable_sm90INS1_16FlashAttnBwdSm90INS1_25CollectiveMainloopBwdSm90ILi2ELi1ELi1EN4cute5tupleIJNS5_1CILi1EEES8_S8_EEENS6_IJNS7_ILi64EEENS7_ILi96EEENS7_ILi192EEEEEENS_10bfloat16_tEfNS_4arch4Sm90ELb0ELb1ELb0ELb1ELb0ELb0ELb1ELb0ELi3ELi1ELi1ELi1ELb0EEENS1_21CollectiveEpilogueBwdISD_SE_SG_Li384ELb1ELb1ELi3EEENS1_19SingleTileSchedulerILb1ELb0ELb0ELi96EEEEEEEEEvNT_6ParamsE,@"STO_CUDA_ENTRY STV_DEFAULT"
_ZN7cutlass13device_kernelIN5flash11enable_sm90INS1_16FlashAttnBwdSm90INS1_25CollectiveMainloopBwdSm90ILi2ELi1ELi1EN4cute5tupleIJNS5_1CILi1EEES8_S8_EEENS6_IJNS7_ILi64EEENS7_ILi96EEENS7_ILi192EEEEEENS_10bfloat16_tEfNS_4arch4Sm90ELb0ELb1ELb0ELb1ELb0ELb0ELb1ELb0ELi3ELi1ELi1ELi1ELb0EEENS1_21CollectiveEpilogueBwdISD_SE_SG_Li384ELb1ELb1ELi3EEENS1_19SingleTileSchedulerILb1ELb0ELb0ELi96EEEEEEEEEvNT_6ParamsE:
[----:B------:R-:W-:Y:S01]  /*0000*/  LDC R1, c[0x0][0x37c] ;  /* 0x0000df00ff017b82 */ /* 0x000fe20000000800 */
[----:B------:R-:W-:Y:S05]  /*0010*/  EXIT ;  /* 0x000000000000794d */ /* 0x000fea0003800000 */
.L_x_12:
        /* <DEDUP_REMOVED lines=14> */
.L_x_100:


//--------------------- .text._ZN7cutlass13device_kernelIN5flash11enable_sm90INS1_16FlashAttnBwdSm90INS1_25CollectiveMainloopBwdSm90ILi2ELi1ELi1EN4cute5tupleIJNS5_1CILi1EEES8_S8_EEENS6_IJNS7_ILi64EEENS7_ILi96EEENS7_ILi192EEEEEENS_10bfloat16_tEfNS_4arch4Sm90ELb0ELb1ELb0ELb1ELb1ELb0ELb1ELb0ELi3ELi1ELi1ELi1ELb0EEENS1_21CollectiveEpilogueBwdISD_SE_SG_Li384ELb1ELb1ELi3EEENS1_19SingleTileSchedulerILb1ELb0ELb0ELi96EEEEEEEEEvNT_6ParamsE --------------------------
	.section	.text._ZN7cutlass13device_kernelIN5flash11enable_sm90INS1_16FlashAttnBwdSm90INS1_25CollectiveMainloopBwdSm90ILi2ELi1ELi1EN4cute5tupleIJNS5_1CILi1EEES8_S8_EEENS6_IJNS7_ILi64EEENS7_ILi96EEENS7_ILi192EEEEEENS_10bfloat16_tEfNS_4arch4Sm90ELb0ELb1ELb0ELb1ELb1ELb0ELb1ELb0ELi3ELi1ELi1ELi1ELb0EEENS1_21CollectiveEpilogueBwdISD_SE_SG_Li384ELb1ELb1ELi3EEENS1_19SingleTileSchedulerILb1ELb0ELb0ELi96EEEEEEEEEvNT_6ParamsE,"ax",@progbits
	.align	128
.text._ZN7cutlass13device_kernelIN5flash11enable_sm90INS1_16FlashAttnBwdSm90INS1_25CollectiveMainloopBwdSm90ILi2ELi1ELi1EN4cute5tupleIJNS5_1CILi1EEES8_S8_EEENS6_IJNS7_ILi64EEENS7_ILi96EEENS7_ILi192EEEEEENS_10bfloat16_tEfNS_4arch4Sm90ELb0ELb1ELb0ELb1ELb1ELb0ELb1ELb0ELi3ELi1ELi1ELi1ELb0EEENS1_21CollectiveEpilogueBwdISD_SE_SG_Li384ELb1ELb1ELi3EEENS1_19SingleTileSchedulerILb1ELb0ELb0ELi96EEEEEEEEEvNT_6ParamsE:
        .type           _ZN7cutlass13device_kernelIN5flash11enable_sm90INS1_16FlashAttnBwdSm90INS1_25CollectiveMainloopBwdSm90ILi2ELi1ELi1EN4cute5tupleIJNS5_1CILi1EEES8_S8_EEENS6_IJNS7_ILi64EEENS7_ILi96EEENS7_ILi192EEEEEENS_10bfloat16_tEfNS_4arch4Sm90ELb0ELb1ELb0ELb1ELb1ELb0ELb1ELb0ELi3ELi1ELi1ELi1ELb0EEENS1_21CollectiveEpilogueBwdISD_SE_SG_Li384ELb1ELb1ELi3EEENS1_19SingleTileSchedulerILb1ELb0ELb0ELi96EEEEEEEEEvNT_6ParamsE,@function
        .size           _ZN7cutlass13device_kernelIN5flash11enable_sm90INS1_16FlashAttnBwdSm90INS1_25CollectiveMainloopBwdSm90ILi2ELi1ELi1EN4cute5tupleIJNS5_1CILi1EEES8_S8_EEENS6_IJNS7_ILi64EEENS7_ILi96EEENS7_ILi192EEEEEENS_10bfloat16_tEfNS_4arch4Sm90ELb0ELb1ELb0ELb1ELb1ELb0ELb1ELb0ELi3ELi1ELi1ELi1ELb0EEENS1_21CollectiveEpilogueBwdISD_SE_SG_Li384ELb1ELb1ELi3EEENS1_19SingleTileSchedulerILb1ELb0ELb0ELi96EEEEEEEEEvNT_6ParamsE,(.L_x_101 - _ZN7cutlass13device_kernelIN5flash11enable_sm90INS1_16FlashAttnBwdSm90INS1_25CollectiveMainloopBwdSm90ILi2ELi1ELi1EN4cute5tupleIJNS5_1CILi1EEES8_S8_EEENS6_IJNS7_ILi64EEENS7_ILi96EEENS7_ILi192EEEEEENS_10bfloat16_tEfNS_4arch4Sm90ELb0ELb1ELb0ELb1ELb1ELb0ELb1ELb0ELi3ELi1ELi1ELi1ELb0EEENS1_21CollectiveEpilogueBwdISD_SE_SG_Li384ELb1ELb1ELi3EEENS1_19SingleTileSchedulerILb1ELb0ELb0ELi96EEEEEEEEEvNT_6ParamsE)
        .other          _ZN7cutlass13device_kernelIN5flash11enable_sm90INS1_16FlashAttnBwdSm90INS1_25CollectiveMainloopBwdSm90ILi2ELi1ELi1EN4cute5tupleIJNS5_1CILi1EEES8_S8_EEENS6_IJNS7_ILi64EEENS7_ILi96EEENS7_ILi192EEEEEENS_10bfloat16_tEfNS_4arch4Sm90ELb0ELb1ELb0ELb1ELb1ELb0ELb1ELb0ELi3ELi1ELi1ELi1ELb0EEENS1_21CollectiveEpilogueBwdISD_SE_SG_Li384ELb1ELb1ELi3EEENS1_19SingleTileSchedulerILb1ELb0ELb0ELi96EEEEEEEEEvNT_6ParamsE,@"STO_CUDA_ENTRY STV_DEFAULT"
_ZN7cutlass13device_kernelIN5flash11enable_sm90INS1_16FlashAttnBwdSm90INS1_25CollectiveMainloopBwdSm90ILi2ELi1ELi1EN4cute5tupleIJNS5_1CILi1EEES8_S8_EEENS6_IJNS7_ILi64EEENS7_ILi96EEENS7_ILi192EEEEEENS_10bfloat16_tEfNS_4arch4Sm90ELb0ELb1ELb0ELb1ELb1ELb0ELb1ELb0ELi3ELi1ELi1ELi1ELb0EEENS1_21CollectiveEpilogueBwdISD_SE_SG_Li384ELb1ELb1ELi3EEENS1_19SingleTileSchedulerILb1ELb0ELb0ELi96EEEEEEEEEvNT_6ParamsE:
[----:B------:R-:W-:Y:S01]  /*0000*/  LDC R1, c[0x0][0x37c] ;  /* 0x0000df00ff017b82 */ /* 0x000fe20000000800 */
[----:B------:R-:W-:Y:S05]  /*0010*/  EXIT ;  /* 0x000000000000794d */ /* 0x000fea0003800000 */
.L_x_13:
        /* <DEDUP_REMOVED lines=14> */
.L_x_101:


//--------------------- .text._ZN7cutlass13device_kernelIN5flash11enable_sm90INS1_16FlashAttnBwdSm90INS1_25CollectiveMainloopBwdSm90ILi2ELi1ELi1EN4cute5tupleIJNS5_1CILi1EEES8_S8_EEENS6_IJNS7_ILi64EEENS7_ILi96EEENS7_ILi192EEEEEENS_10bfloat16_tEfNS_4arch4Sm90ELb0ELb1ELb0ELb1ELb0ELb0ELb1ELb0ELi3ELi1ELi1ELi1ELb0EEENS1_24CollectiveEpilogueBwdGQAISD_fSG_Li384ELb1ELb0EEENS1_19SingleTileSchedulerILb1ELb0ELb0ELi96EEEEEEEEEvNT_6ParamsE --------------------------
	.section	.text._ZN7cutlass13device_kernelIN5flash11enable_sm90INS1_16FlashAttnBwdSm90INS1_25CollectiveMainloopBwdSm90ILi2ELi1ELi1EN4cute5tupleIJNS5_1CILi1EEES8_S8_EEENS6_IJNS7_ILi64EEENS7_ILi96EEENS7_ILi192EEEEEENS_10bfloat16_tEfNS_4arch4Sm90ELb0ELb1ELb0ELb1ELb0ELb0ELb1ELb0ELi3ELi1ELi1ELi1ELb0EEENS1_24CollectiveEpilogueBwdGQAISD_fSG_Li384ELb1ELb0EEENS1_19SingleTileSchedulerILb1ELb0ELb0ELi96EEEEEEEEEvNT_6ParamsE,"ax",@progbits
	.align	128
.text._ZN7cutlass13device_kernelIN5flash11enable_sm90INS1_16FlashAttnBwdSm90INS1_25CollectiveMainloopBwdSm90ILi2ELi1ELi1EN4cute5tupleIJNS5_1CILi1EEES8_S8_EEENS6_IJNS7_ILi64EEENS7_ILi96EEENS7_ILi192EEEEEENS_10bfloat16_tEfNS_4arch4Sm90ELb0ELb1ELb0ELb1ELb0ELb0ELb1ELb0ELi3ELi1ELi1ELi1ELb0EEENS1_24CollectiveEpilogueBwdGQAISD_fSG_Li384ELb1ELb0EEENS1_19SingleTileSchedulerILb1ELb0ELb0ELi96EEEEEEEEEvNT_6ParamsE:
        .type           _ZN7cutlass13device_kernelIN5flash11enable_sm90INS1_16FlashAttnBwdSm90INS1_25CollectiveMainloopBwdSm90ILi2ELi1ELi1EN4cute5tupleIJNS5_1CILi1EEES8_S8_EEENS6_IJNS7_ILi64EEENS7_ILi96EEENS7_ILi192EEEEEENS_10bfloat16_tEfNS_4arch4Sm90ELb0ELb1ELb0ELb1ELb0ELb0ELb1ELb0ELi3ELi1ELi1ELi1ELb0EEENS1_24CollectiveEpilogueBwdGQAISD_fSG_Li384ELb1ELb0EEENS1_19SingleTileSchedulerILb1ELb0ELb0ELi96EEEEEEEEEvNT_6ParamsE,@function
        .size           _ZN7cutlass13device_kernelIN5flash11enable_sm90INS1_16FlashAttnBwdSm90INS1_25CollectiveMainloopBwdSm90ILi2ELi1ELi1EN4cute5tupleIJNS5_1CILi1EEES8_S8_EEENS6_IJNS7_ILi64EEENS7_ILi96EEENS7_ILi192EEEEEENS_10bfloat16_tEfNS_4arch4Sm90ELb0ELb1ELb0ELb1ELb0ELb0ELb1ELb0ELi3ELi1ELi1ELi1ELb0EEENS1_24CollectiveEpilogueBwdGQAISD_fSG_Li384ELb1ELb0EEENS1_19SingleTileSchedulerILb1ELb0ELb0ELi96EEEEEEEEEvNT_6ParamsE,(.L_x_102 - _ZN7cutlass13device_kernelIN5flash11enable_sm90INS1_16FlashAttnBwdSm90INS1_25CollectiveMainloopBwdSm90ILi2ELi1ELi1EN4cute5tupleIJNS5_1CILi1EEES8_S8_EEENS6_IJNS7_ILi64EEENS7_ILi96EEENS7_ILi192EEEEEENS_10bfloat16_tEfNS_4arch4Sm90ELb0ELb1ELb0ELb1ELb0ELb0ELb1ELb0ELi3ELi1ELi1ELi1ELb0EEENS1_24CollectiveEpilogueBwdGQAISD_fSG_Li384ELb1ELb0EEENS1_19SingleTileSchedulerILb1ELb0ELb0ELi96EEEEEEEEEvNT_6ParamsE)
        .other          _ZN7cutlass13device_kernelIN5flash11enable_sm90INS1_16FlashAttnBwdSm90INS1_25CollectiveMainloopBwdSm90ILi2ELi1ELi1EN4cute5tupleIJNS5_1CILi1EEES8_S8_EEENS6_IJNS7_ILi64EEENS7_ILi96EEENS7_ILi192EEEEEENS_10bfloat16_tEfNS_4arch4Sm90ELb0ELb1ELb0ELb1ELb0ELb0ELb1ELb0ELi3ELi1ELi1ELi1ELb0EEENS1_24CollectiveEpilogueBwdGQAISD_fSG_Li384ELb1ELb0EEENS1_19SingleTileSchedulerILb1ELb0ELb0ELi96EEEEEEEEEvNT_6ParamsE,@"STO_CUDA_ENTRY STV_DEFAULT"
_ZN7cutlass13device_kernelIN5flash11enable_sm90INS1_16FlashAttnBwdSm90INS1_25CollectiveMainloopBwdSm90ILi2ELi1ELi1EN4cute5tupleIJNS5_1CILi1EEES8_S8_EEENS6_IJNS7_ILi64EEENS7_ILi96EEENS7_ILi192EEEEEENS_10bfloat16_tEfNS_4arch4Sm90ELb0ELb1ELb0ELb1ELb0ELb0ELb1ELb0ELi3ELi1ELi1ELi1ELb0EEENS1_24CollectiveEpilogueBwdGQAISD_fSG_Li384ELb1ELb0EEENS1_19SingleTileSchedulerILb1ELb0ELb0ELi96EEEEEEEEEvNT_6ParamsE:
[----:B------:R-:W-:Y:S01]  /*0000*/  LDC R1, c[0x0][0x37c] ;  /* 0x0000df00ff017b82 */ /* 0x000fe20000000800 */
[----:B------:R-:W-:Y:S05]  /*0010*/  EXIT ;  /* 0x000000000000794d */ /* 0x000fea0003800000 */
.L_x_14:
        /* <DEDUP_REMOVED lines=14> */
.L_x_102:


//--------------------- .text._ZN7cutlass13device_kernelIN5flash11enable_sm90INS1_16FlashAttnBwdSm90INS1_25CollectiveMainloopBwdSm90ILi2ELi1ELi1EN4cute5tupleIJNS5_1CILi1EEES8_S8_EEENS6_IJNS7_ILi64EEENS7_ILi96EEENS7_ILi192EEEEEENS_10bfloat16_tEfNS_4arch4Sm90ELb0ELb1ELb0ELb1ELb1ELb0ELb1ELb0ELi3ELi1ELi1ELi1ELb0EEENS1_24CollectiveEpilogueBwdGQAISD_fSG_Li384ELb1ELb1EEENS1_19SingleTileSchedulerILb1ELb0ELb0ELi96EEEEEEEEEvNT_6ParamsE --------------------------
	.section	.text._ZN7cutlass13device_kernelIN5flash11enable_sm90INS1_16FlashAttnBwdSm90INS1_25CollectiveMainloopBwdSm90ILi2ELi1ELi1EN4cute5tupleIJNS5_1CILi1EEES8_S8_EEENS6_IJNS7_ILi64EEENS7_ILi96EEENS7_ILi192EEEEEENS_10bfloat16_tEfNS_4arch4Sm90ELb0ELb1ELb0ELb1ELb1ELb0ELb1ELb0ELi3ELi1ELi1ELi1ELb0EEENS1_24CollectiveEpilogueBwdGQAISD_fSG_Li384ELb1ELb1EEENS1_19SingleTileSchedulerILb1ELb0ELb0ELi96EEEEEEEEEvNT_6ParamsE,"ax",@progbits
	.align	128
.text._ZN7cutlass13device_kernelIN5flash11enable_sm90INS1_16FlashAttnBwdSm90INS1_25CollectiveMainloopBwdSm90ILi2ELi1ELi1EN4cute5tupleIJNS5_1CILi1EEES8_S8_EEENS6_IJNS7_ILi64EEENS7_ILi96EEENS7_ILi192EEEEEENS_10bfloat16_tEfNS_4arch4Sm90ELb0ELb1ELb0ELb1ELb1ELb0ELb1ELb0ELi3ELi1ELi1ELi1ELb0EEENS1_24CollectiveEpilogueBwdGQAISD_fSG_Li384ELb1ELb1EEENS1_19SingleTileSchedulerILb1ELb0ELb0ELi96EEEEEEEEEvNT_6ParamsE:
        .type           _ZN7cutlass13device_kernelIN5flash11enable_sm90INS1_16FlashAttnBwdSm90INS1_25CollectiveMainloopBwdSm90ILi2ELi1ELi1EN4cute5tupleIJNS5_1CILi1EEES8_S8_EEENS6_IJNS7_ILi64EEENS7_ILi96EEENS7_ILi192EEEEEENS_10bfloat16_tEfNS_4arch4Sm90ELb0ELb1ELb0ELb1ELb1ELb0ELb1ELb0ELi3ELi1ELi1ELi1ELb0EEENS1_24CollectiveEpilogueBwdGQAISD_fSG_Li384ELb1ELb1EEENS1_19SingleTileSchedulerILb1ELb0ELb0ELi96EEEEEEEEEvNT_6ParamsE,@function
        .size           _ZN7cutlass13device_kernelIN5flash11enable_sm90INS1_16FlashAttnBwdSm90INS1_25CollectiveMainloopBwdSm90ILi2ELi1ELi1EN4cute5tupleIJNS5_1CILi1EEES8_S8_EEENS6_IJNS7_ILi64EEENS7_ILi96EEENS7_ILi192EEEEEENS_10bfloat16_tEfNS_4arch4Sm90ELb0ELb1ELb0ELb1ELb1ELb0ELb1ELb0ELi3ELi1ELi1ELi1ELb0EEENS1_24CollectiveEpilogueBwdGQAISD_fSG_Li384ELb1ELb1EEENS1_19SingleTileSchedulerILb1ELb0ELb0ELi96EEEEEEEEEvNT_6ParamsE,(.L_x_103 - _ZN7cutlass13device_kernelIN5flash11enable_sm90INS1_16FlashAttnBwdSm90INS1_25CollectiveMainloopBwdSm90ILi2ELi1ELi1EN4cute5tupleIJNS5_1CILi1EEES8_S8_EEENS6_IJNS7_ILi64EEENS7_ILi96EEENS7_ILi192EEEEEENS_10bfloat16_tEfNS_4arch4Sm90ELb0ELb1ELb0ELb1ELb1ELb0ELb1ELb0ELi3ELi1ELi1ELi1ELb0EEENS1_24CollectiveEpilogueBwdGQAISD_fSG_Li384ELb1ELb1EEENS1_19SingleTileSchedulerILb1ELb0ELb0ELi96EEEEEEEEEvNT_6ParamsE)
        .other          _ZN7cutlass13device_kernelIN5flash11enable_sm90INS1_16FlashAttnBwdSm90INS1_25CollectiveMainloopBwdSm90ILi2ELi1ELi1EN4cute5tupleIJNS5_1CILi1EEES8_S8_EEENS6_IJNS7_ILi64EEENS7_ILi96EEENS7_ILi192EEEEEENS_10bfloat16_tEfNS_4arch4Sm90ELb0ELb1ELb0ELb1ELb1ELb0ELb1ELb0ELi3ELi1ELi1ELi1ELb0EEENS1_24CollectiveEpilogueBwdGQAISD_fSG_Li384ELb1ELb1EEENS1_19SingleTileSchedulerILb1ELb0ELb0ELi96EEEEEEEEEvNT_6ParamsE,@"STO_CUDA_ENTRY STV_DEFAULT"
_ZN7cutlass13device_kernelIN5flash11enable_sm90INS1_16FlashAttnBwdSm90INS1_25CollectiveMainloopBwdSm90ILi2ELi1ELi1EN4cute5tupleIJNS5_1CILi1EEES8_S8_EEENS6_IJNS7_ILi64EEENS7_ILi96EEENS7_ILi192EEEEEENS_10bfloat16_tEfNS_4arch4Sm90ELb0ELb1ELb0ELb1ELb1ELb0ELb1ELb0ELi3ELi1ELi1ELi1ELb0EEENS1_24CollectiveEpilogueBwdGQAISD_fSG_Li384ELb1ELb1EEENS1_19SingleTileSchedulerILb1ELb0ELb0ELi96EEEEEEEEEvNT_6ParamsE:
[----:B------:R-:W-:Y:S01]  /*0000*/  LDC R1, c[0x0][0x37c] ;  /* 0x0000df00ff017b82 */ /* 0x000fe20000000800 */
[----:B------:R-:W-:Y:S05]  /*0010*/  EXIT ;  /* 0x000000000000794d */ /* 0x000fea0003800000 */
.L_x_15:
        /* <DEDUP_REMOVED lines=14> */
.L_x_103:


//--------------------- .text._ZN7cutlass13device_kernelIN5flash11enable_sm90INS1_16FlashAttnBwdSm90INS1_25CollectiveMainloopBwdSm90ILi2ELi1ELi1EN4cute5tupleIJNS5_1CILi1EEES8_S8_EEENS6_IJNS7_ILi64EEENS7_ILi96EEENS7_ILi192EEEEEENS_10bfloat16_tEfNS_4arch4Sm90ELb1ELb0ELb0ELb0ELb0ELb0ELb1ELb0ELi3ELi1ELi1ELi1ELb0EEENS1_21CollectiveEpilogueBwdISD_SE_SG_Li384ELb0ELb1ELi3EEENS1_25SingleTileBwdLPTSchedulerILb0ELi96ELb0EEEEEEEEEvNT_6ParamsE --------------------------
	.section	.text._ZN7cutlass13device_kernelIN5flash11enable_sm90INS1_16FlashAttnBwdSm90INS1_25CollectiveMainloopBwdSm90ILi2ELi1ELi1EN4cute5tupleIJNS5_1CILi1EEES8_S8_EEENS6_IJNS7_ILi64EEENS7_ILi96EEENS7_ILi192EEEEEENS_10bfloat16_tEfNS_4arch4Sm90ELb1ELb0ELb0ELb0ELb0ELb0ELb1ELb0ELi3ELi1ELi1ELi1ELb0EEENS1_21CollectiveEpilogueBwdISD_SE_SG_Li384ELb0ELb1ELi3EEENS1_25SingleTileBwdLPTSchedulerILb0ELi96ELb0EEEEEEEEEvNT_6ParamsE,"ax",@progbits
	.align	128
.text._ZN7cutlass13device_kernelIN5flash11enable_sm90INS1_16FlashAttnBwdSm90INS1_25CollectiveMainloopBwdSm90ILi2ELi1ELi1EN4cute5tupleIJNS5_1CILi1EEES8_S8_EEENS6_IJNS7_ILi64EEENS7_ILi96EEENS7_ILi192EEEEEENS_10bfloat16_tEfNS_4arch4Sm90ELb1ELb0ELb0ELb0ELb0ELb0ELb1ELb0ELi3ELi1ELi1ELi1ELb0EEENS1_21CollectiveEpilogueBwdISD_SE_SG_Li384ELb0ELb1ELi3EEENS1_25SingleTileBwdLPTSchedulerILb0ELi96ELb0EEEEEEEEEvNT_6ParamsE:
        .type           _ZN7cutlass13device_kernelIN5flash11enable_sm90INS1_16FlashAttnBwdSm90INS1_25CollectiveMainloopBwdSm90ILi2ELi1ELi1EN4cute5tupleIJNS5_1CILi1EEES8_S8_EEENS6_IJNS7_ILi64EEENS7_ILi96EEENS7_ILi192EEEEEENS_10bfloat16_tEfNS_4arch4Sm90ELb1ELb0ELb0ELb0ELb0ELb0ELb1ELb0ELi3ELi1ELi1ELi1ELb0EEENS1_21CollectiveEpilogueBwdISD_SE_SG_Li384ELb0ELb1ELi3EEENS1_25SingleTileBwdLPTSchedulerILb0ELi96ELb0EEEEEEEEEvNT_6ParamsE,@function
        .size           _ZN7cutlass13device_kernelIN5flash11enable_sm90INS1_16FlashAttnBwdSm90INS1_25CollectiveMainloopBwdSm90ILi2ELi1ELi1EN4cute5tupleIJNS5_1CILi1EEES8_S8_EEENS6_IJNS7_ILi64EEENS7_ILi96EEENS7_ILi192EEEEEENS_10bfloat16_tEfNS_4arch4Sm90ELb1ELb0ELb0ELb0ELb0ELb0ELb1ELb0ELi3ELi1ELi1ELi1ELb0EEENS1_21CollectiveEpilogueBwdISD_SE_SG_Li384ELb0ELb1ELi3EEENS1_25SingleTileBwdLPTSchedulerILb0ELi96ELb0EEEEEEEEEvNT_6ParamsE,(.L_x_104 - _ZN7cutlass13device_kernelIN5flash11enable_sm90INS1_16FlashAttnBwdSm90INS1_25CollectiveMainloopBwdSm90ILi2ELi1ELi1EN4cute5tupleIJNS5_1CILi1EEES8_S8_EEENS6_IJNS7_ILi64EEENS7_ILi96EEENS7_ILi192EEEEEENS_10bfloat16_tEfNS_4arch4Sm90ELb1ELb0ELb0ELb0ELb0ELb0ELb1ELb0ELi3ELi1ELi1ELi1ELb0EEENS1_21CollectiveEpilogueBwdISD_SE_SG_Li384ELb0ELb1ELi3EEENS1_25SingleTileBwdLPTSchedulerILb0ELi96ELb0EEEEEEEEEvNT_6ParamsE)
        .other          _ZN7cutlass13device_kernelIN5flash11enable_sm90INS1_16FlashAttnBwdSm90INS1_25CollectiveMainloopBwdSm90ILi2ELi1ELi1EN4cute5tupleIJNS5_1CILi1EEES8_S8_EEENS6_IJNS7_ILi64EEENS7_ILi96EEENS7_ILi192EEEEEENS_10bfloat16_tEfNS_4arch4Sm90ELb1ELb0ELb0ELb0ELb0ELb0ELb1ELb0ELi3ELi1ELi1ELi1ELb0EEENS1_21CollectiveEpilogueBwdISD_SE_SG_Li384ELb0ELb1ELi3EEENS1_25SingleTileBwdLPTSchedulerILb0ELi96ELb0EEEEEEEEEvNT_6ParamsE,@"STO_CUDA_ENTRY STV_DEFAULT"
_ZN7cutlass13device_kernelIN5flash11enable_sm90INS1_16FlashAttnBwdSm90INS1_25CollectiveMainloopBwdSm90ILi2ELi1ELi1EN4cute5tupleIJNS5_1CILi1EEES8_S8_EEENS6_IJNS7_ILi64EEENS7_ILi96EEENS7_ILi192EEEEEENS_10bfloat16_tEfNS_4arch4Sm90ELb1ELb0ELb0ELb0ELb0ELb0ELb1ELb0ELi3ELi1ELi1ELi1ELb0EEENS1_21CollectiveEpilogueBwdISD_SE_SG_Li384ELb0ELb1ELi3EEENS1_25SingleTileBwdLPTSchedulerILb0ELi96ELb0EEEEEEEEEvNT_6ParamsE:
[----:B------:R-:W-:Y:S01]  /*0000*/  LDC R1, c[0x0][0x37c] ;  /* 0x0000df00ff017b82 */ /* 0x000fe20000000800 */
[----:B------:R-:W-:Y:S05]  /*0010*/  EXIT ;  /* 0x000000000000794d */ /* 0x000fea0003800000 */
.L_x_16:
        /* <DEDUP_REMOVED lines=14> */
.L_x_104:


//--------------------- .text._ZN7cutlass13device_kernelIN5flash11enable_sm90INS1_16FlashAttnBwdSm90INS1_25CollectiveMainloopBwdSm90ILi2ELi1ELi1EN4cute5tupleIJNS5_1CILi1EEES8_S8_EEENS6_IJNS7_ILi64EEENS7_ILi96EEENS7_ILi192EEEEEENS_10bfloat16_tEfNS_4arch4Sm90ELb1ELb0ELb0ELb0ELb1ELb0ELb1ELb0ELi3ELi1ELi1ELi1ELb0EEENS1_21CollectiveEpilogueBwdISD_SE_SG_Li384ELb0ELb1ELi3EEENS1_25SingleTileBwdLPTSchedulerILb0ELi96ELb1EEEEEEEEEvNT_6ParamsE --------------------------
	.section	.text._ZN7cutlass13device_kernelIN5flash11enable_sm90INS1_16FlashAttnBwdSm90INS1_25CollectiveMainloopBwdSm90ILi2ELi1ELi1EN4cute5tupleIJNS5_1CILi1EEES8_S8_EEENS6_IJNS7_ILi64EEENS7_ILi96EEENS7_ILi192EEEEEENS_10bfloat16_tEfNS_4arch4Sm90ELb1ELb0ELb0ELb0ELb1ELb0ELb1ELb0ELi3ELi1ELi1ELi1ELb0EEENS1_21CollectiveEpilogueBwdISD_SE_SG_Li384ELb0ELb1ELi3EEENS1_25SingleTileBwdLPTSchedulerILb0ELi96ELb1EEEEEEEEEvNT_6ParamsE,"ax",@progbits
	.align	128
.text._ZN7cutlass13device_kernelIN5flash11enable_sm90INS1_16FlashAttnBwdSm90INS1_25CollectiveMainloopBwdSm90ILi2ELi1ELi1EN4cute5tupleIJNS5_1CILi1EEES8_S8_EEENS6_IJNS7_ILi64EEENS7_ILi96EEENS7_ILi192EEEEEENS_10bfloat16_tEfNS_4arch4Sm90ELb1ELb0ELb0ELb0ELb1ELb0ELb1ELb0ELi3ELi1ELi1ELi1ELb0EEENS1_21CollectiveEpilogueBwdISD_SE_SG_Li384ELb0ELb1ELi3EEENS1_25SingleTileBwdLPTSchedulerILb0ELi96ELb1EEEEEEEEEvNT_6ParamsE:
        .type           _ZN7cutlass13device_kernelIN5flash11enable_sm90INS1_16FlashAttnBwdSm90INS1_25CollectiveMainloopBwdSm90ILi2ELi1ELi1EN4cute5tupleIJNS5_1CILi1EEES8_S8_EEENS6_IJNS7_ILi64EEENS7_ILi96EEENS7_ILi192EEEEEENS_10bfloat16_tEfNS_4arch4Sm90ELb1ELb0ELb0ELb0ELb1ELb0ELb1ELb0ELi3ELi1ELi1ELi1ELb0EEENS1_21CollectiveEpilogueBwdISD_SE_SG_Li384ELb0ELb1ELi3EEENS1_25SingleTileBwdLPTSchedulerILb0ELi96ELb1EEEEEEEEEvNT_6ParamsE,@function
        .size           _ZN7cutlass13device_kernelIN5flash11enable_sm90INS1_16FlashAttnBwdSm90INS1_25CollectiveMainloopBwdSm90ILi2ELi1ELi1EN4cute5tupleIJNS5_1CILi1EEES8_S8_EEENS6_IJNS7_ILi64EEENS7_ILi96EEENS7_ILi192EEEEEENS_10bfloat16_tEfNS_4arch4Sm90ELb1ELb0ELb0ELb0ELb1ELb0ELb1ELb0ELi3ELi1ELi1ELi1ELb0EEENS1_21CollectiveEpilogueBwdISD_SE_SG_Li384ELb0ELb1ELi3EEENS1_25SingleTileBwdLPTSchedulerILb0ELi96ELb1EEEEEEEEEvNT_6ParamsE,(.L_x_105 - _ZN7cutlass13device_kernelIN5flash11enable_sm90INS1_16FlashAttnBwdSm90INS1_25CollectiveMainloopBwdSm90ILi2ELi1ELi1EN4cute5tupleIJNS5_1CILi1EEES8_S8_EEENS6_IJNS7_ILi64EEENS7_ILi96EEENS7_ILi192EEEEEENS_10bfloat16_tEfNS_4arch4Sm90ELb1ELb0ELb0ELb0ELb1ELb0ELb1ELb0ELi3ELi1ELi1ELi1ELb0EEENS1_21CollectiveEpilogueBwdISD_SE_SG_Li384ELb0ELb1ELi3EEENS1_25SingleTileBwdLPTSchedulerILb0ELi96ELb1EEEEEEEEEvNT_6ParamsE)
        .other          _ZN7cutlass13device_kernelIN5flash11enable_sm90INS1_16FlashAttnBwdSm90INS1_25CollectiveMainloopBwdSm90ILi2ELi1ELi1EN4cute5tupleIJNS5_1CILi1EEES8_S8_EEENS6_IJNS7_ILi64EEENS7_ILi96EEENS7_ILi192EEEEEENS_10bfloat16_tEfNS_4arch4Sm90ELb1ELb0ELb0ELb0ELb1ELb0ELb1ELb0ELi3ELi1ELi1ELi1ELb0EEENS1_21CollectiveEpilogueBwdISD_SE_SG_Li384ELb0ELb1ELi3EEENS1_25SingleTileBwdLPTSchedulerILb0ELi96ELb1EEEEEEEEEvNT_6ParamsE,@"STO_CUDA_ENTRY STV_DEFAULT"
_ZN7cutlass13device_kernelIN5flash11enable_sm90INS1_16FlashAttnBwdSm90INS1_25CollectiveMainloopBwdSm90ILi2ELi1ELi1EN4cute5tupleIJNS5_1CILi1EEES8_S8_EEENS6_IJNS7_ILi64EEENS7_ILi96EEENS7_ILi192EEEEEENS_10bfloat16_tEfNS_4arch4Sm90ELb1ELb0ELb0ELb0ELb1ELb0ELb1ELb0ELi3ELi1ELi1ELi1ELb0EEENS1_21CollectiveEpilogueBwdISD_SE_SG_Li384ELb0ELb1ELi3EEENS1_25SingleTileBwdLPTSchedulerILb0ELi96ELb1EEEEEEEEEvNT_6ParamsE:
[----:B------:R-:W-:Y:S01]  /*0000*/  LDC R1, c[0x0][0x37c] ;  /* 0x0000df00ff017b82 */ /* 0x000fe20000000800 */
[----:B------:R-:W-:Y:S05]  /*0010*/  EXIT ;  /* 0x000000000000794d */ /* 0x000fea0003800000 */
.L_x_17:
        /* <DEDUP_REMOVED lines=14> */
.L_x_105:


//--------------------- .text._ZN7cutlass13device_kernelIN5flash11enable_sm90INS1_16FlashAttnBwdSm90INS1_25CollectiveMainloopBwdSm90ILi2ELi1ELi1EN4cute5tupleIJNS5_1CILi1EEES8_S8_EEENS6_IJNS7_ILi64EEENS7_ILi96EEENS7_ILi192EEEEEENS_10bfloat16_tEfNS_4arch4Sm90ELb1ELb0ELb0ELb0ELb0ELb0ELb1ELb0ELi3ELi1ELi1ELi1ELb0EEENS1_24CollectiveEpilogueBwdGQAISD_fSG_Li384ELb0ELb0EEENS1_25SingleTileBwdLPTSchedulerILb0ELi96ELb0EEEEEEEEEvNT_6ParamsE --------------------------
	.section	.text._ZN7cutlass13device_kernelIN5flash11enable_sm90INS1_16FlashAttnBwdSm90INS1_25CollectiveMainloopBwdSm90ILi2ELi1ELi1EN4cute5tupleIJNS5_1CILi1EEES8_S8_EEENS6_IJNS7_ILi64EEENS7_ILi96EEENS7_ILi192EEEEEENS_10bfloat16_tEfNS_4arch4Sm90ELb1ELb0ELb0ELb0ELb0ELb0ELb1ELb0ELi3ELi1ELi1ELi1ELb0EEENS1_24CollectiveEpilogueBwdGQAISD_fSG_Li384ELb0ELb0EEENS1_25SingleTileBwdLPTSchedulerILb0ELi96ELb0EEEEEEEEEvNT_6ParamsE,"ax",@progbits
	.align	128
.text._ZN7cutlass13device_kernelIN5flash11enable_sm90INS1_16FlashAttnBwdSm90INS1_25CollectiveMainloopBwdSm90ILi2ELi1ELi1EN4cute5tupleIJNS5_1CILi1EEES8_S8_EEENS6_IJNS7_ILi64EEENS7_ILi96EEENS7_ILi192EEEEEENS_10bfloat16_tEfNS_4arch4Sm90ELb1ELb0ELb0ELb0ELb0ELb0ELb1ELb0ELi3ELi1ELi1ELi1ELb0EEENS1_24CollectiveEpilogueBwdGQAISD_fSG_Li384ELb0ELb0EEENS1_25SingleTileBwdLPTSchedulerILb0ELi96ELb0EEEEEEEEEvNT_6ParamsE:
        .type           _ZN7cutlass13device_kernelIN5flash11enable_sm90INS1_16FlashAttnBwdSm90INS1_25CollectiveMainloopBwdSm90ILi2ELi1ELi1EN4cute5tupleIJNS5_1CILi1EEES8_S8_EEENS6_IJNS7_ILi64EEENS7_ILi96EEENS7_ILi192EEEEEENS_10bfloat16_tEfNS_4arch4Sm90ELb1ELb0ELb0ELb0ELb0ELb0ELb1ELb0ELi3ELi1ELi1ELi1ELb0EEENS1_24CollectiveEpilogueBwdGQAISD_fSG_Li384ELb0ELb0EEENS1_25SingleTileBwdLPTSchedulerILb0ELi96ELb0EEEEEEEEEvNT_6ParamsE,@function
        .size           _ZN7cutlass13device_kernelIN5flash11enable_sm90INS1_16FlashAttnBwdSm90INS1_25CollectiveMainloopBwdSm90ILi2ELi1ELi1EN4cute5tupleIJNS5_1CILi1EEES8_S8_EEENS6_IJNS7_ILi64EEENS7_ILi96EEENS7_ILi192EEEEEENS_10bfloat16_tEfNS_4arch4Sm90ELb1ELb0ELb0ELb0ELb0ELb0ELb1ELb0ELi3ELi1ELi1ELi1ELb0EEENS1_24CollectiveEpilogueBwdGQAISD_fSG_Li384ELb0ELb0EEENS1_25SingleTileBwdLPTSchedulerILb0ELi96ELb0EEEEEEEEEvNT_6ParamsE,(.L_x_106 - _ZN7cutlass13device_kernelIN5flash11enable_sm90INS1_16FlashAttnBwdSm90INS1_25CollectiveMainloopBwdSm90ILi2ELi1ELi1EN4cute5tupleIJNS5_1CILi1EEES8_S8_EEENS6_IJNS7_ILi64EEENS7_ILi96EEENS7_ILi192EEEEEENS_10bfloat16_tEfNS_4arch4Sm90ELb1ELb0ELb0ELb0ELb0ELb0ELb1ELb0ELi3ELi1ELi1ELi1ELb0EEENS1_24CollectiveEpilogueBwdGQAISD_fSG_Li384ELb0ELb0EEENS1_25SingleTileBwdLPTSchedulerILb0ELi96ELb0EEEEEEEEEvNT_6ParamsE)
        .other          _ZN7cutlass13device_kernelIN5flash11enable_sm90INS1_16FlashAttnBwdSm90INS1_25CollectiveMainloopBwdSm90ILi2ELi1ELi1EN4cute5tupleIJNS5_1CILi1EEES8_S8_EEENS6_IJNS7_ILi64EEENS7_ILi96EEENS7_ILi192EEEEEENS_10bfloat16_tEfNS_4arch4Sm90ELb1ELb0ELb0ELb0ELb0ELb0ELb1ELb0ELi3ELi1ELi1ELi1ELb0EEENS1_24CollectiveEpilogueBwdGQAISD_fSG_Li384ELb0ELb0EEENS1_25SingleTileBwdLPTSchedulerILb0ELi96ELb0EEEEEEEEEvNT_6ParamsE,@"STO_CUDA_ENTRY STV_DEFAULT"
_ZN7cutlass13device_kernelIN5flash11enable_sm90INS1_16FlashAttnBwdSm90INS1_25CollectiveMainloopBwdSm90ILi2ELi1ELi1EN4cute5tupleIJNS5_1CILi1EEES8_S8_EEENS6_IJNS7_ILi64EEENS7_ILi96EEENS7_ILi192EEEEEENS_10bfloat16_tEfNS_4arch4Sm90ELb1ELb0ELb0ELb0ELb0ELb0ELb1ELb0ELi3ELi1ELi1ELi1ELb0EEENS1_24CollectiveEpilogueBwdGQAISD_fSG_Li384ELb0ELb0EEENS1_25SingleTileBwdLPTSchedulerILb0ELi96ELb0EEEEEEEEEvNT_6ParamsE:
[----:B------:R-:W-:Y:S01]  /*0000*/  LDC R1, c[0x0][0x37c] ;  /* 0x0000df00ff017b82 */ /* 0x000fe20000000800 */
[----:B------:R-:W-:Y:S05]  /*0010*/  EXIT ;  /* 0x000000000000794d */ /* 0x000fea0003800000 */
.L_x_18:
        /* <DEDUP_REMOVED lines=14> */
.L_x_106:


//--------------------- .text._ZN7cutlass13device_kernelIN5flash11enable_sm90INS1_16FlashAttnBwdSm90INS1_25CollectiveMainloopBwdSm90ILi2ELi1ELi1EN4cute5tupleIJNS5_1CILi1EEES8_S8_EEENS6_IJNS7_ILi64EEENS7_ILi96EEENS7_ILi192EEEEEENS_10bfloat16_tEfNS_4arch4Sm90ELb1ELb0ELb0ELb0ELb1ELb0ELb1ELb0ELi3ELi1ELi1ELi1ELb0EEENS1_24CollectiveEpilogueBwdGQAISD_fSG_Li384ELb0ELb1EEENS1_25SingleTileBwdLPTSchedulerILb0ELi96ELb1EEEEEEEEEvNT_6ParamsE --------------------------
	.section	.text._ZN7cutlass13device_kernelIN5flash11enable_sm90INS1_16FlashAttnBwdSm90INS1_25CollectiveMainloopBwdSm90ILi2ELi1ELi1EN4cute5tupleIJNS5_1CILi1EEES8_S8_EEENS6_IJNS7_ILi64EEENS7_ILi96EEENS7_ILi192EEEEEENS_10bfloat16_tEfNS_4arch4Sm90ELb1ELb0ELb0ELb0ELb1ELb0ELb1ELb0ELi3ELi1ELi1ELi1ELb0EEENS1_24CollectiveEpilogueBwdGQAISD_fSG_Li384ELb0ELb1EEENS1_25SingleTileBwdLPTSchedulerILb0ELi96ELb1EEEEEEEEEvNT_6ParamsE,"ax",@progbits
	.align	128
.text._ZN7cutlass13device_kernelIN5flash11enable_sm90INS1_16FlashAttnBwdSm90INS1_25CollectiveMainloopBwdSm90ILi2ELi1ELi1EN4cute5tupleIJNS5_1CILi1EEES8_S8_EEENS6_IJNS7_ILi64EEENS7_ILi96EEENS7_ILi192EEEEEENS_10bfloat16_tEfNS_4arch4Sm90ELb1ELb0ELb0ELb0ELb1ELb0ELb1ELb0ELi3ELi1ELi1ELi1ELb0EEENS1_24CollectiveEpilogueBwdGQAISD_fSG_Li384ELb0ELb1EEENS1_25SingleTileBwdLPTSchedulerILb0ELi96ELb1EEEEEEEEEvNT_6ParamsE:
        .type           _ZN7cutlass13device_kernelIN5flash11enable_sm90INS1_16FlashAttnBwdSm90INS1_25CollectiveMainloopBwdSm90ILi2ELi1ELi1EN4cute5tupleIJNS5_1CILi1EEES8_S8_EEENS6_IJNS7_ILi64EEENS7_ILi96EEENS7_ILi192EEEEEENS_10bfloat16_tEfNS_4arch4Sm90ELb1ELb0ELb0ELb0ELb1ELb0ELb1ELb0ELi3ELi1ELi1ELi1ELb0EEENS1_24CollectiveEpilogueBwdGQAISD_fSG_Li384ELb0ELb1EEENS1_25SingleTileBwdLPTSchedulerILb0ELi96ELb1EEEEEEEEEvNT_6ParamsE,@function
        .size           _ZN7cutlass13device_kernelIN5flash11enable_sm90INS1_16FlashAttnBwdSm90INS1_25CollectiveMainloopBwdSm90ILi2ELi1ELi1EN4cute5tupleIJNS5_1CILi1EEES8_S8_EEENS6_IJNS7_ILi64EEENS7_ILi96EEENS7_ILi192EEEEEENS_10bfloat16_tEfNS_4arch4Sm90ELb1ELb0ELb0ELb0ELb1ELb0ELb1ELb0ELi3ELi1ELi1ELi1ELb0EEENS1_24CollectiveEpilogueBwdGQAISD_fSG_Li384ELb0ELb1EEENS1_25SingleTileBwdLPTSchedulerILb0ELi96ELb1EEEEEEEEEvNT_6ParamsE,(.L_x_107 - _ZN7cutlass13device_kernelIN5flash11enable_sm90INS1_16FlashAttnBwdSm90INS1_25CollectiveMainloopBwdSm90ILi2ELi1ELi1EN4cute5tupleIJNS5_1CILi1EEES8_S8_EEENS6_IJNS7_ILi64EEENS7_ILi96EEENS7_ILi192EEEEEENS_10bfloat16_tEfNS_4arch4Sm90ELb1ELb0ELb0ELb0ELb1ELb0ELb1ELb0ELi3ELi1ELi1ELi1ELb0EEENS1_24CollectiveEpilogueBwdGQAISD_fSG_Li384ELb0ELb1EEENS1_25SingleTileBwdLPTSchedulerILb0ELi96ELb1EEEEEEEEEvNT_6ParamsE)
        .other          _ZN7cutlass13device_kernelIN5flash11enable_sm90INS1_16FlashAttnBwdSm90INS1_25CollectiveMainloopBwdSm90ILi2ELi1ELi1EN4cute5tupleIJNS5_1CILi1EEES8_S8_EEENS6_IJNS7_ILi64EEENS7_ILi96EEENS7_ILi192EEEEEENS_10bfloat16_tEfNS_4arch4Sm90ELb1ELb0ELb0ELb0ELb1ELb0ELb1ELb0ELi3ELi1ELi1ELi1ELb0EEENS1_24CollectiveEpilogueBwdGQAISD_fSG_Li384ELb0ELb1EEENS1_25SingleTileBwdLPTSchedulerILb0ELi96ELb1EEEEEEEEEvNT_6ParamsE,@"STO_CUDA_ENTRY STV_DEFAULT"
_ZN7cutlass13device_kernelIN5flash11enable_sm90INS1_16FlashAttnBwdSm90INS1_25CollectiveMainloopBwdSm90ILi2ELi1ELi1EN4cute5tupleIJNS5_1CILi1EEES8_S8_EEENS6_IJNS7_ILi64EEENS7_ILi96EEENS7_ILi192EEEEEENS_10bfloat16_tEfNS_4arch4Sm90ELb1ELb0ELb0ELb0ELb1ELb0ELb1ELb0ELi3ELi1ELi1ELi1ELb0EEENS1_24CollectiveEpilogueBwdGQAISD_fSG_Li384ELb0ELb1EEENS1_25SingleTileBwdLPTSchedulerILb0ELi96ELb1EEEEEEEEEvNT_6ParamsE:
[----:B------:R-:W-:Y:S01]  /*0000*/  LDC R1, c[0x0][0x37c] ;  /* 0x0000df00ff017b82 */ /* 0x000fe20000000800 */
[----:B------:R-:W-:Y:S05]  /*0010*/  EXIT ;  /* 0x000000000000794d */ /* 0x000fea0003800000 */
.L_x_19:
        /* <DEDUP_REMOVED lines=14> */
.L_x_107:


//--------------------- .text._ZN7cutlass13device_kernelIN5flash22FlashAttnBwdPreprocessIN4cute5tupleIJNS3_1CILi64EEENS5_ILi192EEEEEENS_10bfloat16_tEfNS_4arch4Sm90ELb1ELb0EEEEEvNT_6ParamsE --------------------------
	.section	.text._ZN7cutlass13device_kernelIN5flash22FlashAttnBwdPreprocessIN4cute5tupleIJNS3_1CILi64EEENS5_ILi192EEEEEENS_10bfloat16_tEfNS_4arch4Sm90ELb1ELb0EEEEEvNT_6ParamsE,"ax",@progbits
	.align	128
.text._ZN7cutlass13device_kernelIN5flash22FlashAttnBwdPreprocessIN4cute5tupleIJNS3_1CILi64EEENS5_ILi192EEEEEENS_10bfloat16_tEfNS_4arch4Sm90ELb1ELb0EEEEEvNT_6ParamsE:
        .type           _ZN7cutlass13device_kernelIN5flash22FlashAttnBwdPreprocessIN4cute5tupleIJNS3_1CILi64EEENS5_ILi192EEEEEENS_10bfloat16_tEfNS_4arch4Sm90ELb1ELb0EEEEEvNT_6ParamsE,@function
        .size           _ZN7cutlass13device_kernelIN5flash22FlashAttnBwdPreprocessIN4cute5tupleIJNS3_1CILi64EEENS5_ILi192EEEEEENS_10bfloat16_tEfNS_4arch4Sm90ELb1ELb0EEEEEvNT_6ParamsE,(.L_x_108 - _ZN7cutlass13device_kernelIN5flash22FlashAttnBwdPreprocessIN4cute5tupleIJNS3_1CILi64EEENS5_ILi192EEEEEENS_10bfloat16_tEfNS_4arch4Sm90ELb1ELb0EEEEEvNT_6ParamsE)
        .other          _ZN7cutlass13device_kernelIN5flash22FlashAttnBwdPreprocessIN4cute5tupleIJNS3_1CILi64EEENS5_ILi192EEEEEENS_10bfloat16_tEfNS_4arch4Sm90ELb1ELb0EEEEEvNT_6ParamsE,@"STO_CUDA_ENTRY STV_DEFAULT"
_ZN7cutlass13device_kernelIN5flash22FlashAttnBwdPreprocessIN4cute5tupleIJNS3_1CILi64EEENS5_ILi192EEEEEENS_10bfloat16_tEfNS_4arch4Sm90ELb1ELb0EEEEEvNT_6ParamsE:
[----:B------:R-:W-:Y:S01]  /*0000*/  LDC R1, c[0x0][0x37c] ;  /* 0x0000df00ff017b82 */ /* 0x000fe20000000800 */
[----:B------:R-:W0:Y:S07]  /*0010*/  S2R R57, SR_CTAID.X ;  /* 0x0000000000397919 */ /* 0x000e2e0000002500 */
[----:B------:R-:W1:Y:S01]  /*0020*/  LDC R3, c[0x0][0x388] ;  /* 0x0000e200ff037b82 */ /* 0x000e620000000800 */
[----:B------:R-:W2:Y:S01]  /*0030*/  LDCU.64 UR4, c[0x0][0x358] ;  /* 0x00006b00ff0477ac */ /* 0x000ea20008000a00 */
[----:B------:R-:W-:Y:S01]  /*0040*/  IMAD.MOV.U32 R74, RZ, RZ, 0x7f800000 ;  /* 0x7f800000ff4a7424 */ /* 0x000fe200078e00ff */
[----:B------:R-:W3:Y:S05]  /*0050*/  S2R R59, SR_TID.X ;  /* 0x00000000003b7919 */ /* 0x000eea0000002100 */
[----:B------:R-:W4:Y:S08]  /*0060*/  S2UR UR6, SR_CTAID.Y ;  /* 0x00000000000679c3 */ /* 0x000f300000002600 */
[----:B------:R-:W4:Y:S08]  /*0070*/  LDC.64 R6, c[0x0][0x400] ;  /* 0x00010000ff067b82 */ /* 0x000f300000000a00 */
[----:B------:R-:W2:Y:S01]  /*0080*/  S2UR UR7, SR_CTAID.Z ;  /* 0x00000000000779c3 */ /* 0x000ea20000002700 */
[----:B0-----:R-:W-:-:S07]  /*0090*/  IMAD.SHL.U32 R2, R57, 0x40, RZ ;  /* 0x0000004039027824 */ /* 0x001fce00078e00ff */
[----:B------:R-:W2:Y:S01]  /*00a0*/  LDC.64 R8, c[0x0][0x408] ;  /* 0x00010200ff087b82 */ /* 0x000ea20000000a00 */
[----:B-1----:R-:W-:-:S05]  /*00b0*/  IMAD.IADD R61, R3, 0x1, -R2 ;  /* 0x00000001033d7824 */ /* 0x002fca00078e0a02 */
[C---:B---3--:R-:W-:Y:S02]  /*00c0*/  ISETP.GE.AND P0, PT, R59.reuse, R61, PT ;  /* 0x0000003d3b00720c */ /* 0x048fe40003f06270 */
[----:B------:R-:W0:Y:S02]  /*00d0*/  LDC.64 R12, c[0x0][0x3c0] ;  /* 0x0000f000ff0c7b82 */ /* 0x000e240000000a00 */
[----:B------:R-:W-:-:S06]  /*00e0*/  ISETP.GT.U32.OR P0, PT, R59, 0x3f, P0 ;  /* 0x0000003f3b00780c */ /* 0x000fcc0000704470 */
[----:B------:R-:W1:Y:S08]  /*00f0*/  LDC.64 R18, c[0x0][0x3a8] ;  /* 0x0000ea00ff127b82 */ /* 0x000e700000000a00 */
[----:B------:R-:W3:Y:S01]  /*0100*/  @!P0 LDC.64 R10, c[0x0][0x3f8] ;  /* 0x0000fe00ff0a8b82 */ /* 0x000ee20000000a00 */
[----:B------:R-:W-:Y:S01]  /*0110*/  @!P0 MOV R5, RZ ;  /* 0x000000ff00058202 */ /* 0x000fe20000000f00 */
[----:B------:R-:W-:-:S04]  /*0120*/  @!P0 IMAD.IADD R4, R2, 0x1, R59 ;  /* 0x0000000102048824 */ /* 0x000fc800078e023b */
[----:B----4-:R-:W-:Y:S02]  /*0130*/  @!P0 IMAD.WIDE.U32 R4, R6, UR6, R4 ;  /* 0x0000000606048c25 */ /* 0x010fe4000f8e0004 */
[----:B------:R-:W4:Y:S02]  /*0140*/  LDC.64 R64, c[0x0][0x3c8] ;  /* 0x0000f200ff407b82 */ /* 0x000f240000000a00 */
[----:B------:R-:W-:Y:S02]  /*0150*/  @!P0 IMAD R5, R7, UR6, R5 ;  /* 0x0000000607058c24 */ /* 0x000fe4000f8e0205 */
[----:B--2---:R-:W-:-:S04]  /*0160*/  @!P0 IMAD.WIDE.U32 R4, R8, UR7, R4 ;  /* 0x0000000708048c25 */ /* 0x004fc8000f8e0004 */
[----:B------:R-:W-:Y:S01]  /*0170*/  @!P0 IMAD R0, R9, UR7, R5 ;  /* 0x0000000709008c24 */ /* 0x000fe2000f8e0205 */
[----:B---3--:R-:W-:-:S04]  /*0180*/  @!P0 LEA R6, P1, R4, R10, 0x2 ;  /* 0x0000000a04068211 */ /* 0x008fc800078210ff */
[----:B------:R-:W-:Y:S02]  /*0190*/  @!P0 LEA.HI.X R7, R4, R11, R0, 0x2, P1 ;  /* 0x0000000b04078211 */ /* 0x000fe400008f1400 */
[----:B------:R-:W2:Y:S01]  /*01a0*/  LDC.64 R10, c[0x0][0x3a0] ;  /* 0x0000e800ff0a7b82 */ /* 0x000ea20000000a00 */
[----:B------:R-:W-:Y:S01]  /*01b0*/  IMAD.SHL.U32 R54, R59, 0x8, RZ ;  /* 0x000000083b367824 */ /* 0x000fe200078e00ff */
[----:B------:R-:W-:Y:S01]  /*01c0*/  SHF.R.U32.HI R52, RZ, 0x3, R59 ;  /* 0x00000003ff347819 */ /* 0x000fe2000001163b */
[----:B------:R1:W5:Y:S01]  /*01d0*/  @!P0 LDG.E R74, desc[UR4][R6.64] ;  /* 0x00000004064a8981 */ /* 0x000362000c1e1900 */
[----:B------:R-:W-:Y:S01]  /*01e0*/  IMAD.MOV.U32 R55, RZ, RZ, RZ ;  /* 0x000000ffff377224 */ /* 0x000fe200078e00ff */
[----:B------:R-:W-:Y:S01]  /*01f0*/  BSSY.RECONVERGENT B0, `(.L_x_20) ;  /* 0x000002e000007945 */ /* 0x000fe20003800200 */
[----:B------:R-:W-:Y:S01]  /*0200*/  LOP3.LUT R54, R54, 0x38, RZ, 0xc0, !PT ;  /* 0x0000003836367812 */ /* 0x000fe200078ec0ff */
[----:B------:R-:W-:Y:S01]  /*0210*/  IMAD.MOV.U32 R53, RZ, RZ, RZ ;  /* 0x000000ffff357224 */ /* 0x000fe200078e00ff */
[----:B------:R-:W-:-:S02]  /*0220*/  ISETP.GE.AND P0, PT, R52, R61, PT ;  /* 0x0000003d3400720c */ /* 0x000fc40003f06270 */
[----:B------:R-:W-:Y:S02]  /*0230*/  CS2R R24, SRZ ;  /* 0x0000000000187805 */ /* 0x000fe4000001ff00 */
[----:B------:R-:W-:Y:S01]  /*0240*/  IADD3 R0, PT, PT, R52, 0x20, RZ ;  /* 0x0000002034007810 */ /* 0x000fe20007ffe0ff */
[----:B0-----:R-:W-:Y:S01]  /*0250*/  IMAD.WIDE.U32 R8, R12, UR6, R54 ;  /* 0x000000060c087c25 */ /* 0x001fe2000f8e0036 */
[----:B------:R-:W-:Y:S02]  /*0260*/  CS2R R26, SRZ ;  /* 0x00000000001a7805 */ /* 0x000fe4000001ff00 */
[----:B------:R-:W-:Y:S02]  /*0270*/  CS2R R32, SRZ ;  /* 0x0000000000207805 */ /* 0x000fe4000001ff00 */
[----:B------:R-:W-:Y:S01]  /*0280*/  CS2R R34, SRZ ;  /* 0x0000000000227805 */ /* 0x000fe2000001ff00 */
[----:B------:R-:W-:Y:S01]  /*0290*/  IMAD R9, R13, UR6, R9 ;  /* 0x000000060d097c24 */ /* 0x000fe2000f8e0209 */
[----:B------:R-:W-:-:S02]  /*02a0*/  CS2R R12, SRZ ;  /* 0x00000000000c7805 */ /* 0x000fc4000001ff00 */
[----:B------:R-:W-:Y:S02]  /*02b0*/  CS2R R14, SRZ ;  /* 0x00000000000e7805 */ /* 0x000fe4000001ff00 */
[----:B------:R-:W-:Y:S01]  /*02c0*/  CS2R R48, SRZ ;  /* 0x0000000000307805 */ /* 0x000fe2000001ff00 */
[----:B----4-:R-:W-:Y:S01]  /*02d0*/  IMAD.WIDE.U32 R62, R64, UR7, R8 ;  /* 0x00000007403e7c25 */ /* 0x010fe2000f8e0008 */
[----:B------:R-:W-:Y:S02]  /*02e0*/  CS2R R50, SRZ ;  /* 0x0000000000327805 */ /* 0x000fe4000001ff00 */
[----:B------:R-:W-:Y:S02]  /*02f0*/  CS2R R28, SRZ ;  /* 0x00000000001c7805 */ /* 0x000fe4000001ff00 */
[----:B------:R-:W-:Y:S01]  /*0300*/  CS2R R30, SRZ ;  /* 0x00000000001e7805 */ /* 0x000fe2000001ff00 */
[----:B------:R-:W-:Y:S01]  /*0310*/  IMAD R65, R65, UR7, R63 ;  /* 0x0000000741417c24 */ /* 0x000fe2000f8e023f */
[----:B------:R-:W-:Y:S01]  /*0320*/  CS2R R8, SRZ ;  /* 0x0000000000087805 */ /* 0x000fe2000001ff00 */
[----:B--2---:R-:W-:Y:S01]  /*0330*/  IMAD.WIDE.U32 R4, R10, UR6, R54 ;  /* 0x000000060a047c25 */ /* 0x004fe2000f8e0036 */
[----:B------:R-:W-:-:S02]  /*0340*/  ISETP.GE.AND P1, PT, R0, R61, PT ;  /* 0x0000003d0000720c */ /* 0x000fc40003f26270 */
[C---:B------:R-:W-:Y:S01]  /*0350*/  LOP3.LUT R56, R54.reuse, 0x40, RZ, 0xfc, !PT ;  /* 0x0000004036387812 */ /* 0x040fe200078efcff */
[----:B------:R-:W-:Y:S01]  /*0360*/  IMAD R5, R11, UR6, R5 ;  /* 0x000000060b057c24 */ /* 0x000fe2000f8e0205 */
[----:B------:R-:W-:Y:S01]  /*0370*/  CS2R R10, SRZ ;  /* 0x00000000000a7805 */ /* 0x000fe2000001ff00 */
[----:B------:R-:W-:Y:S01]  /*0380*/  IMAD.WIDE.U32 R66, R57, 0x40, R52 ;  /* 0x0000004039427825 */ /* 0x000fe200078e0034 */
[----:B------:R-:W-:-:S03]  /*0390*/  LOP3.LUT R58, R54, 0x80, RZ, 0xfc, !PT ;  /* 0x00000080363a7812 */ /* 0x000fc600078efcff */
[----:B-1----:R-:W-:-:S04]  /*03a0*/  IMAD.WIDE.U32 R6, R18, UR7, R4 ;  /* 0x0000000712067c25 */ /* 0x002fc8000f8e0004 */
[----:B------:R-:W-:Y:S01]  /*03b0*/  IMAD R19, R19, UR7, R7 ;  /* 0x0000000713137c24 */ /* 0x000fe2000f8e0207 */
[----:B------:R-:W-:Y:S06]  /*03c0*/  @P0 BRA `(.L_x_21) ;  /* 0x0000000000400947 */ /* 0x000fec0003800000 */
[----:B------:R-:W0:Y:S01]  /*03d0*/  LDCU.64 UR10, c[0x0][0x398] ;  /* 0x00007300ff0a77ac */ /* 0x000e220008000a00 */
[----:B------:R-:W-:Y:S01]  /*03e0*/  IMAD.MOV.U32 R18, RZ, RZ, R6 ;  /* 0x000000ffff127224 */ /* 0x000fe200078e0006 */
[----:B------:R-:W1:Y:S01]  /*03f0*/  LDCU UR8, c[0x0][0x38c] ;  /* 0x00007180ff0877ac */ /* 0x000e620008000800 */
[----:B------:R-:W2:Y:S01]  /*0400*/  LDCU.64 UR12, c[0x0][0x380] ;  /* 0x00007000ff0c77ac */ /* 0x000ea20008000a00 */
[----:B0-----:R-:W-:Y:S02]  /*0410*/  IMAD R5, R67, UR10, RZ ;  /* 0x0000000a43057c24 */ /* 0x001fe4000f8e02ff */
[----:B------:R-:W-:Y:S01]  /*0420*/  IMAD.WIDE.U32 R16, R66, UR10, R18 ;  /* 0x0000000a42107c25 */ /* 0x000fe2000f8e0012 */
[----:B-1----:R-:W-:-:S03]  /*0430*/  ISETP.GE.AND P2, PT, R54, UR8, PT ;  /* 0x0000000836007c0c */ /* 0x002fc6000bf46270 */
[----:B------:R-:W-:Y:S01]  /*0440*/  IMAD R5, R66, UR11, R5 ;  /* 0x0000000b42057c24 */ /* 0x000fe2000f8e0205 */
[----:B------:R-:W-:Y:S02]  /*0450*/  ISETP.GE.AND P3, PT, R56, UR8, PT ;  /* 0x0000000838007c0c */ /* 0x000fe4000bf66270 */
[----:B------:R-:W-:Y:S01]  /*0460*/  ISETP.GE.AND P4, PT, R58, UR8, PT ;  /* 0x000000083a007c0c */ /* 0x000fe2000bf86270 */
[----:B------:R-:W-:Y:S01]  /*0470*/  IMAD.IADD R5, R17, 0x1, R5 ;  /* 0x0000000111057824 */ /* 0x000fe200078e0205 */
[----:B--2---:R-:W-:-:S04]  /*0480*/  LEA R4, P5, R16, UR12, 0x1 ;  /* 0x0000000c10047c11 */ /* 0x004fc8000f8a08ff */
[----:B------:R-:W-:-:S05]  /*0490*/  LEA.HI.X R5, R16, UR13, R5, 0x1, P5 ;  /* 0x0000000d10057c11 */ /* 0x000fca000a8f0c05 */
[----:B------:R0:W5:Y:S04]  /*04a0*/  @!P2 LDG.E.128 R24, desc[UR4][R4.64] ;  /* 0x000000040418a981 */ /* 0x000168000c1e1d00 */
[----:B------:R0:W5:Y:S04]  /*04b0*/  @!P3 LDG.E.128 R32, desc[UR4][R4.64+0x80] ;  /* 0x000080040420b981 */ /* 0x000168000c1e1d00 */
[----:B------:R0:W5:Y:S02]  /*04c0*/  @!P4 LDG.E.128 R12, desc[UR4][R4.64+0x100] ;  /* 0x00010004040cc981 */ /* 0x000164000c1e1d00 */
.L_x_21:
[----:B------:R-:W-:Y:S05]  /*04d0*/  BSYNC.RECONVERGENT B0 ;  /* 0x0000000000007941 */ /* 0x000fea0003800200 */
.L_x_20:
[----:B------:R-:W-:Y:S04]  /*04e0*/  BSSY.RECONVERGENT B0, `(.L_x_22) ;  /* 0x0000014000007945 */ /* 0x000fe80003800200 */
[----:B------:R-:W-:Y:S05]  /*04f0*/  @P1 BRA `(.L_x_23) ;  /* 0x0000000000481947 */ /* 0x000fea0003800000 */
[----:B------:R-:W1:Y:S01]  /*0500*/  LDCU.64 UR10, c[0x0][0x398] ;  /* 0x00007300ff0a77ac */ /* 0x000e620008000a00 */
[----:B0-----:R-:W-:Y:S01]  /*0510*/  IADD3 R5, P2, PT, R66, 0x20, RZ ;  /* 0x0000002042057810 */ /* 0x001fe20007f5e0ff */
[----:B------:R-:W-:Y:S01]  /*0520*/  IMAD.MOV.U32 R7, RZ, RZ, R19 ;  /* 0x000000ffff077224 */ /* 0x000fe200078e0013 */
[----:B------:R-:W0:Y:S02]  /*0530*/  LDCU UR8, c[0x0][0x38c] ;  /* 0x00007180ff0877ac */ /* 0x000e240008000800 */
[----:B------:R-:W-:Y:S01]  /*0540*/  IADD3.X R4, PT, PT, RZ, R67, RZ, P2, !PT ;  /* 0x00000043ff047210 */ /* 0x000fe200017fe4ff */
[----:B------:R-:W2:Y:S04]  /*0550*/  LDCU.64 UR12, c[0x0][0x380] ;  /* 0x00007000ff0c77ac */ /* 0x000ea80008000a00 */
[----:B-1----:R-:W-:-:S02]  /*0560*/  IMAD R4, R4, UR10, RZ ;  /* 0x0000000a04047c24 */ /* 0x002fc4000f8e02ff */
[----:B------:R-:W-:Y:S01]  /*0570*/  IMAD.WIDE.U32 R6, R5, UR10, R6 ;  /* 0x0000000a05067c25 */ /* 0x000fe2000f8e0006 */
[----:B0-----:R-:W-:-:S03]  /*0580*/  ISETP.GE.AND P3, PT, R54, UR8, PT ;  /* 0x0000000836007c0c */ /* 0x001fc6000bf66270 */
        /* <DEDUP_REMOVED lines=9> */
.L_x_23:
[----:B------:R-:W-:Y:S05]  /*0620*/  BSYNC.RECONVERGENT B0 ;  /* 0x0000000000007941 */ /* 0x000fea0003800200 */
.L_x_22:
[----:B------:R-:W-:Y:S01]  /*0630*/  BSSY.RECONVERGENT B0, `(.L_x_24) ;  /* 0x000001d000007945 */ /* 0x000fe20003800200 */
[----:B------:R-:W-:Y:S02]  /*0640*/  CS2R R40, SRZ ;  /* 0x0000000000287805 */ /* 0x000fe4000001ff00 */
[----:B------:R-:W-:Y:S02]  /*0650*/  CS2R R42, SRZ ;  /* 0x00000000002a7805 */ /* 0x000fe4000001ff00 */
[----:B------:R-:W-:Y:S02]  /*0660*/  CS2R R36, SRZ ;  /* 0x0000000000247805 */ /* 0x000fe4000001ff00 */
[----:B------:R-:W-:Y:S02]  /*0670*/  CS2R R38, SRZ ;  /* 0x0000000000267805 */ /* 0x000fe4000001ff00 */
[----:B------:R-:W-:Y:S02]  /*0680*/  CS2R R16, SRZ ;  /* 0x0000000000107805 */ /* 0x000fe4000001ff00 */
[----:B------:R-:W-:-:S02]  /*0690*/  CS2R R18, SRZ ;  /* 0x0000000000127805 */ /* 0x000fc4000001ff00 */
[----:B------:R-:W-:Y:S02]  /*06a0*/  CS2R R44, SRZ ;  /* 0x00000000002c7805 */ /* 0x000fe4000001ff00 */
[----:B------:R-:W-:Y:S02]  /*06b0*/  CS2R R46, SRZ ;  /* 0x00000000002e7805 */ /* 0x000fe4000001ff00 */
[----:B------:R-:W-:Y:S02]  /*06c0*/  CS2R R20, SRZ ;  /* 0x0000000000147805 */ /* 0x000fe4000001ff00 */
[----:B------:R-:W-:Y:S02]  /*06d0*/  CS2R R22, SRZ ;  /* 0x0000000000167805 */ /* 0x000fe4000001ff00 */
[----:B01----:R-:W-:Y:S02]  /*06e0*/  CS2R R4, SRZ ;  /* 0x0000000000047805 */ /* 0x003fe4000001ff00 */
[----:B------:R-:W-:Y:S01]  /*06f0*/  CS2R R6, SRZ ;  /* 0x0000000000067805 */ /* 0x000fe2000001ff00 */
[----:B------:R-:W-:Y:S06]  /*0700*/  @P0 BRA `(.L_x_25) ;  /* 0x00000000003c0947 */ /* 0x000fec0003800000 */
[----:B------:R-:W0:Y:S01]  /*0710*/  LDCU.128 UR8, c[0x0][0x3b0] ;  /* 0x00007600ff0877ac */ /* 0x000e220008000c00 */
[----:B------:R-:W-:Y:S01]  /*0720*/  IMAD.MOV.U32 R64, RZ, RZ, R62 ;  /* 0x000000ffff407224 */ /* 0x000fe200078e003e */
[----:B------:R-:W1:Y:S01]  /*0730*/  LDCU UR12, c[0x0][0x38c] ;  /* 0x00007180ff0c77ac */ /* 0x000e620008000800 */
[----:B0-----:R-:W-:Y:S02]  /*0740*/  IMAD R69, R67, UR10, RZ ;  /* 0x0000000a43457c24 */ /* 0x001fe4000f8e02ff */
[----:B------:R-:W-:Y:S01]  /*0750*/  IMAD.WIDE.U32 R70, R66, UR10, R64 ;  /* 0x0000000a42467c25 */ /* 0x000fe2000f8e0040 */
[----:B-1----:R-:W-:-:S03]  /*0760*/  ISETP.GE.AND P2, PT, R54, UR12, PT ;  /* 0x0000000c36007c0c */ /* 0x002fc6000bf46270 */
[----:B------:R-:W-:Y:S01]  /*0770*/  IMAD R69, R66, UR11, R69 ;  /* 0x0000000b42457c24 */ /* 0x000fe2000f8e0245 */
[----:B------:R-:W-:Y:S02]  /*0780*/  ISETP.GE.AND P3, PT, R56, UR12, PT ;  /* 0x0000000c38007c0c */ /* 0x000fe4000bf66270 */
[----:B------:R-:W-:Y:S02]  /*0790*/  ISETP.GE.AND P4, PT, R58, UR12, PT ;  /* 0x0000000c3a007c0c */ /* 0x000fe4000bf86270 */
[----:B------:R-:W-:Y:S02]  /*07a0*/  LEA R68, P0, R70, UR8, 0x1 ;  /* 0x0000000846447c11 */ /* 0x000fe4000f8008ff */
[----:B------:R-:W-:-:S04]  /*07b0*/  IADD3 R69, PT, PT, R71, R69, RZ ;  /* 0x0000004547457210 */ /* 0x000fc80007ffe0ff */
[----:B------:R-:W-:-:S05]  /*07c0*/  LEA.HI.X R69, R70, UR9, R69, 0x1, P0 ;  /* 0x0000000946457c11 */ /* 0x000fca00080f0c45 */
[----:B------:R0:W5:Y:S04]  /*07d0*/  @!P2 LDG.E.128 R40, desc[UR4][R68.64] ;  /* 0x000000044428a981 */ /* 0x000168000c1e1d00 */
[----:B------:R0:W5:Y:S04]  /*07e0*/  @!P3 LDG.E.128 R36, desc[UR4][R68.64+0x80] ;  /* 0x000080044424b981 */ /* 0x000168000c1e1d00 */
[----:B------:R0:W5:Y:S02]  /*07f0*/  @!P4 LDG.E.128 R16, desc[UR4][R68.64+0x100] ;  /* 0x000100044410c981 */ /* 0x000164000c1e1d00 */
.L_x_25:
[----:B------:R-:W-:Y:S05]  /*0800*/  BSYNC.RECONVERGENT B0 ;  /* 0x0000000000007941 */ /* 0x000fea0003800200 */
.L_x_24:
[----:B------:R-:W-:Y:S04]  /*0810*/  BSSY.RECONVERGENT B0, `(.L_x_26) ;  /* 0x0000013000007945 */ /* 0x000fe80003800200 */
[----:B------:R-:W-:Y:S05]  /*0820*/  @P1 BRA `(.L_x_27) ;  /* 0x0000000000441947 */ /* 0x000fea0003800000 */
[----:B------:R-:W1:Y:S01]  /*0830*/  LDCU.128 UR12, c[0x0][0x3b0] ;  /* 0x00007600ff0c77ac */ /* 0x000e620008000c00 */
[----:B------:R-:W-:Y:S01]  /*0840*/  IADD3 R63, P0, PT, R66, 0x20, RZ ;  /* 0x00000020423f7810 */ /* 0x000fe20007f1e0ff */
[----:B------:R-:W-:Y:S01]  /*0850*/  IMAD.MOV.U32 R64, RZ, RZ, R62 ;  /* 0x000000ffff407224 */ /* 0x000fe200078e003e */
[----:B------:R-:W2:Y:S03]  /*0860*/  LDCU UR8, c[0x0][0x38c] ;  /* 0x00007180ff0877ac */ /* 0x000ea60008000800 */
[----:B------:R-:W-:-:S04]  /*0870*/  IMAD.X R60, RZ, RZ, R67, P0 ;  /* 0x000000ffff3c7224 */ /* 0x000fc800000e0643 */
[----:B-1----:R-:W-:Y:S02]  /*0880*/  IMAD R60, R60, UR14, RZ ;  /* 0x0000000e3c3c7c24 */ /* 0x002fe4000f8e02ff */
[----:B------:R-:W-:Y:S01]  /*0890*/  IMAD.WIDE.U32 R64, R63, UR14, R64 ;  /* 0x0000000e3f407c25 */ /* 0x000fe2000f8e0040 */
[----:B--2---:R-:W-:-:S03]  /*08a0*/  ISETP.GE.AND P2, PT, R56, UR8, PT ;  /* 0x0000000838007c0c */ /* 0x004fc6000bf46270 */
[----:B------:R-:W-:Y:S01]  /*08b0*/  IMAD R63, R63, UR15, R60 ;  /* 0x0000000f3f3f7c24 */ /* 0x000fe2000f8e023c */
[----:B------:R-:W-:Y:S02]  /*08c0*/  ISETP.GE.AND P1, PT, R54, UR8, PT ;  /* 0x0000000836007c0c */ /* 0x000fe4000bf26270 */
[----:B------:R-:W-:Y:S01]  /*08d0*/  ISETP.GE.AND P3, PT, R58, UR8, PT ;  /* 0x000000083a007c0c */ /* 0x000fe2000bf66270 */
[----:B------:R-:W-:Y:S01]  /*08e0*/  IMAD.IADD R63, R65, 0x1, R63 ;  /* 0x00000001413f7824 */ /* 0x000fe200078e023f */
[----:B------:R-:W-:-:S04]  /*08f0*/  LEA R62, P0, R64, UR12, 0x1 ;  /* 0x0000000c403e7c11 */ /* 0x000fc8000f8008ff */
[----:B------:R-:W-:-:S05]  /*0900*/  LEA.HI.X R63, R64, UR13, R63, 0x1, P0 ;  /* 0x0000000d403f7c11 */ /* 0x000fca00080f0c3f */
[----:B------:R1:W5:Y:S04]  /*0910*/  @!P1 LDG.E.128 R44, desc[UR4][R62.64] ;  /* 0x000000043e2c9981 */ /* 0x000368000c1e1d00 */
[----:B------:R1:W5:Y:S04]  /*0920*/  @!P2 LDG.E.128 R20, desc[UR4][R62.64+0x80] ;  /* 0x000080043e14a981 */ /* 0x000368000c1e1d00 */
[----:B------:R1:W5:Y:S02]  /*0930*/  @!P3 LDG.E.128 R4, desc[UR4][R62.64+0x100] ;  /* 0x000100043e04b981 */ /* 0x000364000c1e1d00 */
.L_x_27:
[----:B------:R-:W-:Y:S05]  /*0940*/  BSYNC.RECONVERGENT B0 ;  /* 0x0000000000007941 */ /* 0x000fea0003800200 */
.L_x_26:
[----:B-----5:R-:W-:Y:S01]  /*0950*/  LOP3.LUT R56, R24, 0xffff0000, RZ, 0xc0, !PT ;  /* 0xffff000018387812 */ /* 0x020fe200078ec0ff */
[C---:B-1----:R-:W-:Y:S01]  /*0960*/  IMAD.U32 R62, R40.reuse, 0x10000, RZ ;  /* 0x00010000283e7824 */ /* 0x042fe200078e00ff */
[----:B------:R-:W-:Y:S01]  /*0970*/  LOP3.LUT R63, R40, 0xffff0000, RZ, 0xc0, !PT ;  /* 0xffff0000283f7812 */ /* 0x000fe200078ec0ff */
[----:B------:R-:W-:Y:S01]  /*0980*/  IMAD.U32 R65, R41, 0x10000, RZ ;  /* 0x0001000029417824 */ /* 0x000fe200078e00ff */
[----:B------:R-:W-:Y:S01]  /*0990*/  LOP3.LUT R82, R48, 0xffff0000, RZ, 0xc0, !PT ;  /* 0xffff000030527812 */ /* 0x000fe200078ec0ff */
[----:B------:R-:W-:Y:S01]  /*09a0*/  IMAD.U32 R80, R18, 0x10000, RZ ;  /* 0x0001000012507824 */ /* 0x000fe200078e00ff */
[----:B------:R-:W-:Y:S01]  /*09b0*/  LOP3.LUT R87, R44, 0xffff0000, RZ, 0xc0, !PT ;  /* 0xffff00002c577812 */ /* 0x000fe200078ec0ff */
[----:B------:R-:W-:Y:S01]  /*09c0*/  FMUL.FTZ R56, R56, R63 ;  /* 0x0000003f38387220 */ /* 0x000fe20000410000 */
[----:B------:R-:W-:Y:S01]  /*09d0*/  SHF.L.U32 R55, R24, 0x10, RZ ;  /* 0x0000001018377819 */ /* 0x000fe200000006ff */
[----:B------:R-:W-:Y:S01]  /*09e0*/  IMAD.U32 R63, R44, 0x10000, RZ ;  /* 0x000100002c3f7824 */ /* 0x000fe200078e00ff */
[----:B------:R-:W-:Y:S01]  /*09f0*/  SHF.L.U32 R48, R48, 0x10, RZ ;  /* 0x0000001030307819 */ /* 0x000fe200000006ff */
[----:B------:R-:W-:Y:S01]  /*0a00*/  FMUL.FTZ R87, R82, R87 ;  /* 0x0000005752577220 */ /* 0x000fe20000410000 */
[----:B------:R-:W-:Y:S01]  /*0a10*/  IMAD.U32 R24, R25, 0x10000, RZ ;  /* 0x0001000019187824 */ /* 0x000fe200078e00ff */
[----:B------:R-:W-:Y:S01]  /*0a20*/  LOP3.LUT R85, R18, 0xffff0000, RZ, 0xc0, !PT ;  /* 0xffff000012557812 */ /* 0x000fe200078ec0ff */
[----:B------:R-:W-:Y:S01]  /*0a30*/  FFMA.FTZ R55, R55, R62, R56 ;  /* 0x0000003e37377223 */ /* 0x000fe20000010038 */
[C---:B------:R-:W-:Y:S01]  /*0a40*/  IMAD.U32 R83, R19.reuse, 0x10000, RZ ;  /* 0x0001000013537824 */ /* 0x040fe200078e00ff */
[----:B------:R-:W-:Y:S01]  /*0a50*/  LOP3.LUT R18, R19, 0xffff0000, RZ, 0xc0, !PT ;  /* 0xffff000013127812 */ /* 0x000fe200078ec0ff */
[----:B------:R-:W-:Y:S01]  /*0a60*/  IMAD.U32 R19, R49, 0x10000, RZ ;  /* 0x0001000031137824 */ /* 0x000fe200078e00ff */
[----:B------:R-:W-:Y:S01]  /*0a70*/  SHF.L.U32 R44, R45, 0x10, RZ ;  /* 0x000000102d2c7819 */ /* 0x000fe200000006ff */
[----:B------:R-:W-:Y:S01]  /*0a80*/  FFMA.FTZ R48, R48, R63, R87 ;  /* 0x0000003f30307223 */ /* 0x000fe20000010057 */
[----:B------:R-:W-:Y:S01]  /*0a90*/  LOP3.LUT R58, R25, 0xffff0000, RZ, 0xc0, !PT ;  /* 0xffff0000193a7812 */ /* 0x000fe200078ec0ff */
[----:B------:R-:W-:Y:S01]  /*0aa0*/  FFMA.FTZ R55, R24, R65, R55 ;  /* 0x0000004118377223 */ /* 0x000fe20000010037 */
[----:B------:R-:W-:Y:S01]  /*0ab0*/  LOP3.LUT R41, R41, 0xffff0000, RZ, 0xc0, !PT ;  /* 0xffff000029297812 */ /* 0x000fe200078ec0ff */
[----:B------:R-:W-:Y:S01]  /*0ac0*/  FFMA.FTZ R48, R19, R44, R48 ;  /* 0x0000002c13307223 */ /* 0x000fe20000010030 */
[----:B------:R-:W-:Y:S01]  /*0ad0*/  LOP3.LUT R49, R49, 0xffff0000, RZ, 0xc0, !PT ;  /* 0xffff000031317812 */ /* 0x000fe200078ec0ff */
[----:B------:R-:W-:Y:S01]  /*0ae0*/  IMAD.U32 R25, R26, 0x10000, RZ ;  /* 0x000100001a197824 */ /* 0x000fe200078e00ff */
[----:B------:R-:W-:Y:S01]  /*0af0*/  LOP3.LUT R24, R45, 0xffff0000, RZ, 0xc0, !PT ;  /* 0xffff00002d187812 */ /* 0x000fe200078ec0ff */
[----:B------:R-:W-:Y:S01]  /*0b00*/  FFMA.FTZ R58, R58, R41, R55 ;  /* 0x000000293a3a7223 */ /* 0x000fe20000010037 */
[----:B------:R-:W-:Y:S01]  /*0b10*/  SHF.L.U32 R40, R42, 0x10, RZ ;  /* 0x000000102a287819 */ /* 0x000fe200000006ff */
[----:B------:R-:W-:Y:S01]  /*0b20*/  IMAD.U32 R19, R50, 0x10000, RZ ;  /* 0x0001000032137824 */ /* 0x000fe200078e00ff */
[----:B------:R-:W-:Y:S01]  /*0b30*/  LOP3.LUT R60, R26, 0xffff0000, RZ, 0xc0, !PT ;  /* 0xffff00001a3c7812 */ /* 0x000fe200078ec0ff */
[----:B------:R-:W-:-:S02]  /*0b40*/  IMAD.U32 R44, R46, 0x10000, RZ ;  /* 0x000100002e2c7824 */ /* 0x000fc400078e00ff */
[----:B------:R-:W-:Y:S01]  /*0b50*/  FFMA.FTZ R24, R49, R24, R48 ;  /* 0x0000001831187223 */ /* 0x000fe20000010030 */
[----:B0-----:R-:W-:Y:S01]  /*0b60*/  LOP3.LUT R69, R42, 0xffff0000, RZ, 0xc0, !PT ;  /* 0xffff00002a457812 */ /* 0x001fe200078ec0ff */
[----:B------:R-:W-:Y:S01]  /*0b70*/  FFMA.FTZ R41, R25, R40, R58 ;  /* 0x0000002819297223 */ /* 0x000fe2000001003a */
[----:B------:R-:W-:Y:S01]  /*0b80*/  LOP3.LUT R50, R50, 0xffff0000, RZ, 0xc0, !PT ;  /* 0xffff000032327812 */ /* 0x000fe200078ec0ff */
[----:B------:R-:W-:Y:S01]  /*0b90*/  FFMA.FTZ R45, R19, R44, R24 ;  /* 0x0000002c132d7223 */ /* 0x000fe20000010018 */
[----:B------:R-:W-:Y:S01]  /*0ba0*/  LOP3.LUT R25, R46, 0xffff0000, RZ, 0xc0, !PT ;  /* 0xffff00002e197812 */ /* 0x000fe200078ec0ff */
[----:B------:R-:W-:Y:S01]  /*0bb0*/  IMAD.U32 R67, R43, 0x10000, RZ ;  /* 0x000100002b437824 */ /* 0x000fe200078e00ff */
[----:B------:R-:W-:Y:S01]  /*0bc0*/  SHF.L.U32 R26, R27, 0x10, RZ ;  /* 0x000000101b1a7819 */ /* 0x000fe200000006ff */
[----:B------:R-:W-:Y:S01]  /*0bd0*/  FFMA.FTZ R41, R60, R69, R41 ;  /* 0x000000453c297223 */ /* 0x000fe20000010029 */
[----:B------:R-:W-:Y:S01]  /*0be0*/  SHF.L.U32 R19, R51, 0x10, RZ ;  /* 0x0000001033137819 */ /* 0x000fe200000006ff */
[----:B------:R-:W-:-:S02]  /*0bf0*/  IMAD.U32 R24, R47, 0x10000, RZ ;  /* 0x000100002f187824 */ /* 0x000fc400078e00ff */
        /* <DEDUP_REMOVED lines=26> */
[----:B------:R-:W-:Y:S01]  /*0da0*/  LOP3.LUT R37, R37, 0xffff0000, RZ, 0xc0, !PT ;  /* 0xffff000025257812 */ /* 0x000fe200078ec0ff */
[----:B------:R-:W-:Y:S01]  /*0db0*/  FFMA.FTZ R43, R32, R73, R43 ;  /* 0x00000049202b7223 */ /* 0x000fe2000001002b */
[----:B------:R-:W-:Y:S01]  /*0dc0*/  LOP3.LUT R29, R29, 0xffff0000, RZ, 0xc0, !PT ;  /* 0xffff00001d1d7812 */ /* 0x000fe200078ec0ff */
[----:B------:R-:W-:Y:S01]  /*0dd0*/  FFMA.FTZ R28, R19, R20, R28 ;  /* 0x00000014131c7223 */ /* 0x000fe2000001001c */
[----:B------:R-:W-:Y:S01]  /*0de0*/  LOP3.LUT R24, R21, 0xffff0000, RZ, 0xc0, !PT ;  /* 0xffff000015187812 */ /* 0x000fe200078ec0ff */
[----:B------:R-:W-:Y:S02]  /*0df0*/  IMAD.U32 R33, R34, 0x10000, RZ ;  /* 0x0001000022217824 */ /* 0x000fe400078e00ff */
[----:B------:R-:W-:Y:S01]  /*0e00*/  FFMA.FTZ R66, R66, R37, R43 ;  /* 0x0000002542427223 */ /* 0x000fe2000001002b */
[----:B------:R-:W-:Y:S01]  /*0e10*/  IMAD.U32 R70, R38, 0x10000, RZ ;  /* 0x0001000026467824 */ /* 0x000fe200078e00ff */
        /* <DEDUP_REMOVED lines=22> */
[----:B------:R-:W-:-:S02]  /*0f80*/  IMAD.U32 R79, R16, 0x10000, RZ ;  /* 0x00010000104f7824 */ /* 0x000fc400078e00ff */
[----:B------:R-:W-:Y:S01]  /*0f90*/  FFMA.FTZ R35, R35, R72, R34 ;  /* 0x0000004823237223 */ /* 0x000fe20000010022 */
[----:B------:R-:W-:Y:S01]  /*0fa0*/  IMAD.U32 R19, R8, 0x10000, RZ ;  /* 0x0001000008137824 */ /* 0x000fe200078e00ff */
[----:B------:R-:W-:Y:S01]  /*0fb0*/  LOP3.LUT R39, R12, 0xffff0000, RZ, 0xc0, !PT ;  /* 0xffff00000c277812 */ /* 0x000fe200078ec0ff */
[----:B------:R-:W-:Y:S02]  /*0fc0*/  IMAD.U32 R20, R4, 0x10000, RZ ;  /* 0x0001000004147824 */ /* 0x000fe400078e00ff */
[----:B------:R-:W-:Y:S01]  /*0fd0*/  FFMA.FTZ R22, R31, R22, R30 ;  /* 0x000000161f167223 */ /* 0x000fe2000001001e */
[----:B------:R-:W-:Y:S01]  /*0fe0*/  LOP3.LUT R16, R16, 0xffff0000, RZ, 0xc0, !PT ;  /* 0xffff000010107812 */ /* 0x000fe200078ec0ff */
        /* <DEDUP_REMOVED lines=19> */
[----:B------:R-:W-:Y:S01]  /*1120*/  BSSY.RECONVERGENT B0, `(.L_x_28) ;  /* 0x0000041000007945 */ /* 0x000fe20003800200 */
[----:B------:R-:W-:Y:S01]  /*1130*/  SHF.L.U32 R5, R6, 0x10, RZ ;  /* 0x0000001006057819 */ /* 0x000fe200000006ff */
[----:B------:R-:W-:Y:S01]  /*1140*/  FFMA.FTZ R17, R9, R8, R12 ;  /* 0x0000000809117223 */ /* 0x000fe2000001000c */
[----:B------:R-:W-:Y:S01]  /*1150*/  LOP3.LUT R78, R14, 0xffff0000, RZ, 0xc0, !PT ;  /* 0xffff00000e4e7812 */ /* 0x000fe200078ec0ff */
[----:B------:R-:W-:Y:S01]  /*1160*/  FFMA.FTZ R13, R13, R80, R76 ;  /* 0x000000500d0d7223 */ /* 0x000fe2000001004c */
[----:B------:R-:W-:Y:S01]  /*1170*/  LOP3.LUT R10, R10, 0xffff0000, RZ, 0xc0, !PT ;  /* 0xffff00000a0a7812 */ /* 0x000fe200078ec0ff */
[----:B------:R-:W-:Y:S01]  /*1180*/  FFMA.FTZ R17, R4, R5, R17 ;  /* 0x0000000504117223 */ /* 0x000fe20000010011 */
[----:B------:R-:W-:Y:S01]  /*1190*/  LOP3.LUT R9, R6, 0xffff0000, RZ, 0xc0, !PT ;  /* 0xffff000006097812 */ /* 0x000fe200078ec0ff */
[----:B------:R-:W-:-:S02]  /*11a0*/  IMAD.U32 R14, R15, 0x10000, RZ ;  /* 0x000100000f0e7824 */ /* 0x000fc400078e00ff */
[----:B------:R-:W-:Y:S01]  /*11b0*/  FFMA.FTZ R13, R78, R85, R13 ;  /* 0x000000554e0d7223 */ /* 0x000fe2000001000d */
[----:B------:R-:W-:Y:S01]  /*11c0*/  IMAD.U32 R4, R11, 0x10000, RZ ;  /* 0x000100000b047824 */ /* 0x000fe200078e00ff */
[----:B------:R-:W-:Y:S01]  /*11d0*/  LOP3.LUT R15, R15, 0xffff0000, RZ, 0xc0, !PT ;  /* 0xffff00000f0f7812 */ /* 0x000fe200078ec0ff */
[----:B------:R-:W-:Y:S02]  /*11e0*/  IMAD.U32 R5, R7, 0x10000, RZ ;  /* 0x0001000007057824 */ /* 0x000fe400078e00ff */
[----:B------:R-:W-:Y:S01]  /*11f0*/  FFMA.FTZ R9, R10, R9, R17 ;  /* 0x000000090a097223 */ /* 0x000fe20000010011 */
[----:B------:R-:W-:Y:S01]  /*1200*/  FFMA.FTZ R14, R14, R83, R13 ;  /* 0x000000530e0e7223 */ /* 0x000fe2000001000d */
[----:B------:R-:W-:Y:S02]  /*1210*/  LOP3.LUT R11, R11, 0xffff0000, RZ, 0xc0, !PT ;  /* 0xffff00000b0b7812 */ /* 0x000fe400078ec0ff */
[----:B------:R-:W-:Y:S01]  /*1220*/  LOP3.LUT R6, R7, 0xffff0000, RZ, 0xc0, !PT ;  /* 0xffff000007067812 */ /* 0x000fe200078ec0ff */
[----:B------:R-:W-:Y:S01]  /*1230*/  FFMA.FTZ R4, R4, R5, R9 ;  /* 0x0000000504047223 */ /* 0x000fe20000010009 */
[----:B------:R-:W-:Y:S01]  /*1240*/  FFMA.FTZ R14, R15, R18, R14 ;  /* 0x000000120f0e7223 */ /* 0x000fe2000001000e */
[----:B------:R-:W-:-:S02]  /*1250*/  IADD3 R13, PT, PT, R3, 0x3f, RZ ;  /* 0x0000003f030d7810 */ /* 0x000fc40007ffe0ff */
[----:B------:R-:W-:Y:S01]  /*1260*/  FFMA.FTZ R11, R11, R6, R4 ;  /* 0x000000060b0b7223 */ /* 0x000fe20000010004 */
[----:B------:R-:W-:Y:S01]  /*1270*/  ISETP.NE.AND P1, PT, R54, RZ, PT ;  /* 0x000000ff3600720c */ /* 0x000fe20003f25270 */
[----:B------:R-:W0:Y:S01]  /*1280*/  SHFL.BFLY PT, R5, R14, 0x4, 0x1f ;  /* 0x0c801f000e057f89 */ /* 0x000e2200000e0000 */
[----:B------:R-:W-:-:S03]  /*1290*/  SHF.R.S32.HI R10, RZ, 0x1f, R13 ;  /* 0x0000001fff0a7819 */ /* 0x000fc6000001140d */
[----:B------:R-:W1:Y:S01]  /*12a0*/  SHFL.BFLY PT, R4, R11, 0x4, 0x1f ;  /* 0x0c801f000b047f89 */ /* 0x000e6200000e0000 */
[----:B0-----:R-:W-:Y:S02]  /*12b0*/  FADD.FTZ R5, R14, R5 ;  /* 0x000000050e057221 */ /* 0x001fe40000010000 */
[----:B------:R-:W0:Y:S01]  /*12c0*/  LDC.64 R14, c[0x0][0x440] ;  /* 0x00011000ff0e7b82 */ /* 0x000e220000000a00 */
[----:B-1----:R-:W-:Y:S01]  /*12d0*/  FADD.FTZ R8, R11, R4 ;  /* 0x000000040b087221 */ /* 0x002fe20000010000 */
[----:B------:R-:W-:Y:S01]  /*12e0*/  IMAD.SHL.U32 R11, R59, 0x4, RZ ;  /* 0x000000043b0b7824 */ /* 0x000fe200078e00ff */
[----:B------:R-:W1:Y:S04]  /*12f0*/  SHFL.BFLY PT, R4, R5, 0x2, 0x1f ;  /* 0x0c401f0005047f89 */ /* 0x000e6800000e0000 */
[----:B------:R-:W2:Y:S01]  /*1300*/  SHFL.BFLY PT, R7, R8, 0x2, 0x1f ;  /* 0x0c401f0008077f89 */ /* 0x000ea200000e0000 */
[----:B-1----:R-:W-:Y:S01]  /*1310*/  FADD.FTZ R6, R5, R4 ;  /* 0x0000000405067221 */ /* 0x002fe20000010000 */
[----:B------:R-:W-:Y:S01]  /*1320*/  LEA.HI R4, R10, R13, RZ, 0x6 ;  /* 0x0000000d0a047211 */ /* 0x000fe200078f30ff */
[----:B--2---:R-:W-:-:S03]  /*1330*/  FADD.FTZ R9, R8, R7 ;  /* 0x0000000708097221 */ /* 0x004fc60000010000 */
[----:B------:R-:W-:Y:S01]  /*1340*/  LOP3.LUT R4, R4, 0xffffffc0, RZ, 0xc0, !PT ;  /* 0xffffffc004047812 */ /* 0x000fe200078ec0ff */
[----:B------:R-:W1:Y:S01]  /*1350*/  SHFL.BFLY PT, R7, R6, 0x1, 0x1f ;  /* 0x0c201f0006077f89 */ /* 0x000e6200000e0000 */
[----:B------:R-:W-:Y:S02]  /*1360*/  IMAD R8, R57, 0x3000, RZ ;  /* 0x0000300039087824 */ /* 0x000fe400078e02ff */
[----:B------:R-:W-:Y:S01]  /*1370*/  IADD3 R12, PT, PT, R2, R13, -R4 ;  /* 0x0000000d020c7210 */ /* 0x000fe20007ffe804 */
[----:B------:R-:W2:Y:S01]  /*1380*/  SHFL.BFLY PT, R10, R9, 0x1, 0x1f ;  /* 0x0c201f00090a7f89 */ /* 0x000ea200000e0000 */
[----:B------:R-:W3:Y:S01]  /*1390*/  LDC.64 R4, c[0x0][0x448] ;  /* 0x00011200ff047b82 */ /* 0x000ee20000000a00 */
[----:B------:R-:W-:Y:S02]  /*13a0*/  LOP3.LUT R8, R11, R8, RZ, 0xfc, !PT ;  /* 0x000000080b087212 */ /* 0x000fe400078efcff */
[----:B------:R-:W-:-:S05]  /*13b0*/  IMAD.IADD R12, R13, 0x1, -R12 ;  /* 0x000000010d0c7824 */ /* 0x000fca00078e0a0c */
[----:B------:R-:W-:-:S04]  /*13c0*/  ISETP.GE.AND P0, PT, R59, R12, PT ;  /* 0x0000000c3b00720c */ /* 0x000fc80003f06270 */
[----:B------:R-:W-:Y:S01]  /*13d0*/  ISETP.GT.U32.OR P0, PT, R59, 0x3f, P0 ;  /* 0x0000003f3b00780c */ /* 0x000fe20000704470 */
[----:B-1----:R-:W-:Y:S01]  /*13e0*/  FADD.FTZ R16, R6, R7 ;  /* 0x0000000706107221 */ /* 0x002fe20000010000 */
[----:B--2---:R-:W-:Y:S01]  /*13f0*/  FADD.FTZ R17, R9, R10 ;  /* 0x0000000a09117221 */ /* 0x004fe20000010000 */
[----:B0-----:R-:W-:Y:S10]  /*1400*/  @P1 BRA `(.L_x_29) ;  /* 0x0000000000481947 */ /* 0x001ff40003800000 */
[----:B------:R-:W0:Y:S01]  /*1410*/  LDC.64 R10, c[0x0][0x3e8] ;  /* 0x0000fa00ff0a7b82 */ /* 0x000e220000000a00 */
[----:B------:R-:W-:Y:S01]  /*1420*/  HFMA2 R3, -RZ, RZ, 0, 0 ;  /* 0x00000000ff037431 */ /* 0x000fe200000001ff */
[----:B------:R-:W1:Y:S01]  /*1430*/  LDCU.64 UR8, c[0x0][0x3d0] ;  /* 0x00007a00ff0877ac */ /* 0x000e620008000a00 */
[----:B------:R-:W-:-:S05]  /*1440*/  ISETP.GE.AND P2, PT, R52, R61, PT ;  /* 0x0000003d3400720c */ /* 0x000fca0003f46270 */
[----:B------:R-:W2:Y:S01]  /*1450*/  LDC.64 R12, c[0x0][0x3f0] ;  /* 0x0000fc00ff0c7b82 */ /* 0x000ea20000000a00 */
[----:B0-----:R-:W-:-:S04]  /*1460*/  IMAD.WIDE.U32 R6, R10, UR6, R2 ;  /* 0x000000060a067c25 */ /* 0x001fc8000f8e0002 */
[----:B------:R-:W-:Y:S01]  /*1470*/  IMAD R7, R11, UR6, R7 ;  /* 0x000000060b077c24 */ /* 0x000fe2000f8e0207 */
[----:B------:R-:W-:Y:S01]  /*1480*/  FSEL R11, R16, RZ, !P2 ;  /* 0x000000ff100b7208 */ /* 0x000fe20005000000 */
[----:B--2---:R-:W-:-:S04]  /*1490*/  IMAD.WIDE.U32 R6, R12, UR7, R6 ;  /* 0x000000070c067c25 */ /* 0x004fc8000f8e0006 */
[----:B------:R-:W-:Y:S01]  /*14a0*/  IMAD R10, R13, UR7, R7 ;  /* 0x000000070d0a7c24 */ /* 0x000fe2000f8e0207 */
[----:B------:R-:W-:-:S04]  /*14b0*/  IADD3 R7, P1, PT, R52, R6, RZ ;  /* 0x0000000634077210 */ /* 0x000fc80007f3e0ff */
[----:B-1----:R-:W-:Y:S01]  /*14c0*/  LEA R6, P3, R7, UR8, 0x2 ;  /* 0x0000000807067c11 */ /* 0x002fe2000f8610ff */
[----:B------:R-:W-:Y:S01]  /*14d0*/  IMAD.X R10, RZ, RZ, R10, P1 ;  /* 0x000000ffff0a7224 */ /* 0x000fe200008e060a */
[----:B------:R-:W-:-:S04]  /*14e0*/  ISETP.GE.AND P1, PT, R0, R61, PT ;  /* 0x0000003d0000720c */ /* 0x000fc80003f26270 */
[----:B------:R-:W-:Y:S02]  /*14f0*/  LEA.HI.X R7, R7, UR9, R10, 0x2, P3 ;  /* 0x0000000907077c11 */ /* 0x000fe400098f140a */
[----:B------:R-:W-:-:S03]  /*1500*/  FSEL R13, R17, RZ, !P1 ;  /* 0x000000ff110d7208 */ /* 0x000fc60004800000 */
[----:B------:R0:W-:Y:S04]  /*1510*/  STG.E desc[UR4][R6.64], R11 ;  /* 0x0000000b06007986 */ /* 0x0001e8000c101904 */
[----:B------:R0:W-:Y:S02]  /*1520*/  STG.E desc[UR4][R6.64+0x80], R13 ;  /* 0x0000800d06007986 */ /* 0x0001e4000c101904 */
.L_x_29:
[----:B------:R-:W-:Y:S05]  /*1530*/  BSYNC.RECONVERGENT B0 ;  /* 0x0000000000007941 */ /* 0x000fea0003800200 */
.L_x_28:
[----:B------:R-:W-:Y:S04]  /*1540*/  BSSY.RECONVERGENT B0, `(.L_x_30) ;  /* 0x0000011000007945 */ /* 0x000fe80003800200 */
[----:B------:R-:W-:Y:S05]  /*1550*/  @P0 BRA `(.L_x_31) ;  /* 0x00000000003c0947 */ /* 0x000fea0003800000 */
[----:B0-----:R-:W0:Y:S01]  /*1560*/  LDC.64 R6, c[0x0][0x418] ;  /* 0x00010600ff067b82 */ /* 0x001e220000000a00 */
[----:B------:R-:W-:Y:S01]  /*1570*/  MOV R3, RZ ;  /* 0x000000ff00037202 */ /* 0x000fe20000000f00 */
[----:B------:R-:W-:Y:S02]  /*1580*/  IMAD.IADD R2, R2, 0x1, R59 ;  /* 0x0000000102027824 */ /* 0x000fe400078e023b */
[C---:B------:R-:W-:Y:S01]  /*1590*/  FMUL.FTZ R0, R74.reuse, 1.4426950216293334961 ;  /* 0x3fb8aa3b4a007820 */ /* 0x040fe20000410000 */
[----:B------:R-:W-:-:S03]  /*15a0*/  FSETP.NEU.FTZ.AND P0, PT, R74, -INF , PT ;  /* 0xff8000004a00780b */ /* 0x000fc60003f1d000 */
[----:B------:R-:W1:Y:S08]  /*15b0*/  LDC.64 R10, c[0x0][0x420] ;  /* 0x00010800ff0a7b82 */ /* 0x000e700000000a00 */
[----:B------:R-:W2:Y:S01]  /*15c0*/  LDC.64 R12, c[0x0][0x410] ;  /* 0x00010400ff0c7b82 */ /* 0x000ea20000000a00 */
[----:B0-----:R-:W-:-:S04]  /*15d0*/  IMAD.WIDE.U32 R2, R6, UR6, R2 ;  /* 0x0000000606027c25 */ /* 0x001fc8000f8e0002 */
[----:B------:R-:W-:Y:S02]  /*15e0*/  IMAD R3, R7, UR6, R3 ;  /* 0x0000000607037c24 */ /* 0x000fe4000f8e0203 */
[----:B-1----:R-:W-:-:S04]  /*15f0*/  IMAD.WIDE.U32 R2, R10, UR7, R2 ;  /* 0x000000070a027c25 */ /* 0x002fc8000f8e0002 */
[----:B------:R-:W-:Y:S01]  /*1600*/  IMAD R3, R11, UR7, R3 ;  /* 0x000000070b037c24 */ /* 0x000fe2000f8e0203 */
[----:B--2---:R-:W-:-:S04]  /*1610*/  LEA R6, P1, R2, R12, 0x2 ;  /* 0x0000000c02067211 */ /* 0x004fc800078210ff */
[----:B------:R-:W-:Y:S02]  /*1620*/  LEA.HI.X R7, R2, R13, R3, 0x2, P1 ;  /* 0x0000000d02077211 */ /* 0x000fe400008f1403 */
[----:B------:R-:W-:-:S05]  /*1630*/  FSEL R3, R0, RZ, P0 ;  /* 0x000000ff00037208 */ /* 0x000fca0000000000 */
[----:B------:R1:W-:Y:S02]  /*1640*/  STG.E desc[UR4][R6.64], R3 ;  /* 0x0000000306007986 */ /* 0x0003e4000c101904 */
.L_x_31:
[----:B------:R-:W-:Y:S05]  /*1650*/  BSYNC.RECONVERGENT B0 ;  /* 0x0000000000007941 */ /* 0x000fea0003800200 */
.L_x_30:
[----:B------:R-:W2:Y:S01]  /*1660*/  LDCU.64 UR10, c[0x0][0x458] ;  /* 0x00008b00ff0a77ac */ /* 0x000ea20008000a00 */
[----:B------:R-:W-:Y:S01]  /*1670*/  IMAD.MOV.U32 R9, RZ, RZ, RZ ;  /* 0x000000ffff097224 */ /* 0x000fe200078e00ff */
[----:B------:R-:W4:Y:S01]  /*1680*/  LDCU.64 UR8, c[0x0][0x428] ;  /* 0x00008500ff0877ac */ /* 0x000f220008000a00 */
[----:B-1----:R-:W-:-:S04]  /*1690*/  IMAD.WIDE.U32 R2, R14, UR6, R8 ;  /* 0x000000060e027c25 */ /* 0x002fc8000f8e0008 */
[----:B------:R-:W-:Y:S02]  /*16a0*/  IMAD R3, R15, UR6, R3 ;  /* 0x000000060f037c24 */ /* 0x000fe4000f8e0203 */
[----:B---3--:R-:W-:-:S04]  /*16b0*/  IMAD.WIDE.U32 R2, R4, UR7, R2 ;  /* 0x0000000704027c25 */ /* 0x008fc8000f8e0002 */
[----:B------:R-:W-:Y:S01]  /*16c0*/  IMAD R5, R5, UR7, R3 ;  /* 0x0000000705057c24 */ /* 0x000fe2000f8e0203 */
[----:B--2---:R-:W-:-:S04]  /*16d0*/  ISETP.NE.U32.AND P0, PT, RZ, UR10, PT ;  /* 0x0000000aff007c0c */ /* 0x004fc8000bf05070 */
[----:B------:R-:W-:Y:S02]  /*16e0*/  ISETP.NE.AND.EX P0, PT, RZ, UR11, PT, P0 ;  /* 0x0000000bff007c0c */ /* 0x000fe4000bf05300 */
[C---:B----4-:R-:W-:Y:S02]  /*16f0*/  LEA R4, P1, R2.reuse, UR8, 0x2 ;  /* 0x0000000802047c11 */ /* 0x050fe4000f8210ff */
[----:B------:R-:W-:Y:S02]  /*1700*/  ISETP.NE.OR P0, PT, R59, RZ, !P0 ;  /* 0x000000ff3b00720c */ /* 0x000fe40004705670 */
[----:B------:R-:W-:-:S05]  /*1710*/  LEA.HI.X R5, R2, UR9, R5, 0x2, P1 ;  /* 0x0000000902057c11 */ /* 0x000fca00088f1405 */
[----:B------:R1:W-:Y:S04]  /*1720*/  STG.E.128 desc[UR4][R4.64], RZ ;  /* 0x000000ff04007986 */ /* 0x0003e8000c101d04 */
        /* <DEDUP_REMOVED lines=10> */
[----:B------:R1:W-:Y:S01]  /*17d0*/  STG.E.128 desc[UR4][R4.64+0xb000], RZ ;  /* 0x00b000ff04007986 */ /* 0x0003e2000c101d04 */
[----:B------:R-:W-:Y:S05]  /*17e0*/  @P0 EXIT ;  /* 0x000000000000094d */ /* 0x000fea0003800000 */
[----:B------:R-:W2:Y:S08]  /*17f0*/  LDC R0, c[0x0][0x450] ;  /* 0x00011400ff007b82 */ /* 0x000eb00000000800 */
[----:B-1----:R-:W1:Y:S08]  /*1800*/  LDC R4, c[0x0][0x390] ;  /* 0x0000e400ff047b82 */ /* 0x002e700000000800 */
[----:B------:R-:W3:Y:S01]  /*1810*/  LDC.64 R2, c[0x0][0x458] ;  /* 0x00011600ff027b82 */ /* 0x000ee20000000a00 */
[----:B--2---:R-:W-:-:S04]  /*1820*/  IMAD R57, R57, R0, UR7 ;  /* 0x0000000739397e24 */ /* 0x004fc8000f8e0200 */
[----:B-1----:R-:W-:-:S04]  /*1830*/  IMAD R57, R57, R4, UR6 ;  /* 0x0000000639397e24 */ /* 0x002fc8000f8e0204 */
[----:B---3--:R-:W-:-:S05]  /*1840*/  IMAD.WIDE R2, R57, 0x4, R2 ;  /* 0x0000000439027825 */ /* 0x008fca00078e0202 */
[----:B------:R-:W-:Y:S01]  /*1850*/  STG.E desc[UR4][R2.64], RZ ;  /* 0x000000ff02007986 */ /* 0x000fe2000c101904 */
[----:B------:R-:W-:Y:S05]  /*1860*/  EXIT ;  /* 0x000000000000794d */ /* 0x000fea0003800000 */
.L_x_32:
        /* <DEDUP_REMOVED lines=9> */
.L_x_108:


//--------------------- .text._ZN7cutlass13device_kernelIN5flash11enable_sm90INS1_16FlashAttnBwdSm90INS1_25CollectiveMainloopBwdSm90ILi2ELi1ELi1EN4cute5tupleIJNS5_1CILi1EEES8_S8_EEENS6_IJNS7_ILi64EEENS7_ILi96EEENS7_ILi192EEEEEENS_10bfloat16_tEfNS_4arch4Sm90ELb1ELb0ELb0ELb1ELb0ELb0ELb1ELb0ELi3ELi1ELi1ELi1ELb0EEENS1_21CollectiveEpilogueBwdISD_SE_SG_Li384ELb1ELb1ELi3EEENS1_25SingleTileBwdLPTSchedulerILb1ELi96ELb0EEEEEEEEEvNT_6ParamsE --------------------------
	.section	.text._ZN7cutlass13device_kernelIN5flash11enable_sm90INS1_16FlashAttnBwdSm90INS1_25CollectiveMainloopBwdSm90ILi2ELi1ELi1EN4cute5tupleIJNS5_1CILi1EEES8_S8_EEENS6_IJNS7_ILi64EEENS7_ILi96EEENS7_ILi192EEEEEENS_10bfloat16_tEfNS_4arch4Sm90ELb1ELb0ELb0ELb1ELb0ELb0ELb1ELb0ELi3ELi1ELi1ELi1ELb0EEENS1_21CollectiveEpilogueBwdISD_SE_SG_Li384ELb1ELb1ELi3EEENS1_25SingleTileBwdLPTSchedulerILb1ELi96ELb0EEEEEEEEEvNT_6ParamsE,"ax",@progbits
	.align	128
.text._ZN7cutlass13device_kernelIN5flash11enable_sm90INS1_16FlashAttnBwdSm90INS1_25CollectiveMainloopBwdSm90ILi2ELi1ELi1EN4cute5tupleIJNS5_1CILi1EEES8_S8_EEENS6_IJNS7_ILi64EEENS7_ILi96EEENS7_ILi192EEEEEENS_10bfloat16_tEfNS_4arch4Sm90ELb1ELb0ELb0ELb1ELb0ELb0ELb1ELb0ELi3ELi1ELi1ELi1ELb0EEENS1_21CollectiveEpilogueBwdISD_SE_SG_Li384ELb1ELb1ELi3EEENS1_25SingleTileBwdLPTSchedulerILb1ELi96ELb0EEEEEEEEEvNT_6ParamsE:
        .type           _ZN7cutlass13device_kernelIN5flash11enable_sm90INS1_16FlashAttnBwdSm90INS1_25CollectiveMainloopBwdSm90ILi2ELi1ELi1EN4cute5tupleIJNS5_1CILi1EEES8_S8_EEENS6_IJNS7_ILi64EEENS7_ILi96EEENS7_ILi192EEEEEENS_10bfloat16_tEfNS_4arch4Sm90ELb1ELb0ELb0ELb1ELb0ELb0ELb1ELb0ELi3ELi1ELi1ELi1ELb0EEENS1_21CollectiveEpilogueBwdISD_SE_SG_Li384ELb1ELb1ELi3EEENS1_25SingleTileBwdLPTSchedulerILb1ELi96ELb0EEEEEEEEEvNT_6ParamsE,@function
        .size           _ZN7cutlass13device_kernelIN5flash11enable_sm90INS1_16FlashAttnBwdSm90INS1_25CollectiveMainloopBwdSm90ILi2ELi1ELi1EN4cute5tupleIJNS5_1CILi1EEES8_S8_EEENS6_IJNS7_ILi64EEENS7_ILi96EEENS7_ILi192EEEEEENS_10bfloat16_tEfNS_4arch4Sm90ELb1ELb0ELb0ELb1ELb0ELb0ELb1ELb0ELi3ELi1ELi1ELi1ELb0EEENS1_21CollectiveEpilogueBwdISD_SE_SG_Li384ELb1ELb1ELi3EEENS1_25SingleTileBwdLPTSchedulerILb1ELi96ELb0EEEEEEEEEvNT_6ParamsE,(.L_x_109 - _ZN7cutlass13device_kernelIN5flash11enable_sm90INS1_16FlashAttnBwdSm90INS1_25CollectiveMainloopBwdSm90ILi2ELi1ELi1EN4cute5tupleIJNS5_1CILi1EEES8_S8_EEENS6_IJNS7_ILi64EEENS7_ILi96EEENS7_ILi192EEEEEENS_10bfloat16_tEfNS_4arch4Sm90ELb1ELb0ELb0ELb1ELb0ELb0ELb1ELb0ELi3ELi1ELi1ELi1ELb0EEENS1_21CollectiveEpilogueBwdISD_SE_SG_Li384ELb1ELb1ELi3EEENS1_25SingleTileBwdLPTSchedulerILb1ELi96ELb0EEEEEEEEEvNT_6ParamsE)
        .other          _ZN7cutlass13device_kernelIN5flash11enable_sm90INS1_16FlashAttnBwdSm90INS1_25CollectiveMainloopBwdSm90ILi2ELi1ELi1EN4cute5tupleIJNS5_1CILi1EEES8_S8_EEENS6_IJNS7_ILi64EEENS7_ILi96EEENS7_ILi192EEEEEENS_10bfloat16_tEfNS_4arch4Sm90ELb1ELb0ELb0ELb1ELb0ELb0ELb1ELb0ELi3ELi1ELi1ELi1ELb0EEENS1_21CollectiveEpilogueBwdISD_SE_SG_Li384ELb1ELb1ELi3EEENS1_25SingleTileBwdLPTSchedulerILb1ELi96ELb0EEEEEEEEEvNT_6ParamsE,@"STO_CUDA_ENTRY STV_DEFAULT"
_ZN7cutlass13device_kernelIN5flash11enable_sm90INS1_16FlashAttnBwdSm90INS1_25CollectiveMainloopBwdSm90ILi2ELi1ELi1EN4cute5tupleIJNS5_1CILi1EEES8_S8_EEENS6_IJNS7_ILi64EEENS7_ILi96EEENS7_ILi192EEEEEENS_10bfloat16_tEfNS_4arch4Sm90ELb1ELb0ELb0ELb1ELb0ELb0ELb1ELb0ELi3ELi1ELi1ELi1ELb0EEENS1_21CollectiveEpilogueBwdISD_SE_SG_Li384ELb1ELb1ELi3EEENS1_25SingleTileBwdLPTSchedulerILb1ELi96ELb0EEEEEEEEEvNT_6ParamsE:
[----:B------:R-:W-:Y:S01]  /*0000*/  LDC R1, c[0x0][0x37c] ;  /* 0x0000df00ff017b82 */ /* 0x000fe20000000800 */
[----:B------:R-:W-:Y:S05]  /*0010*/  EXIT ;  /* 0x000000000000794d */ /* 0x000fea0003800000 */
.L_x_33:
        /* <DEDUP_REMOVED lines=14> */
.L_x_109:


//--------------------- .text._ZN7cutlass13device_kernelIN5flash11enable_sm90INS1_16FlashAttnBwdSm90INS1_25CollectiveMainloopBwdSm90ILi2ELi1ELi1EN4cute5tupleIJNS5_1CILi1EEES8_S8_EEENS6_IJNS7_ILi64EEENS7_ILi96EEENS7_ILi192EEEEEENS_10bfloat16_tEfNS_4arch4Sm90ELb1ELb0ELb0ELb1ELb1ELb0ELb1ELb0ELi3ELi1ELi1ELi1ELb0EEENS1_21CollectiveEpilogueBwdISD_SE_SG_Li384ELb1ELb1ELi3EEENS1_25SingleTileBwdLPTSchedulerILb1ELi96ELb1EEEEEEEEEvNT_6ParamsE --------------------------
	.section	.text._ZN7cutlass13device_kernelIN5flash11enable_sm90INS1_16FlashAttnBwdSm90INS1_25CollectiveMainloopBwdSm90ILi2ELi1ELi1EN4cute5tupleIJNS5_1CILi1EEES8_S8_EEENS6_IJNS7_ILi64EEENS7_ILi96EEENS7_ILi192EEEEEENS_10bfloat16_tEfNS_4arch4Sm90ELb1ELb0ELb0ELb1ELb1ELb0ELb1ELb0ELi3ELi1ELi1ELi1ELb0EEENS1_21CollectiveEpilogueBwdISD_SE_SG_Li384ELb1ELb1ELi3EEENS1_25SingleTileBwdLPTSchedulerILb1ELi96ELb1EEEEEEEEEvNT_6ParamsE,"ax",@progbits
	.align	128
.text._ZN7cutlass13device_kernelIN5flash11enable_sm90INS1_16FlashAttnBwdSm90INS1_25CollectiveMainloopBwdSm90ILi2ELi1ELi1EN4cute5tupleIJNS5_1CILi1EEES8_S8_EEENS6_IJNS7_ILi64EEENS7_ILi96EEENS7_ILi192EEEEEENS_10bfloat16_tEfNS_4arch4Sm90ELb1ELb0ELb0ELb1ELb1ELb0ELb1ELb0ELi3ELi1ELi1ELi1ELb0EEENS1_21CollectiveEpilogueBwdISD_SE_SG_Li384ELb1ELb1ELi3EEENS1_25SingleTileBwdLPTSchedulerILb1ELi96ELb1EEEEEEEEEvNT_6ParamsE:
        .type           _ZN7cutlass13device_kernelIN5flash11enable_sm90INS1_16FlashAttnBwdSm90INS1_25CollectiveMainloopBwdSm90ILi2ELi1ELi1EN4cute5tupleIJNS5_1CILi1EEES8_S8_EEENS6_IJNS7_ILi64EEENS7_ILi96EEENS7_ILi192EEEEEENS_10bfloat16_tEfNS_4arch4Sm90ELb1ELb0ELb0ELb1ELb1ELb0ELb1ELb0ELi3ELi1ELi1ELi1ELb0EEENS1_21CollectiveEpilogueBwdISD_SE_SG_Li384ELb1ELb1ELi3EEENS1_25SingleTileBwdLPTSchedulerILb1ELi96ELb1EEEEEEEEEvNT_6ParamsE,@function
        .size           _ZN7cutlass13device_kernelIN5flash11enable_sm90INS1_16FlashAttnBwdSm90INS1_25CollectiveMainloopBwdSm90ILi2ELi1ELi1EN4cute5tupleIJNS5_1CILi1EEES8_S8_EEENS6_IJNS7_ILi64EEENS7_ILi96EEENS7_ILi192EEEEEENS_10bfloat16_tEfNS_4arch4Sm90ELb1ELb0ELb0ELb1ELb1ELb0ELb1ELb0ELi3ELi1ELi1ELi1ELb0EEENS1_21CollectiveEpilogueBwdISD_SE_SG_Li384ELb1ELb1ELi3EEENS1_25SingleTileBwdLPTSchedulerILb1ELi96ELb1EEEEEEEEEvNT_6ParamsE,(.L_x_110 - _ZN7cutlass13device_kernelIN5flash11enable_sm90INS1_16FlashAttnBwdSm90INS1_25CollectiveMainloopBwdSm90ILi2ELi1ELi1EN4cute5tupleIJNS5_1CILi1EEES8_S8_EEENS6_IJNS7_ILi64EEENS7_ILi96EEENS7_ILi192EEEEEENS_10bfloat16_tEfNS_4arch4Sm90ELb1ELb0ELb0ELb1ELb1ELb0ELb1ELb0ELi3ELi1ELi1ELi1ELb0EEENS1_21CollectiveEpilogueBwdISD_SE_SG_Li384ELb1ELb1ELi3EEENS1_25SingleTileBwdLPTSchedulerILb1ELi96ELb1EEEEEEEEEvNT_6ParamsE)
        .other          _ZN7cutlass13device_kernelIN5flash11enable_sm90INS1_16FlashAttnBwdSm90INS1_25CollectiveMainloopBwdSm90ILi2ELi1ELi1EN4cute5tupleIJNS5_1CILi1EEES8_S8_EEENS6_IJNS7_ILi64EEENS7_ILi96EEENS7_ILi192EEEEEENS_10bfloat16_tEfNS_4arch4Sm90ELb1ELb0ELb0ELb1ELb1ELb0ELb1ELb0ELi3ELi1ELi1ELi1ELb0EEENS1_21CollectiveEpilogueBwdISD_SE_SG_Li384ELb1ELb1ELi3EEENS1_25SingleTileBwdLPTSchedulerILb1ELi96ELb1EEEEEEEEEvNT_6ParamsE,@"STO_CUDA_ENTRY STV_DEFAULT"
_ZN7cutlass13device_kernelIN5flash11enable_sm90INS1_16FlashAttnBwdSm90INS1_25CollectiveMainloopBwdSm90ILi2ELi1ELi1EN4cute5tupleIJNS5_1CILi1EEES8_S8_EEENS6_IJNS7_ILi64EEENS7_ILi96EEENS7_ILi192EEEEEENS_10bfloat16_tEfNS_4arch4Sm90ELb1ELb0ELb0ELb1ELb1ELb0ELb1ELb0ELi3ELi1ELi1ELi1ELb0EEENS1_21CollectiveEpilogueBwdISD_SE_SG_Li384ELb1ELb1ELi3EEENS1_25SingleTileBwdLPTSchedulerILb1ELi96ELb1EEEEEEEEEvNT_6ParamsE:
[----:B------:R-:W-:Y:S01]  /*0000*/  LDC R1, c[0x0][0x37c] ;  /* 0x0000df00ff017b82 */ /* 0x000fe20000000800 */
[----:B------:R-:W-:Y:S05]  /*0010*/  EXIT ;  /* 0x000000000000794d */ /* 0x000fea0003800000 */
.L_x_34:
        /* <DEDUP_REMOVED lines=14> */
.L_x_110:


//--------------------- .text._ZN7cutlass13device_kernelIN5flash11enable_sm90INS1_16FlashAttnBwdSm90INS1_25CollectiveMainloopBwdSm90ILi2ELi1ELi1EN4cute5tupleIJNS5_1CILi1EEES8_S8_EEENS6_IJNS7_ILi64EEENS7_ILi96EEENS7_ILi192EEEEEENS_10bfloat16_tEfNS_4arch4Sm90ELb1ELb0ELb0ELb1ELb0ELb0ELb1ELb0ELi3ELi1ELi1ELi1ELb0EEENS1_24CollectiveEpilogueBwdGQAISD_fSG_Li384ELb1ELb0EEENS1_25SingleTileBwdLPTSchedulerILb1ELi96ELb0EEEEEEEEEvNT_6ParamsE --------------------------
	.section	.text._ZN7cutlass13device_kernelIN5flash11enable_sm90INS1_16FlashAttnBwdSm90INS1_25CollectiveMainloopBwdSm90ILi2ELi1ELi1EN4cute5tupleIJNS5_1CILi1EEES8_S8_EEENS6_IJNS7_ILi64EEENS7_ILi96EEENS7_ILi192EEEEEENS_10bfloat16_tEfNS_4arch4Sm90ELb1ELb0ELb0ELb1ELb0ELb0ELb1ELb0ELi3ELi1ELi1ELi1ELb0EEENS1_24CollectiveEpilogueBwdGQAISD_fSG_Li384ELb1ELb0EEENS1_25SingleTileBwdLPTSchedulerILb1ELi96ELb0EEEEEEEEEvNT_6ParamsE,"ax",@progbits
	.align	128
.text._ZN7cutlass13device_kernelIN5flash11enable_sm90INS1_16FlashAttnBwdSm90INS1_25CollectiveMainloopBwdSm90ILi2ELi1ELi1EN4cute5tupleIJNS5_1CILi1EEES8_S8_EEENS6_IJNS7_ILi64EEENS7_ILi96EEENS7_ILi192EEEEEENS_10bfloat16_tEfNS_4arch4Sm90ELb1ELb0ELb0ELb1ELb0ELb0ELb1ELb0ELi3ELi1ELi1ELi1ELb0EEENS1_24CollectiveEpilogueBwdGQAISD_fSG_Li384ELb1ELb0EEENS1_25SingleTileBwdLPTSchedulerILb1ELi96ELb0EEEEEEEEEvNT_6ParamsE:
        .type           _ZN7cutlass13device_kernelIN5flash11enable_sm90INS1_16FlashAttnBwdSm90INS1_25CollectiveMainloopBwdSm90ILi2ELi1ELi1EN4cute5tupleIJNS5_1CILi1EEES8_S8_EEENS6_IJNS7_ILi64EEENS7_ILi96EEENS7_ILi192EEEEEENS_10bfloat16_tEfNS_4arch4Sm90ELb1ELb0ELb0ELb1ELb0ELb0ELb1ELb0ELi3ELi1ELi1ELi1ELb0EEENS1_24CollectiveEpilogueBwdGQAISD_fSG_Li384ELb1ELb0EEENS1_25SingleTileBwdLPTSchedulerILb1ELi96ELb0EEEEEEEEEvNT_6ParamsE,@function
        .size           _ZN7cutlass13device_kernelIN5flash11enable_sm90INS1_16FlashAttnBwdSm90INS1_25CollectiveMainloopBwdSm90ILi2ELi1ELi1EN4cute5tupleIJNS5_1CILi1EEES8_S8_EEENS6_IJNS7_ILi64EEENS7_ILi96EEENS7_ILi192EEEEEENS_10bfloat16_tEfNS_4arch4Sm90ELb1ELb0ELb0ELb1ELb0ELb0ELb1ELb0ELi3ELi1ELi1ELi1ELb0EEENS1_24CollectiveEpilogueBwdGQAISD_fSG_Li384ELb1ELb0EEENS1_25SingleTileBwdLPTSchedulerILb1ELi96ELb0EEEEEEEEEvNT_6ParamsE,(.L_x_111 - _ZN7cutlass13device_kernelIN5flash11enable_sm90INS1_16FlashAttnBwdSm90INS1_25CollectiveMainloopBwdSm90ILi2ELi1ELi1EN4cute5tupleIJNS5_1CILi1EEES8_S8_EEENS6_IJNS7_ILi64EEENS7_ILi96EEENS7_ILi192EEEEEENS_10bfloat16_tEfNS_4arch4Sm90ELb1ELb0ELb0ELb1ELb0ELb0ELb1ELb0ELi3ELi1ELi1ELi1ELb0EEENS1_24CollectiveEpilogueBwdGQAISD_fSG_Li384ELb1ELb0EEENS1_25SingleTileBwdLPTSchedulerILb1ELi96ELb0EEEEEEEEEvNT_6ParamsE)
        .other          _ZN7cutlass13device_kernelIN5flash11enable_sm90INS1_16FlashAttnBwdSm90INS1_25CollectiveMainloopBwdSm90ILi2ELi1ELi1EN4cute5tupleIJNS5_1CILi1EEES8_S8_EEENS6_IJNS7_ILi64EEENS7_ILi96EEENS7_ILi192EEEEEENS_10bfloat16_tEfNS_4arch4Sm90ELb1ELb0ELb0ELb1ELb0ELb0ELb1ELb0ELi3ELi1ELi1ELi1ELb0EEENS1_24CollectiveEpilogueBwdGQAISD_fSG_Li384ELb1ELb0EEENS1_25SingleTileBwdLPTSchedulerILb1ELi96ELb0EEEEEEEEEvNT_6ParamsE,@"STO_CUDA_ENTRY STV_DEFAULT"
_ZN7cutlass13device_kernelIN5flash11enable_sm90INS1_16FlashAttnBwdSm90INS1_25CollectiveMainloopBwdSm90ILi2ELi1ELi1EN4cute5tupleIJNS5_1CILi1EEES8_S8_EEENS6_IJNS7_ILi64EEENS7_ILi96EEENS7_ILi192EEEEEENS_10bfloat16_tEfNS_4arch4Sm90ELb1ELb0ELb0ELb1ELb0ELb0ELb1ELb0ELi3ELi1ELi1ELi1ELb0EEENS1_24CollectiveEpilogueBwdGQAISD_fSG_Li384ELb1ELb0EEENS1_25SingleTileBwdLPTSchedulerILb1ELi96ELb0EEEEEEEEEvNT_6ParamsE:
[----:B------:R-:W-:Y:S01]  /*0000*/  LDC R1, c[0x0][0x37c] ;  /* 0x0000df00ff017b82 */ /* 0x000fe20000000800 */
[----:B------:R-:W-:Y:S05]  /*0010*/  EXIT ;  /* 0x000000000000794d */ /* 0x000fea0003800000 */
.L_x_35:
        /* <DEDUP_REMOVED lines=14> */
.L_x_111:


//--------------------- .text._ZN7cutlass13device_kernelIN5flash32FlashAttnBwdPostprocessConvertdQIN4cute5tupleIJNS3_1CILi96EEENS5_ILi192EEEEEENS_10bfloat16_tEfNS_4arch4Sm90ELi384ENS3_8TiledMMAINS3_8MMA_AtomIJNS3_4SM904GMMA27MMA_64x96x16_F32BF16BF16_SSILNSF_5MajorE1ELSH_1ELNSF_7ScaleInE1ELSI_1EEEEEENS3_6LayoutINS4_IJNS5_ILi3EEENS5_ILi1EEESN_EEENS4_IJSN_NS5_ILi0EEESP_EEEEENS4_IJNS3_10UnderscoreESS_SS_EEEEELb1EEEEEvNT_6ParamsE --------------------------
	.section	.text._ZN7cutlass13device_kernelIN5flash32FlashAttnBwdPostprocessConvertdQIN4cute5tupleIJNS3_1CILi96EEENS5_ILi192EEEEEENS_10bfloat16_tEfNS_4arch4Sm90ELi384ENS3_8TiledMMAINS3_8MMA_AtomIJNS3_4SM904GMMA27MMA_64x96x16_F32BF16BF16_SSILNSF_5MajorE1ELSH_1ELNSF_7ScaleInE1ELSI_1EEEEEENS3_6LayoutINS4_IJNS5_ILi3EEENS5_ILi1EEESN_EEENS4_IJSN_NS5_ILi0EEESP_EEEEENS4_IJNS3_10UnderscoreESS_SS_EEEEELb1EEEEEvNT_6ParamsE,"ax",@progbits
	.align	128
.text._ZN7cutlass13device_kernelIN5flash32FlashAttnBwdPostprocessConvertdQIN4cute5tupleIJNS3_1CILi96EEENS5_ILi192EEEEEENS_10bfloat16_tEfNS_4arch4Sm90ELi384ENS3_8TiledMMAINS3_8MMA_AtomIJNS3_4SM904GMMA27MMA_64x96x16_F32BF16BF16_SSILNSF_5MajorE1ELSH_1ELNSF_7ScaleInE1ELSI_1EEEEEENS3_6LayoutINS4_IJNS5_ILi3EEENS5_ILi1EEESN_EEENS4_IJSN_NS5_ILi0EEESP_EEEEENS4_IJNS3_10UnderscoreESS_SS_EEEEELb1EEEEEvNT_6ParamsE:
        .type           _ZN7cutlass13device_kernelIN5flash32FlashAttnBwdPostprocessConvertdQIN4cute5tupleIJNS3_1CILi96EEENS5_ILi192EEEEEENS_10bfloat16_tEfNS_4arch4Sm90ELi384ENS3_8TiledMMAINS3_8MMA_AtomIJNS3_4SM904GMMA27MMA_64x96x16_F32BF16BF16_SSILNSF_5MajorE1ELSH_1ELNSF_7ScaleInE1ELSI_1EEEEEENS3_6LayoutINS4_IJNS5_ILi3EEENS5_ILi1EEESN_EEENS4_IJSN_NS5_ILi0EEESP_EEEEENS4_IJNS3_10UnderscoreESS_SS_EEEEELb1EEEEEvNT_6ParamsE,@function
        .size           _ZN7cutlass13device_kernelIN5flash32FlashAttnBwdPostprocessConvertdQIN4cute5tupleIJNS3_1CILi96EEENS5_ILi192EEEEEENS_10bfloat16_tEfNS_4arch4Sm90ELi384ENS3_8TiledMMAINS3_8MMA_AtomIJNS3_4SM904GMMA27MMA_64x96x16_F32BF16BF16_SSILNSF_5MajorE1ELSH_1ELNSF_7ScaleInE1ELSI_1EEEEEENS3_6LayoutINS4_IJNS5_ILi3EEENS5_ILi1EEESN_EEENS4_IJSN_NS5_ILi0EEESP_EEEEENS4_IJNS3_10UnderscoreESS_SS_EEEEELb1EEEEEvNT_6ParamsE,(.L_x_112 - _ZN7cutlass13device_kernelIN5flash32FlashAttnBwdPostprocessConvertdQIN4cute5tupleIJNS3_1CILi96EEENS5_ILi192EEEEEENS_10bfloat16_tEfNS_4arch4Sm90ELi384ENS3_8TiledMMAINS3_8MMA_AtomIJNS3_4SM904GMMA27MMA_64x96x16_F32BF16BF16_SSILNSF_5MajorE1ELSH_1ELNSF_7ScaleInE1ELSI_1EEEEEENS3_6LayoutINS4_IJNS5_ILi3EEENS5_ILi1EEESN_EEENS4_IJSN_NS5_ILi0EEESP_EEEEENS4_IJNS3_10UnderscoreESS_SS_EEEEELb1EEEEEvNT_6ParamsE)
        .other          _ZN7cutlass13device_kernelIN5flash32FlashAttnBwdPostprocessConvertdQIN4cute5tupleIJNS3_1CILi96EEENS5_ILi192EEEEEENS_10bfloat16_tEfNS_4arch4Sm90ELi384ENS3_8TiledMMAINS3_8MMA_AtomIJNS3_4SM904GMMA27MMA_64x96x16_F32BF16BF16_SSILNSF_5MajorE1ELSH_1ELNSF_7ScaleInE1ELSI_1EEEEEENS3_6LayoutINS4_IJNS5_ILi3EEENS5_ILi1EEESN_EEENS4_IJSN_NS5_ILi0EEESP_EEEEENS4_IJNS3_10UnderscoreESS_SS_EEEEELb1EEEEEvNT_6ParamsE,@"STO_CUDA_ENTRY STV_DEFAULT"
_ZN7cutlass13device_kernelIN5flash32FlashAttnBwdPostprocessConvertdQIN4cute5tupleIJNS3_1CILi96EEENS5_ILi192EEEEEENS_10bfloat16_tEfNS_4arch4Sm90ELi384ENS3_8TiledMMAINS3_8MMA_AtomIJNS3_4SM904GMMA27MMA_64x96x16_F32BF16BF16_SSILNSF_5MajorE1ELSH_1ELNSF_7ScaleInE1ELSI_1EEEEEENS3_6LayoutINS4_IJNS5_ILi3EEENS5_ILi1EEESN_EEENS4_IJSN_NS5_ILi0EEESP_EEEEENS4_IJNS3_10UnderscoreESS_SS_EEEEELb1EEEEEvNT_6ParamsE:
[----:B------:R-:W-:Y:S08]  /*0000*/  LDC R1, c[0x0][0x37c] ;  /* 0x0000df00ff017b82 */ /* 0x000ff00000000800 */
[----:B------:R-:W0:Y:S01]  /*0010*/  LDC.64 R10, c[0x0][0x3e0] ;  /* 0x0000f800ff0a7b82 */ /* 0x000e220000000a00 */
[----:B------:R-:W1:Y:S01]  /*0020*/  S2R R5, SR_CTAID.X ;  /* 0x0000000000057919 */ /* 0x000e620000002500 */
[----:B------:R-:W2:Y:S01]  /*0030*/  LDCU.64 UR8, c[0x0][0x358] ;  /* 0x00006b00ff0877ac */ /* 0x000ea20008000a00 */
[----:B------:R-:W3:Y:S01]  /*0040*/  S2R R9, SR_CTAID.Z ;  /* 0x0000000000097919 */ /* 0x000ee20000002700 */
[----:B0-----:R-:W-:-:S04]  /*0050*/  ISETP.NE.U32.AND P0, PT, R10, RZ, PT ;  /* 0x000000ff0a00720c */ /* 0x001fc80003f05070 */
[----:B------:R-:W-:-:S13]  /*0060*/  ISETP.NE.AND.EX P2, PT, R11, RZ, PT, P0 ;  /* 0x000000ff0b00720c */ /* 0x000fda0003f45300 */
[----:B-123--:R-:W-:Y:S05]  /*0070*/  @P2 BRA `(.L_x_36) ;  /* 0x0000000000202947 */ /* 0x00efea0003800000 */
[----:B------:R-:W0:Y:S01]  /*0080*/  LDCU.64 UR4, c[0x0][0x3e8] ;  /* 0x00007d00ff0477ac */ /* 0x000e220008000a00 */
[----:B------:R-:W1:Y:S01]  /*0090*/  LDC R0, c[0x0][0x3b0] ;  /* 0x0000ec00ff007b82 */ /* 0x000e620000000800 */
[----:B------:R-:W-:Y:S02]  /*00a0*/  CS2R R2, SRZ ;  /* 0x0000000000027805 */ /* 0x000fe4000001ff00 */
[----:B------:R-:W-:Y:S01]  /*00b0*/  CS2R R64, SRZ ;  /* 0x0000000000407805 */ /* 0x000fe2000001ff00 */
[----:B0-----:R-:W-:-:S04]  /*00c0*/  UISETP.NE.U32.AND UP0, UPT, UR4, URZ, UPT ;  /* 0x000000ff0400728c */ /* 0x001fc8000bf05070 */
[----:B------:R-:W-:-:S09]  /*00d0*/  UISETP.NE.AND.EX UP0, UPT, UR5, URZ, UPT, UP0 ;  /* 0x000000ff0500728c */ /* 0x000fd2000bf05300 */
[----:B------:R-:W-:Y:S05]  /*00e0*/  BRA.U !UP0, `(.L_x_37) ;  /* 0x0000000108547547 */ /* 0x000fea000b800000 */
[----:B------:R-:W-:Y:S05]  /*00f0*/  BRA `(.L_x_38) ;  /* 0x0000000000387947 */ /* 0x000fea0003800000 */
.L_x_36:
[----:B------:R-:W0:Y:S01]  /*0100*/  LDC.64 R6, c[0x0][0x3e0] ;  /* 0x0000f800ff067b82 */ /* 0x000e220000000a00 */
[----:B------:R-:W1:Y:S01]  /*0110*/  LDCU.64 UR4, c[0x0][0x3e8] ;  /* 0x00007d00ff0477ac */ /* 0x000e620008000a00 */
[----:B0-----:R-:W-:-:S05]  /*0120*/  IMAD.WIDE.U32 R6, R9, 0x4, R6 ;  /* 0x0000000409067825 */ /* 0x001fca00078e0006 */
[----:B------:R-:W2:Y:S01]  /*0130*/  LDG.E R64, desc[UR8][R6.64] ;  /* 0x0000000806407981 */ /* 0x000ea2000c1e1900 */
[----:B-1----:R-:W-:-:S04]  /*0140*/  UISETP.NE.U32.AND UP0, UPT, UR4, URZ, UPT ;  /* 0x000000ff0400728c */ /* 0x002fc8000bf05070 */
[----:B------:R-:W-:Y:S01]  /*0150*/  UISETP.NE.AND.EX UP0, UPT, UR5, URZ, UPT, UP0 ;  /* 0x000000ff0500728c */ /* 0x000fe2000bf05300 */
[--C-:B--2---:R-:W-:Y:S01]  /*0160*/  IMAD R0, R9, 0x60, R64.reuse ;  /* 0x0000006009007824 */ /* 0x104fe200078e0240 */
[----:B------:R-:W-:-:S03]  /*0170*/  SHF.R.S32.HI R65, RZ, 0x1f, R64 ;  /* 0x0000001fff417819 */ /* 0x000fc60000011440 */
[----:B------:R-:W-:-:S05]  /*0180*/  IMAD.HI R0, R0, 0x2aaaaaab, RZ ;  /* 0x2aaaaaab00007827 */ /* 0x000fca00078e02ff */
[----:B------:R-:W-:-:S04]  /*0190*/  SHF.R.U32.HI R3, RZ, 0x1f, R0 ;  /* 0x0000001fff037819 */ /* 0x000fc80000011600 */
[----:B------:R-:W-:-:S05]  /*01a0*/  LEA.HI R3, R0, R3, RZ, 0x1c ;  /* 0x0000000300037211 */ /* 0x000fca00078fe0ff */
[----:B------:R-:W-:-:S05]  /*01b0*/  IMAD R2, R3, 0x4800, RZ ;  /* 0x0000480003027824 */ /* 0x000fca00078e02ff */
[----:B------:R-:W-:Y:S01]  /*01c0*/  SHF.R.S32.HI R3, RZ, 0x1f, R2 ;  /* 0x0000001fff037819 */ /* 0x000fe20000011402 */
[----:B------:R-:W-:Y:S06]  /*01d0*/  BRA.U !UP0, `(.L_x_39) ;  /* 0x0000000108107547 */ /* 0x000fec000b800000 */
.L_x_38:
[----:B------:R-:W0:Y:S02]  /*01e0*/  LDC.64 R6, c[0x0][0x3e8] ;  /* 0x0000fa00ff067b82 */ /* 0x000e240000000a00 */
[----:B0-----:R-:W-:-:S05]  /*01f0*/  IMAD.WIDE.U32 R6, R9, 0x4, R6 ;  /* 0x0000000409067825 */ /* 0x001fca00078e0006 */
[----:B-1----:R0:W5:Y:S01]  /*0200*/  LDG.E R0, desc[UR8][R6.64] ;  /* 0x0000000806007981 */ /* 0x002162000c1e1900 */
[----:B------:R-:W-:Y:S05]  /*0210*/  BRA `(.L_x_37) ;  /* 0x0000000000087947 */ /* 0x000fea0003800000 */
.L_x_39:
[----:B------:R-:W2:Y:S02]  /*0220*/  LDG.E R7, desc[UR8][R6.64+0x4] ;  /* 0x0000040806077981 */ /* 0x000ea4000c1e1900 */
[----:B--2---:R-:W-:-:S07]  /*0230*/  IMAD.IADD R0, R7, 0x1, -R64 ;  /* 0x0000000107007824 */ /* 0x004fce00078e0a40 */
.L_x_37:
[----:B0-----:R-:W-:Y:S01]  /*0240*/  IMAD R7, R5, 0x60, RZ ;  /* 0x0000006005077824 */ /* 0x001fe200078e02ff */
[----:B------:R-:W-:-:S04]  /*0250*/  ISETP.NE.AND.EX P0, PT, R11, RZ, PT, P0 ;  /* 0x000000ff0b00720c */ /* 0x000fc80003f05300 */
[----:B-1---5:R-:W-:-:S13]  /*0260*/  ISETP.GE.AND P1, PT, R7, R0, PT ;  /* 0x000000000700720c */ /* 0x022fda0003f26270 */
[----:B------:R-:W-:Y:S05]  /*0270*/  @P1 EXIT P0 ;  /* 0x000000000000194d */ /* 0x000fea0000000000 */
[----:B------:R-:W0:Y:S01]  /*0280*/  S2R R6, SR_CTAID.Y ;  /* 0x0000000000067919 */ /* 0x000e220000002600 */
[----:B------:R-:W0:Y:S01]  /*0290*/  LDC.64 R10, c[0x0][0x398] ;  /* 0x0000e600ff0a7b82 */ /* 0x000e220000000a00 */
[----:B------:R-:W-:Y:S01]  /*02a0*/  IMAD R15, R5, 0x4800, RZ ;  /* 0x00004800050f7824 */ /* 0x000fe200078e02ff */
[----:B------:R-:W-:Y:S01]  /*02b0*/  SEL R4, R9, RZ, !P2 ;  /* 0x000000ff09047207 */ /* 0x000fe20005000000 */
[----:B------:R-:W1:Y:S01]  /*02c0*/  S2R R7, SR_TID.X ;  /* 0x0000000000077919 */ /* 0x000e620000002100 */
[----:B------:R-:W-:Y:S02]  /*02d0*/  BSSY.RECONVERGENT B0, `(.L_x_40) ;  /* 0x0000023000007945 */ /* 0x000fe40003800200 */
[----:B------:R-:W-:Y:S01]  /*02e0*/  IADD3 R2, P0, PT, R15, R2, RZ ;  /* 0x000000020f027210 */ /* 0x000fe20007f1e0ff */
[----:B------:R-:W2:Y:S01]  /*02f0*/  S2R R8, SR_CgaCtaId ;  /* 0x0000000000087919 */ /* 0x000ea20000008800 */
[----:B------:R-:W3:Y:S03]  /*0300*/  LDC.64 R12, c[0x0][0x3a0] ;  /* 0x0000e800ff0c7b82 */ /* 0x000ee60000000a00 */
[----:B------:R-:W-:-:S05]  /*0310*/  IMAD.X R3, RZ, RZ, R3, P0 ;  /* 0x000000ffff037224 */ /* 0x000fca00000e0603 */
[----:B------:R-:W4:Y:S01]  /*0320*/  LDC.64 R14, c[0x0][0x380] ;  /* 0x0000e000ff0e7b82 */ /* 0x000f220000000a00 */
[----:B0-----:R-:W-:Y:S01]  /*0330*/  IMAD.WIDE.U32 R2, R6, R10, R2 ;  /* 0x0000000a06027225 */ /* 0x001fe200078e0002 */
[----:B-1----:R-:W-:-:S03]  /*0340*/  ISETP.NE.AND P0, PT, R7, RZ, PT ;  /* 0x000000ff0700720c */ /* 0x002fc60003f05270 */
[----:B------:R-:W-:Y:S02]  /*0350*/  IMAD R3, R6, R11, R3 ;  /* 0x0000000b06037224 */ /* 0x000fe400078e0203 */
[----:B---3--:R-:W-:-:S04]  /*0360*/  IMAD.WIDE.U32 R2, R4, R12, R2 ;  /* 0x0000000c04027225 */ /* 0x008fc800078e0002 */
[----:B------:R-:W-:Y:S01]  /*0370*/  IMAD R3, R4, R13, R3 ;  /* 0x0000000d04037224 */ /* 0x000fe200078e0203 */
[----:B----4-:R-:W-:-:S04]  /*0380*/  LEA R14, P1, R2, R14, 0x2 ;  /* 0x0000000e020e7211 */ /* 0x010fc800078210ff */
[----:B------:R-:W-:Y:S01]  /*0390*/  LEA.HI.X R3, R2, R15, R3, 0x2, P1 ;  /* 0x0000000f02037211 */ /* 0x000fe200008f1403 */
[----:B--2---:R-:W-:Y:S08]  /*03a0*/  @P0 BRA `(.L_x_41) ;  /* 0x0000000000540947 */ /* 0x004ff00003800000 */
[----:B------:R-:W0:Y:S01]  /*03b0*/  S2UR UR7, SR_CgaCtaId ;  /* 0x00000000000779c3 */ /* 0x000e220000008800 */
[----:B------:R-:W-:Y:S01]  /*03c0*/  UMOV UR6, 0x400 ;  /* 0x0000040000067882 */ /* 0x000fe20000000000 */
[----:B------:R-:W-:Y:S01]  /*03d0*/  UMOV UR4, 0x1 ;  /* 0x0000000100047882 */ /* 0x000fe20000000000 */
[----:B------:R-:W-:Y:S01]  /*03e0*/  HFMA2 R2, -RZ, RZ, 5.9604644775390625e-08, 0.0078125 ;  /* 0x00012000ff027431 */ /* 0x000fe200000001ff */
[----:B------:R-:W-:-:S04]  /*03f0*/  UIADD3 UR4, UPT, UPT, -UR4, 0x100000, URZ ;  /* 0x0010000004047890 */ /* 0x000fc8000fffe1ff */
[----:B------:R-:W-:Y:S02]  /*0400*/  USHF.L.U32 UR5, UR4, 0xb, URZ ;  /* 0x0000000b04057899 */ /* 0x000fe400080006ff */
[----:B------:R-:W-:Y:S01]  /*0410*/  USHF.L.U32 UR4, UR4, 0x1, URZ ;  /* 0x0000000104047899 */ /* 0x000fe200080006ff */
[----:B------:R-:W-:Y:S01]  /*0420*/  PLOP3.LUT P0, PT, PT, PT, PT, 0x80, 0x8 ;  /* 0x000000000008781c */ /* 0x000fe20003f0f070 */
[----:B------:R-:W-:Y:S01]  /*0430*/  UMOV UR10, 0x1200 ;  /* 0x00001200000a7882 */ /* 0x000fe20000000000 */
[----:B0-----:R-:W-:-:S04]  /*0440*/  ULEA UR6, UR7, UR6, 0x18 ;  /* 0x0000000607067291 */ /* 0x001fc8000f8ec0ff */
[----:B------:R-:W-:Y:S01]  /*0450*/  UIADD3 UR7, UPT, UPT, UR6, 0x1b000, URZ ;  /* 0x0001b00006077890 */ /* 0x000fe2000fffe0ff */
[----:B------:R-:W0:Y:S07]  /*0460*/  FENCE.VIEW.ASYNC.S ;  /* 0x00000000000073c6 */ /* 0x000e2e0000000000 */
[----:B0-----:R0:W1:Y:S02]  /*0470*/  SYNCS.EXCH.64 URZ, [UR6+0x1b000], UR4 ;  /* 0x01b0000406ff75b2 */ /* 0x0010640008000100 */
[----:B0-----:R-:W-:-:S02]  /*0480*/  R2UR UR4, R14 ;  /* 0x000000000e0472ca */ /* 0x001fc400000e0000 */
[----:B------:R-:W-:Y:S01]  /*0490*/  R2UR UR5, R3 ;  /* 0x00000000030572ca */ /* 0x000fe200000e0000 */
[----:B-1----:R0:W-:-:S14]  /*04a0*/  SYNCS.ARRIVE.TRANS64 RZ, [UR6+0x1b000], R2 ;  /* 0x01b00002ffff79a7 */ /* 0x0021dc0008000006 */
.L_x_42:
[----:B------:R-:W-:Y:S01]  /*04b0*/  @P0 ELECT P1, URZ, PT ;  /* 0x0000000000ff082f */ /* 0x000fe20003820000 */
[----:B------:R1:W-:-:S12]  /*04c0*/  UBLKCP.S.G [UR6], [UR4], UR10 ;  /* 0x00000006040073ba */ /* 0x0003d8000800020a */
[----:B------:R-:W-:Y:S02]  /*04d0*/  @P1 PLOP3.LUT P0, PT, P1, PT, PT, 0x8, 0x80 ;  /* 0x000000000080181c */ /* 0x000fe40000f0e170 */
[----:B------:R-:W-:-:S11]  /*04e0*/  PLOP3.LUT P1, PT, PT, PT, PT, 0x8, 0x80 ;  /* 0x000000000080781c */ /* 0x000fd60003f2e170 */
[----:B-1----:R-:W-:Y:S05]  /*04f0*/  @P0 BRA.U.ANY `(.L_x_42) ;  /* 0xfffffffd00ec0947 */ /* 0x002fea000393ffff */
.L_x_41:
[----:B------:R-:W-:Y:S05]  /*0500*/  BSYNC.RECONVERGENT B0 ;  /* 0x0000000000007941 */ /* 0x000fea0003800200 */
.L_x_40:
[----:B------:R-:W-:Y:S01]  /*0510*/  BAR.SYNC.DEFER_BLOCKING 0x0 ;  /* 0x0000000000007b1d */ /* 0x000fe20000010000 */
[----:B------:R-:W-:Y:S02]  /*0520*/  MOV R3, 0x400 ;  /* 0x0000040000037802 */ /* 0x000fe40000000f00 */
[----:B0-----:R-:W-:Y:S02]  /*0530*/  SHF.L.U32 R2, RZ, 0x1f, RZ ;  /* 0x0000001fff027819 */ /* 0x001fe400000006ff */
[----:B------:R-:W-:-:S07]  /*0540*/  LEA R3, R8, R3, 0x18 ;  /* 0x0000000308037211 */ /* 0x000fce00078ec0ff */
.L_x_43:
[----:B0-----:R0:W1:Y:S02]  /*0550*/  SYNCS.PHASECHK.TRANS64.TRYWAIT P0, [R3+URZ+0x1b000], R2 ;  /* 0x01b00002030075a7 */ /* 0x00106400080011ff */
[----:B-1----:R-:W-:Y:S05]  /*0560*/  @!P0 NANOSLEEP.SYNCS 0x989680 ;  /* 0x009896800000895d */ /* 0x002fea0003900000 */
[----:B------:R-:W1:Y:S02]  /*0570*/  @!P0 SYNCS.PHASECHK.TRANS64 P0, [R3+URZ+0x1b000], R2 ;  /* 0x01b00002030085a7 */ /* 0x000e6400080010ff */
[----:B-1----:R-:W-:Y:S05]  /*0580*/  @!P0 BRA `(.L_x_43) ;  /* 0xfffffffc00f08947 */ /* 0x002fea000383ffff */
[C---:B------:R-:W-:Y:S01]  /*0590*/  IMAD.SHL.U32 R32, R7.reuse, 0x10, RZ ;  /* 0x0000001007207824 */ /* 0x040fe200078e00ff */
[C---:B------:R-:W-:Y:S01]  /*05a0*/  LOP3.LUT R30, R7.reuse, 0xffff, RZ, 0xc0, !PT ;  /* 0x0000ffff071e7812 */ /* 0x040fe200078ec0ff */
[C---:B------:R-:W-:Y:S01]  /*05b0*/  IMAD.SHL.U32 R28, R7.reuse, 0x4, RZ ;  /* 0x00000004071c7824 */ /* 0x040fe200078e00ff */
[--C-:B0-----:R-:W-:Y:S01]  /*05c0*/  SHF.R.U32.HI R2, RZ, 0x7, R7.reuse ;  /* 0x00000007ff027819 */ /* 0x101fe20000011607 */
[----:B------:R-:W0:Y:S01]  /*05d0*/  LDCU UR4, c[0x0][0x3d8] ;  /* 0x00007b00ff0477ac */ /* 0x000e220008000800 */
[----:B------:R-:W-:Y:S01]  /*05e0*/  LOP3.LUT R9, R32, 0x7f0, RZ, 0xc0, !PT ;  /* 0x000007f020097812 */ /* 0x000fe200078ec0ff */
[C---:B------:R-:W-:Y:S01]  /*05f0*/  IMAD R10, R30.reuse, 0xaab, RZ ;  /* 0x00000aab1e0a7824 */ /* 0x040fe200078e02ff */
[----:B------:R-:W-:Y:S01]  /*0600*/  SHF.R.U32.HI R12, RZ, 0x1, R7 ;  /* 0x00000001ff0c7819 */ /* 0x000fe20000011607 */
[----:B------:R-:W-:Y:S01]  /*0610*/  IMAD R42, R30, 0x556, RZ ;  /* 0x000005561e2a7824 */ /* 0x000fe200078e02ff */
[----:B------:R-:W-:Y:S01]  /*0620*/  SHF.L.U32 R20, R7, 0x5, RZ ;  /* 0x0000000507147819 */ /* 0x000fe200000006ff */
[----:B------:R-:W-:Y:S01]  /*0630*/  IMAD R8, R2, 0x6000, R9 ;  /* 0x0000600002087824 */ /* 0x000fe200078e0209 */
[----:B------:R-:W-:Y:S01]  /*0640*/  SHF.R.U32.HI R2, RZ, 0x10, R10 ;  /* 0x00000010ff027819 */ /* 0x000fe2000001160a */
[----:B------:R-:W1:Y:S01]  /*0650*/  LDCU.64 UR6, c[0x0][0x3c8] ;  /* 0x00007900ff0677ac */ /* 0x000e620008000a00 */
[----:B------:R-:W-:Y:S01]  /*0660*/  LOP3.LUT R16, R12, 0x10, RZ, 0xc0, !PT ;  /* 0x000000100c107812 */ /* 0x000fe200078ec0ff */
[----:B------:R-:W-:Y:S01]  /*0670*/  IMAD.IADD R45, R3, 0x1, R8 ;  /* 0x00000001032d7824 */ /* 0x000fe200078e0208 */
[----:B------:R-:W-:Y:S01]  /*0680*/  PRMT R17, R2, 0x9910, RZ ;  /* 0x0000991002117816 */ /* 0x000fe200000000ff */
[----:B------:R-:W-:Y:S01]  /*0690*/  IMAD R0, R5, -0x60, R0 ;  /* 0xffffffa005007824 */ /* 0x000fe200078e0200 */
[--C-:B------:R-:W-:Y:S01]  /*06a0*/  LOP3.LUT R21, R16, 0x8, R7.reuse, 0xf8, !PT ;  /* 0x0000000810157812 */ /* 0x100fe200078ef807 */
[----:B------:R-:W2:Y:S01]  /*06b0*/  LDCU.64 UR10, c[0x0][0x3d0] ;  /* 0x00007a00ff0a77ac */ /* 0x000ea20008000a00 */
[----:B------:R-:W-:Y:S01]  /*06c0*/  SHF.R.U32.HI R23, RZ, 0x6, R7 ;  /* 0x00000006ff177819 */ /* 0x000fe20000011607 */
[----:B------:R-:W-:Y:S01]  /*06d0*/  IMAD R17, R17, 0x18, RZ ;  /* 0x0000001811117824 */ /* 0x000fe200078e02ff */
[----:B------:R-:W-:Y:S01]  /*06e0*/  LOP3.LUT R22, R20, 0x20, RZ, 0xc0, !PT ;  /* 0x0000002014167812 */ /* 0x000fe200078ec0ff */
[----:B------:R-:W0:Y:S01]  /*06f0*/  LDS.128 R8, [R45+0x800] ;  /* 0x000800002d087984 */ /* 0x000e220000000c00 */
[----:B------:R-:W-:Y:S01]  /*0700*/  LOP3.LUT R29, R21, 0xc0, R20, 0xf8, !PT ;  /* 0x000000c0151d7812 */ /* 0x000fe200078ef814 */
[----:B------:R-:W-:Y:S01]  /*0710*/  IMAD.MOV R36, RZ, RZ, -R17 ;  /* 0x000000ffff247224 */ /* 0x000fe200078e0a11 */
[----:B------:R-:W-:Y:S01]  /*0720*/  SHF.R.U32.HI R42, RZ, 0x10, R42 ;  /* 0x00000010ff2a7819 */ /* 0x000fe2000001162a */
[----:B------:R-:W3:Y:S01]  /*0730*/  LDS.128 R16, [R45+0x1800] ;  /* 0x001800002d107984 */ /* 0x000ee20000000c00 */
[----:B------:R-:W-:Y:S01]  /*0740*/  IMAD R34, R23, 0xc00, R22 ;  /* 0x00000c0017227824 */ /* 0x000fe200078e0216 */
[----:B------:R-:W-:Y:S01]  /*0750*/  LOP3.LUT R33, R29, 0x18, R28, 0x78, !PT ;  /* 0x000000181d217812 */ /* 0x000fe200078e781c */
[----:B------:R-:W-:Y:S01]  /*0760*/  IMAD.MOV.U32 R63, RZ, RZ, RZ ;  /* 0x000000ffff3f7224 */ /* 0x000fe200078e00ff */
[----:B------:R-:W-:Y:S01]  /*0770*/  PRMT R36, R36, 0x7710, RZ ;  /* 0x0000771024247816 */ /* 0x000fe200000000ff */
[----:B------:R-:W4:Y:S01]  /*0780*/  LDS.128 R12, [R45+0x1000] ;  /* 0x001000002d0c7984 */ /* 0x000f220000000c00 */
[----:B------:R-:W-:Y:S01]  /*0790*/  LOP3.LUT R46, R32, 0x100, RZ, 0xc0, !PT ;  /* 0x00000100202e7812 */ /* 0x000fe200078ec0ff */
[----:B------:R-:W-:Y:S01]  /*07a0*/  IMAD.SHL.U32 R35, R42, 0x40, RZ ;  /* 0x000000402a237824 */ /* 0x000fe200078e00ff */
[----:B------:R-:W-:Y:S01]  /*07b0*/  IADD3 R43, PT, PT, R36, R7, RZ ;  /* 0x00000007242b7210 */ /* 0x000fe20007ffe0ff */
[----:B------:R-:W5:Y:S01]  /*07c0*/  LDS.128 R20, [R45+0x2000] ;  /* 0x002000002d147984 */ /* 0x000f620000000c00 */
[----:B------:R-:W-:Y:S01]  /*07d0*/  IMAD R7, R30, 0x2ab, RZ ;  /* 0x000002ab1e077824 */ /* 0x000fe200078e02ff */
[----:B------:R-:W-:Y:S01]  /*07e0*/  IADD3 R46, PT, PT, R33, R34, R46 ;  /* 0x00000022212e7210 */ /* 0x000fe20007ffe02e */
[----:B------:R-:W-:Y:S01]  /*07f0*/  BSSY.RECONVERGENT B0, `(.L_x_44) ;  /* 0x000008c000007945 */ /* 0x000fe20003800200 */
[----:B------:R-:W1:Y:S01]  /*0800*/  LDS.128 R24, [R45] ;  /* 0x000000002d187984 */ /* 0x000e620000000c00 */
[----:B------:R-:W-:-:S02]  /*0810*/  LOP3.LUT R43, R43, 0xffff, RZ, 0xc0, !PT ;  /* 0x0000ffff2b2b7812 */ /* 0x000fc400078ec0ff */
[----:B------:R-:W-:Y:S01]  /*0820*/  SHF.R.U32.HI R32, RZ, 0x10, R7 ;  /* 0x00000010ff207819 */ /* 0x000fe20000011607 */
[----:B------:R-:W2:Y:S01]  /*0830*/  LDS.128 R28, [R45+0x2800] ;  /* 0x002800002d1c7984 */ /* 0x000ea20000000c00 */
[----:B------:R-:W-:Y:S01]  /*0840*/  IMAD.SHL.U32 R7, R2, 0x20, RZ ;  /* 0x0000002002077824 */ /* 0x000fe200078e00ff */
[----:B------:R-:W-:Y:S01]  /*0850*/  LEA R46, R46, R3, 0x1 ;  /* 0x000000032e2e7211 */ /* 0x000fe200078e08ff */
[----:B------:R-:W-:Y:S01]  /*0860*/  IMAD.SHL.U32 R62, R43, 0x8, RZ ;  /* 0x000000082b3e7824 */ /* 0x000fe200078e00ff */
[----:B------:R-:W-:Y:S02]  /*0870*/  SHF.L.U32 R32, R32, 0x7, RZ ;  /* 0x0000000720207819 */ /* 0x000fe400000006ff */
[----:B------:R-:W-:Y:S02]  /*0880*/  LOP3.LUT R7, R7, 0x20, RZ, 0xc0, !PT ;  /* 0x0000002007077812 */ /* 0x000fe400078ec0ff */
[----:B------:R-:W-:Y:S02]  /*0890*/  LOP3.LUT R44, R62, 0x18, RZ, 0xc0, !PT ;  /* 0x000000183e2c7812 */ /* 0x000fe400078ec0ff */
[----:B------:R-:W-:-:S02]  /*08a0*/  LOP3.LUT R7, R7, 0x700, R32, 0xf8, !PT ;  /* 0x0000070007077812 */ /* 0x000fc400078ef820 */
[----:B------:R-:W-:Y:S01]  /*08b0*/  LOP3.LUT R44, R44, 0xc0, R35, 0xf8, !PT ;  /* 0x000000c02c2c7812 */ /* 0x000fe200078ef823 */
[----:B0-----:R-:W-:Y:S01]  /*08c0*/  FMUL.FTZ R34, R8, UR4 ;  /* 0x0000000408227c20 */ /* 0x001fe20008410000 */
[----:B------:R-:W-:Y:S01]  /*08d0*/  FMUL.FTZ R35, R9, UR4 ;  /* 0x0000000409237c20 */ /* 0x000fe20008410000 */
[----:B------:R-:W-:Y:S01]  /*08e0*/  FMUL.FTZ R36, R10, UR4 ;  /* 0x000000040a247c20 */ /* 0x000fe20008410000 */
[----:B------:R-:W-:Y:S01]  /*08f0*/  FMUL.FTZ R39, R11, UR4 ;  /* 0x000000040b277c20 */ /* 0x000fe20008410000 */
[----:B---3--:R-:W-:Y:S01]  /*0900*/  FMUL.FTZ R47, R16, UR4 ;  /* 0x00000004102f7c20 */ /* 0x008fe20008410000 */
[----:B------:R-:W-:Y:S01]  /*0910*/  FMUL.FTZ R52, R17, UR4 ;  /* 0x0000000411347c20 */ /* 0x000fe20008410000 */
[----:B------:R-:W-:Y:S01]  /*0920*/  FMUL.FTZ R50, R18, UR4 ;  /* 0x0000000412327c20 */ /* 0x000fe20008410000 */
[----:B------:R-:W-:Y:S01]  /*0930*/  FMUL.FTZ R53, R19, UR4 ;  /* 0x0000000413357c20 */ /* 0x000fe20008410000 */
[----:B------:R-:W0:Y:S01]  /*0940*/  LDS.128 R8, [R45+0x3000] ;  /* 0x003000002d087984 */ /* 0x000e220000000c00 */
[----:B----4-:R-:W-:Y:S01]  /*0950*/  FMUL.FTZ R37, R12, UR4 ;  /* 0x000000040c257c20 */ /* 0x010fe20008410000 */
[----:B------:R-:W-:Y:S01]  /*0960*/  FMUL.FTZ R40, R13, UR4 ;  /* 0x000000040d287c20 */ /* 0x000fe20008410000 */
[----:B------:R-:W-:Y:S01]  /*0970*/  FMUL.FTZ R38, R14, UR4 ;  /* 0x000000040e267c20 */ /* 0x000fe20008410000 */
[----:B------:R-:W-:Y:S01]  /*0980*/  FMUL.FTZ R49, R15, UR4 ;  /* 0x000000040f317c20 */ /* 0x000fe20008410000 */
[----:B------:R-:W3:Y:S01]  /*0990*/  LDS.128 R16, [R45+0x4000] ;  /* 0x004000002d107984 */ /* 0x000ee20000000c00 */
[----:B-----5:R-:W-:Y:S01]  /*09a0*/  FMUL.FTZ R51, R20, UR4 ;  /* 0x0000000414337c20 */ /* 0x020fe20008410000 */
[----:B------:R-:W-:Y:S01]  /*09b0*/  FMUL.FTZ R56, R21, UR4 ;  /* 0x0000000415387c20 */ /* 0x000fe20008410000 */
[----:B------:R-:W-:Y:S01]  /*09c0*/  FMUL.FTZ R54, R22, UR4 ;  /* 0x0000000416367c20 */ /* 0x000fe20008410000 */
[----:B------:R-:W4:Y:S01]  /*09d0*/  LDS.128 R12, [R45+0x3800] ;  /* 0x003800002d0c7984 */ /* 0x000f220000000c00 */
[----:B------:R-:W-:Y:S01]  /*09e0*/  FMUL.FTZ R57, R23, UR4 ;  /* 0x0000000417397c20 */ /* 0x000fe20008410000 */
[----:B-1----:R-:W-:Y:S01]  /*09f0*/  FMUL.FTZ R32, R24, UR4 ;  /* 0x0000000418207c20 */ /* 0x002fe20008410000 */
[----:B------:R-:W-:Y:S01]  /*0a00*/  FMUL.FTZ R41, R25, UR4 ;  /* 0x0000000419297c20 */ /* 0x000fe20008410000 */
[----:B------:R-:W-:Y:S01]  /*0a10*/  FMUL.FTZ R33, R26, UR4 ;  /* 0x000000041a217c20 */ /* 0x000fe20008410000 */
[----:B------:R-:W-:Y:S01]  /*0a20*/  FMUL.FTZ R48, R27, UR4 ;  /* 0x000000041b307c20 */ /* 0x000fe20008410000 */
[----:B------:R-:W1:Y:S01]  /*0a30*/  LDS.128 R20, [R45+0x4800] ;  /* 0x004800002d147984 */ /* 0x000e620000000c00 */
[----:B--2---:R-:W-:Y:S01]  /*0a40*/  FMUL.FTZ R55, R28, UR4 ;  /* 0x000000041c377c20 */ /* 0x004fe20008410000 */
[----:B------:R-:W-:Y:S01]  /*0a50*/  FMUL.FTZ R60, R29, UR4 ;  /* 0x000000041d3c7c20 */ /* 0x000fe20008410000 */
[----:B------:R-:W-:Y:S01]  /*0a60*/  FMUL.FTZ R58, R30, UR4 ;  /* 0x000000041e3a7c20 */ /* 0x000fe20008410000 */
[----:B------:R-:W-:Y:S01]  /*0a70*/  FMUL.FTZ R59, R31, UR4 ;  /* 0x000000041f3b7c20 */ /* 0x000fe20008410000 */
[----:B------:R-:W2:Y:S01]  /*0a80*/  LDS.128 R24, [R45+0x5000] ;  /* 0x005000002d187984 */ /* 0x000ea20000000c00 */
[----:B------:R-:W-:-:S02]  /*0a90*/  F2FP.BF16.F32.PACK_AB R34, R35, R34 ;  /* 0x000000222322723e */ /* 0x000fc400000010ff */
[----:B------:R-:W-:Y:S01]  /*0aa0*/  F2FP.BF16.F32.PACK_AB R35, R39, R36 ;  /* 0x000000242723723e */ /* 0x000fe200000010ff */
[----:B------:R5:W2:Y:S01]  /*0ab0*/  LDS.128 R28, [R45+0x5800] ;  /* 0x005800002d1c7984 */ /* 0x000aa20000000c00 */
[----:B------:R-:W-:Y:S02]  /*0ac0*/  F2FP.BF16.F32.PACK_AB R36, R40, R37 ;  /* 0x000000252824723e */ /* 0x000fe400000010ff */
[----:B------:R-:W-:Y:S02]  /*0ad0*/  F2FP.BF16.F32.PACK_AB R37, R49, R38 ;  /* 0x000000263125723e */ /* 0x000fe400000010ff */
[----:B------:R-:W-:Y:S01]  /*0ae0*/  F2FP.BF16.F32.PACK_AB R38, R52, R47 ;  /* 0x0000002f3426723e */ /* 0x000fe200000010ff */
[----:B------:R-:W-:Y:S01]  /*0af0*/  IMAD.SHL.U32 R47, R42, 0x8, RZ ;  /* 0x000000082a2f7824 */ /* 0x000fe200078e00ff */
[----:B------:R-:W-:Y:S02]  /*0b00*/  F2FP.BF16.F32.PACK_AB R33, R48, R33 ;  /* 0x000000213021723e */ /* 0x000fe400000010ff */
[----:B------:R-:W-:-:S02]  /*0b10*/  SHF.R.U32.HI R48, RZ, 0x2, R43 ;  /* 0x00000002ff307819 */ /* 0x000fc4000001162b */
[----:B------:R-:W-:Y:S02]  /*0b20*/  F2FP.BF16.F32.PACK_AB R32, R41, R32 ;  /* 0x000000202920723e */ /* 0x000fe400000010ff */
[----:B------:R-:W-:Y:S01]  /*0b30*/  LOP3.LUT R44, R44, 0x18, R47, 0x78, !PT ;  /* 0x000000182c2c7812 */ /* 0x000fe200078e782f */
[----:B------:R-:W-:Y:S01]  /*0b40*/  IMAD R7, R48, 0xc00, R7 ;  /* 0x00000c0030077824 */ /* 0x000fe200078e0207 */
[----:B------:R-:W-:Y:S01]  /*0b50*/  F2FP.BF16.F32.PACK_AB R39, R53, R50 ;  /* 0x000000323527723e */ /* 0x000fe200000010ff */
[----:B------:R1:W-:Y:S01]  /*0b60*/  STSM.16.MT88.4 [R46+0x12000], R32 ;  /* 0x012000202e007844 */ /* 0x0003e20000004200 */
[----:B0-----:R-:W-:Y:S01]  /*0b70*/  FMUL.FTZ R8, R8, UR4 ;  /* 0x0000000408087c20 */ /* 0x001fe20008410000 */
[----:B------:R-:W-:Y:S02]  /*0b80*/  IMAD.IADD R44, R7, 0x1, R44 ;  /* 0x00000001072c7824 */ /* 0x000fe400078e022c */
[----:B------:R-:W-:Y:S01]  /*0b90*/  FMUL.FTZ R9, R9, UR4 ;  /* 0x0000000409097c20 */ /* 0x000fe20008410000 */
[----:B------:R-:W-:Y:S01]  /*0ba0*/  FMUL.FTZ R10, R10, UR4 ;  /* 0x000000040a0a7c20 */ /* 0x000fe20008410000 */
[----:B---3--:R-:W-:Y:S01]  /*0bb0*/  FMUL.FTZ R16, R16, UR4 ;  /* 0x0000000410107c20 */ /* 0x008fe20008410000 */
[----:B------:R-:W-:Y:S01]  /*0bc0*/  FMUL.FTZ R17, R17, UR4 ;  /* 0x0000000411117c20 */ /* 0x000fe20008410000 */
[----:B------:R-:W-:Y:S01]  /*0bd0*/  FMUL.FTZ R11, R11, UR4 ;  /* 0x000000040b0b7c20 */ /* 0x000fe20008410000 */
[----:B------:R-:W-:Y:S01]  /*0be0*/  FMUL.FTZ R18, R18, UR4 ;  /* 0x0000000412127c20 */ /* 0x000fe20008410000 */
[----:B----4-:R-:W-:Y:S01]  /*0bf0*/  FMUL.FTZ R7, R12, UR4 ;  /* 0x000000040c077c20 */ /* 0x010fe20008410000 */
[----:B------:R-:W-:Y:S01]  /*0c00*/  FMUL.FTZ R48, R13, UR4 ;  /* 0x000000040d307c20 */ /* 0x000fe20008410000 */
[----:B-----5:R-:W-:Y:S01]  /*0c10*/  FMUL.FTZ R45, R14, UR4 ;  /* 0x000000040e2d7c20 */ /* 0x020fe20008410000 */
[----:B------:R-:W-:Y:S01]  /*0c20*/  FMUL.FTZ R19, R19, UR4 ;  /* 0x0000000413137c20 */ /* 0x000fe20008410000 */
[----:B------:R-:W-:Y:S01]  /*0c30*/  F2FP.BF16.F32.PACK_AB R40, R56, R51 ;  /* 0x000000333828723e */ /* 0x000fe200000010ff */
[----:B------:R-:W-:Y:S01]  /*0c40*/  STSM.16.MT88.4 [R46+0x12400], R36 ;  /* 0x012400242e007844 */ /* 0x000fe20000004200 */
[----:B-1----:R-:W-:Y:S01]  /*0c50*/  FMUL.FTZ R20, R20, UR4 ;  /* 0x0000000414147c20 */ /* 0x002fe20008410000 */
[----:B------:R-:W-:Y:S01]  /*0c60*/  FMUL.FTZ R32, R15, UR4 ;  /* 0x000000040f207c20 */ /* 0x000fe20008410000 */
[----:B------:R-:W-:Y:S01]  /*0c70*/  FMUL.FTZ R21, R21, UR4 ;  /* 0x0000000415157c20 */ /* 0x000fe20008410000 */
[----:B------:R-:W-:Y:S01]  /*0c80*/  FMUL.FTZ R22, R22, UR4 ;  /* 0x0000000416167c20 */ /* 0x000fe20008410000 */
[----:B------:R-:W-:Y:S01]  /*0c90*/  FMUL.FTZ R23, R23, UR4 ;  /* 0x0000000417177c20 */ /* 0x000fe20008410000 */
[----:B--2---:R-:W-:Y:S01]  /*0ca0*/  FMUL.FTZ R24, R24, UR4 ;  /* 0x0000000418187c20 */ /* 0x004fe20008410000 */
[----:B------:R-:W-:Y:S01]  /*0cb0*/  FMUL.FTZ R25, R25, UR4 ;  /* 0x0000000419197c20 */ /* 0x000fe20008410000 */
[----:B------:R-:W-:Y:S01]  /*0cc0*/  FMUL.FTZ R26, R26, UR4 ;  /* 0x000000041a1a7c20 */ /* 0x000fe20008410000 */
[----:B------:R-:W-:Y:S01]  /*0cd0*/  FMUL.FTZ R27, R27, UR4 ;  /* 0x000000041b1b7c20 */ /* 0x000fe20008410000 */
[----:B------:R-:W-:Y:S01]  /*0ce0*/  FMUL.FTZ R28, R28, UR4 ;  /* 0x000000041c1c7c20 */ /* 0x000fe20008410000 */
[----:B------:R-:W-:Y:S01]  /*0cf0*/  FMUL.FTZ R29, R29, UR4 ;  /* 0x000000041d1d7c20 */ /* 0x000fe20008410000 */
[----:B------:R-:W-:Y:S01]  /*0d00*/  FMUL.FTZ R30, R30, UR4 ;  /* 0x000000041e1e7c20 */ /* 0x000fe20008410000 */
[----:B------:R-:W-:Y:S01]  /*0d10*/  FMUL.FTZ R31, R31, UR4 ;  /* 0x000000041f1f7c20 */ /* 0x000fe20008410000 */
[----:B------:R-:W-:Y:S01]  /*0d20*/  F2FP.BF16.F32.PACK_AB R41, R57, R54 ;  /* 0x000000363929723e */ /* 0x000fe200000010ff */
[----:B------:R-:W0:Y:S01]  /*0d30*/  LDCU UR4, c[0x0][0x3b4] ;  /* 0x00007680ff0477ac */ /* 0x000e220008000800 */
[----:B------:R-:W-:-:S02]  /*0d40*/  F2FP.BF16.F32.PACK_AB R42, R60, R55 ;  /* 0x000000373c2a723e */ /* 0x000fc400000010ff */
[----:B------:R-:W-:Y:S02]  /*0d50*/  F2FP.BF16.F32.PACK_AB R43, R59, R58 ;  /* 0x0000003a3b2b723e */ /* 0x000fe400000010ff */
[----:B------:R-:W-:Y:S02]  /*0d60*/  F2FP.BF16.F32.PACK_AB R16, R17, R16 ;  /* 0x000000101110723e */ /* 0x000fe400000010ff */
[----:B------:R-:W-:Y:S01]  /*0d70*/  F2FP.BF16.F32.PACK_AB R12, R9, R8 ;  /* 0x00000008090c723e */ /* 0x000fe200000010ff */
[----:B------:R-:W-:Y:S01]  /*0d80*/  STSM.16.MT88.4 [R46+0x12800], R40 ;  /* 0x012800282e007844 */ /* 0x000fe20000004200 */
[----:B------:R-:W-:Y:S02]  /*0d90*/  F2FP.BF16.F32.PACK_AB R13, R11, R10 ;  /* 0x0000000a0b0d723e */ /* 0x000fe400000010ff */
[----:B------:R-:W-:Y:S01]  /*0da0*/  F2FP.BF16.F32.PACK_AB R14, R48, R7 ;  /* 0x00000007300e723e */ /* 0x000fe200000010ff */
[----:B------:R-:W-:Y:S01]  /*0db0*/  IMAD R7, R44, 0x2, R3 ;  /* 0x000000022c077824 */ /* 0x000fe200078e0203 */
[----:B------:R-:W-:-:S02]  /*0dc0*/  F2FP.BF16.F32.PACK_AB R15, R32, R45 ;  /* 0x0000002d200f723e */ /* 0x000fc400000010ff */
[----:B------:R-:W-:Y:S02]  /*0dd0*/  F2FP.BF16.F32.PACK_AB R17, R19, R18 ;  /* 0x000000121311723e */ /* 0x000fe400000010ff */
[----:B------:R-:W-:Y:S01]  /*0de0*/  F2FP.BF16.F32.PACK_AB R18, R21, R20 ;  /* 0x000000141512723e */ /* 0x000fe200000010ff */
[----:B------:R1:W-:Y:S01]  /*0df0*/  STSM.16.MT88.4 [R46+0x12c00], R12 ;  /* 0x012c000c2e007844 */ /* 0x0003e20000004200 */
[----:B------:R-:W-:Y:S02]  /*0e00*/  F2FP.BF16.F32.PACK_AB R19, R23, R22 ;  /* 0x000000161713723e */ /* 0x000fe400000010ff */
[----:B------:R-:W-:Y:S02]  /*0e10*/  F2FP.BF16.F32.PACK_AB R20, R25, R24 ;  /* 0x000000181914723e */ /* 0x000fe400000010ff */
[----:B------:R-:W-:Y:S01]  /*0e20*/  F2FP.BF16.F32.PACK_AB R21, R27, R26 ;  /* 0x0000001a1b15723e */ /* 0x000fe200000010ff */
[----:B------:R2:W-:Y:S01]  /*0e30*/  STSM.16.MT88.4 [R46+0x13000], R16 ;  /* 0x013000102e007844 */ /* 0x0005e20000004200 */
[----:B------:R-:W-:-:S02]  /*0e40*/  F2FP.BF16.F32.PACK_AB R22, R29, R28 ;  /* 0x0000001c1d16723e */ /* 0x000fc400000010ff */
[----:B------:R-:W-:Y:S02]  /*0e50*/  F2FP.BF16.F32.PACK_AB R23, R31, R30 ;  /* 0x0000001e1f17723e */ /* 0x000fe400000010ff */
[----:B------:R-:W-:Y:S02]  /*0e60*/  VIMNMX R27, PT, PT, R0, 0x60, PT ;  /* 0x00000060001b7848 */ /* 0x000fe40003fe0100 */
[----:B0-----:R-:W-:Y:S01]  /*0e70*/  ISETP.GE.AND P0, PT, R62, UR4, PT ;  /* 0x000000043e007c0c */ /* 0x001fe2000bf06270 */
[----:B------:R0:W-:Y:S01]  /*0e80*/  STSM.16.MT88.4 [R46+0x13400], R20 ;  /* 0x013400142e007844 */ /* 0x0001e20000004200 */
[----:B------:R-:W-:Y:S01]  /*0e90*/  IADD3 R0, PT, PT, R2, 0x10, RZ ;  /* 0x0000001002007810 */ /* 0x000fe20007ffe0ff */
[----:B------:R-:W-:Y:S01]  /*0ea0*/  IMAD.WIDE.U32 R62, R6, UR6, R62 ;  /* 0x00000006063e7c25 */ /* 0x000fe2000f8e003e */
[----:B------:R-:W-:Y:S02]  /*0eb0*/  BAR.SYNC.DEFER_BLOCKING 0x0 ;  /* 0x0000000000007b1d */ /* 0x000fe40000010000 */
[----:B------:R-:W-:Y:S01]  /*0ec0*/  ISETP.GE.OR P4, PT, R0, R27, P0 ;  /* 0x0000001b0000720c */ /* 0x000fe20000786670 */
[----:B------:R-:W-:Y:S01]  /*0ed0*/  IMAD R63, R6, UR7, R63 ;  /* 0x00000007063f7c24 */ /* 0x000fe2000f8e023f */
[----:B------:R-:W-:Y:S01]  /*0ee0*/  ISETP.LE.OR P5, PT, R27, R2, P0 ;  /* 0x000000021b00720c */ /* 0x000fe200007a3670 */
[C---:B------:R-:W-:Y:S01]  /*0ef0*/  VIADD R0, R2.reuse, 0x20 ;  /* 0x0000002002007836 */ /* 0x040fe20000000000 */
[----:B------:R-:W-:-:S02]  /*0f00*/  IADD3 R24, P1, PT, R2, R64, RZ ;  /* 0x0000004002187210 */ /* 0x000fc40007f3e0ff */
[C---:B------:R-:W-:Y:S02]  /*0f10*/  IADD3 R6, PT, PT, R2.reuse, 0x30, RZ ;  /* 0x0000003002067810 */ /* 0x040fe40007ffe0ff */
[C---:B-1----:R-:W-:Y:S01]  /*0f20*/  LOP3.LUT R12, R2.reuse, 0x40, RZ, 0xfc, !PT ;  /* 0x00000040020c7812 */ /* 0x042fe200078efcff */
[----:B------:R-:W-:Y:S01]  /*0f30*/  VIADD R2, R2, 0x50 ;  /* 0x0000005002027836 */ /* 0x000fe20000000000 */
[----:B------:R-:W-:Y:S02]  /*0f40*/  IADD3.X R25, PT, PT, RZ, R65, RZ, P1, !PT ;  /* 0x00000041ff197210 */ /* 0x000fe40000ffe4ff */
[-C--:B------:R-:W-:Y:S02]  /*0f50*/  ISETP.GE.OR P3, PT, R0, R27.reuse, P0 ;  /* 0x0000001b0000720c */ /* 0x080fe40000766670 */
[-C--:B------:R-:W-:Y:S02]  /*0f60*/  ISETP.GE.OR P2, PT, R6, R27.reuse, P0 ;  /* 0x0000001b0600720c */ /* 0x080fe40000746670 */
[-C--:B------:R-:W-:Y:S01]  /*0f70*/  ISETP.GE.OR P1, PT, R12, R27.reuse, P0 ;  /* 0x0000001b0c00720c */ /* 0x080fe20000726670 */
[----:B------:R-:W-:Y:S01]  /*0f80*/  IMAD.WIDE.U32 R12, R5, 0x60, R24 ;  /* 0x00000060050c7825 */ /* 0x000fe200078e0018 */
[----:B------:R-:W-:-:S02]  /*0f90*/  ISETP.GE.OR P0, PT, R2, R27, P0 ;  /* 0x0000001b0200720c */ /* 0x000fc40000706670 */
[----:B------:R-:W-:Y:S01]  /*0fa0*/  IADD3 R15, PT, PT, R3, 0x12000, RZ ;  /* 0x00012000030f7810 */ /* 0x000fe20007ffe0ff */
[C---:B------:R-:W-:Y:S01]  /*0fb0*/  IMAD.WIDE.U32 R2, R4.reuse, UR10, R62 ;  /* 0x0000000a04027c25 */ /* 0x040fe2000f8e003e */
[----:B------:R0:W1:Y:S03]  /*0fc0*/  LDS.128 R8, [R7+0x13400] ;  /* 0x0134000007087984 */ /* 0x0000660000000c00 */
[----:B------:R-:W-:Y:S02]  /*0fd0*/  IMAD R5, R4, UR11, R3 ;  /* 0x0000000b04057c24 */ /* 0x000fe4000f8e0203 */
[----:B--2---:R-:W-:Y:S01]  /*0fe0*/  IMAD R16, R44, 0x2, R15 ;  /* 0x000000022c107824 */ /* 0x004fe200078e020f */
[----:B------:R-:W-:Y:S06]  /*0ff0*/  @P5 BRA `(.L_x_45) ;  /* 0x00000000002c5947 */ /* 0x000fec0003800000 */
[----:B------:R-:W2:Y:S01]  /*1000*/  LDS.128 R16, [R16] ;  /* 0x0000000010107984 */ /* 0x000ea20000000c00 */
[----:B------:R-:W0:Y:S01]  /*1010*/  LDCU.64 UR4, c[0x0][0x3c0] ;  /* 0x00007800ff0477ac */ /* 0x000e220008000a00 */
[----:B------:R-:W-:Y:S01]  /*1020*/  MOV R4, R2 ;  /* 0x0000000200047202 */ /* 0x000fe20000000f00 */
[----:B------:R-:W3:Y:S01]  /*1030*/  LDCU.64 UR6, c[0x0][0x3a8] ;  /* 0x00007500ff0677ac */ /* 0x000ee20008000a00 */
[----:B0-----:R-:W-:-:S03]  /*1040*/  IMAD R21, R13, UR4, RZ ;  /* 0x000000040d157c24 */ /* 0x001fc6000f8e02ff */
[----:B------:R-:W-:-:S04]  /*1050*/  IMAD.WIDE.U32 R14, R12, UR4, R4 ;  /* 0x000000040c0e7c25 */ /* 0x000fc8000f8e0004 */
[----:B------:R-:W-:Y:S01]  /*1060*/  IMAD R21, R12, UR5, R21 ;  /* 0x000000050c157c24 */ /* 0x000fe2000f8e0215 */
[----:B---3--:R-:W-:-:S03]  /*1070*/  LEA R20, P5, R14, UR6, 0x1 ;  /* 0x000000060e147c11 */ /* 0x008fc6000f8a08ff */
[----:B------:R-:W-:-:S05]  /*1080*/  IMAD.IADD R15, R15, 0x1, R21 ;  /* 0x000000010f0f7824 */ /* 0x000fca00078e0215 */
[----:B------:R-:W-:-:S05]  /*1090*/  LEA.HI.X R21, R14, UR7, R15, 0x1, P5 ;  /* 0x000000070e157c11 */ /* 0x000fca000a8f0c0f */
[----:B--2---:R2:W-:Y:S02]  /*10a0*/  STG.E.128 desc[UR8][R20.64], R16 ;  /* 0x0000001014007986 */ /* 0x0045e4000c101d08 */
.L_x_45:
[----:B------:R-:W-:Y:S05]  /*10b0*/  BSYNC.RECONVERGENT B0 ;  /* 0x0000000000007941 */ /* 0x000fea0003800200 */
.L_x_44:
[----:B--2---:R2:W3:Y:S01]  /*10c0*/  LDS.128 R16, [R7+0x12400] ;  /* 0x0124000007107984 */ /* 0x0044e20000000c00 */
[----:B------:R-:W-:Y:S04]  /*10d0*/  BSSY.RECONVERGENT B0, `(.L_x_46) ;  /* 0x000000f000007945 */ /* 0x000fe80003800200 */
[----:B------:R-:W-:Y:S05]  /*10e0*/  @P4 BRA `(.L_x_47) ;  /* 0x0000000000344947 */ /* 0x000fea0003800000 */
[----:B------:R-:W4:Y:S01]  /*10f0*/  LDCU.64 UR4, c[0x0][0x3c0] ;  /* 0x00007800ff0477ac */ /* 0x000f220008000a00 */
[----:B0-----:R-:W-:Y:S01]  /*1100*/  IADD3 R21, P4, PT, R12, 0x10, RZ ;  /* 0x000000100c157810 */ /* 0x001fe20007f9e0ff */
[----:B------:R-:W-:Y:S01]  /*1110*/  IMAD.MOV.U32 R14, RZ, RZ, R2 ;  /* 0x000000ffff0e7224 */ /* 0x000fe200078e0002 */
[----:B------:R-:W-:Y:S01]  /*1120*/  MOV R15, R5 ;  /* 0x00000005000f7202 */ /* 0x000fe20000000f00 */
[----:B------:R-:W0:Y:S01]  /*1130*/  LDCU.64 UR6, c[0x0][0x3a8] ;  /* 0x00007500ff0677ac */ /* 0x000e220008000a00 */
[----:B------:R-:W-:-:S05]  /*1140*/  IADD3.X R0, PT, PT, RZ, R13, RZ, P4, !PT ;  /* 0x0000000dff007210 */ /* 0x000fca00027fe4ff */
[----:B----4-:R-:W-:Y:S02]  /*1150*/  IMAD R0, R0, UR4, RZ ;  /* 0x0000000400007c24 */ /* 0x010fe4000f8e02ff */
[----:B------:R-:W-:-:S04]  /*1160*/  IMAD.WIDE.U32 R14, R21, UR4, R14 ;  /* 0x00000004150e7c25 */ /* 0x000fc8000f8e000e */
[----:B------:R-:W-:Y:S01]  /*1170*/  IMAD R21, R21, UR5, R0 ;  /* 0x0000000515157c24 */ /* 0x000fe2000f8e0200 */
[----:B0-----:R-:W-:-:S03]  /*1180*/  LEA R20, P4, R14, UR6, 0x1 ;  /* 0x000000060e147c11 */ /* 0x001fc6000f8808ff */
[----:B------:R-:W-:-:S05]  /*1190*/  IMAD.IADD R15, R15, 0x1, R21 ;  /* 0x000000010f0f7824 */ /* 0x000fca00078e0215 */
[----:B------:R-:W-:-:S05]  /*11a0*/  LEA.HI.X R21, R14, UR7, R15, 0x1, P4 ;  /* 0x000000070e157c11 */ /* 0x000fca000a0f0c0f */
[----:B---3--:R4:W-:Y:S02]  /*11b0*/  STG.E.128 desc[UR8][R20.64], R16 ;  /* 0x0000001014007986 */ /* 0x0089e4000c101d08 */
.L_x_47:
[----:B------:R-:W-:Y:S05]  /*11c0*/  BSYNC.RECONVERGENT B0 ;  /* 0x0000000000007941 */ /* 0x000fea0003800200 */
.L_x_46:
[----:B---34-:R3:W4:Y:S01]  /*11d0*/  LDS.128 R16, [R7+0x12800] ;  /* 0x0128000007107984 */ /* 0x0187220000000c00 */
[----:B------:R-:W-:Y:S04]  /*11e0*/  BSSY.RECONVERGENT B0, `(.L_x_48) ;  /* 0x000000f000007945 */ /* 0x000fe80003800200 */
[----:B------:R-:W-:Y:S05]  /*11f0*/  @P3 BRA `(.L_x_49) ;  /* 0x0000000000343947 */ /* 0x000fea0003800000 */
[----:B------:R-:W5:Y:S01]  /*1200*/  LDCU.64 UR4, c[0x0][0x3c0] ;  /* 0x00007800ff0477ac */ /* 0x000f620008000a00 */
[----:B0-----:R-:W-:Y:S01]  /*1210*/  IADD3 R21, P3, PT, R12, 0x20, RZ ;  /* 0x000000200c157810 */ /* 0x001fe20007f7e0ff */
[----:B------:R-:W-:Y:S01]  /*1220*/  IMAD.MOV.U32 R14, RZ, RZ, R2 ;  /* 0x000000ffff0e7224 */ /* 0x000fe200078e0002 */
[----:B------:R-:W-:Y:S01]  /*1230*/  MOV R15, R5 ;  /* 0x00000005000f7202 */ /* 0x000fe20000000f00 */
[----:B------:R-:W0:Y:S01]  /*1240*/  LDCU.64 UR6, c[0x0][0x3a8] ;  /* 0x00007500ff0677ac */ /* 0x000e220008000a00 */
[----:B------:R-:W-:-:S05]  /*1250*/  IADD3.X R0, PT, PT, RZ, R13, RZ, P3, !PT ;  /* 0x0000000dff007210 */ /* 0x000fca0001ffe4ff */
[----:B-----5:R-:W-:Y:S02]  /*1260*/  IMAD R0, R0, UR4, RZ ;  /* 0x0000000400007c24 */ /* 0x020fe4000f8e02ff */
[----:B------:R-:W-:-:S04]  /*1270*/  IMAD.WIDE.U32 R14, R21, UR4, R14 ;  /* 0x00000004150e7c25 */ /* 0x000fc8000f8e000e */
[----:B------:R-:W-:Y:S01]  /*1280*/  IMAD R21, R21, UR5, R0 ;  /* 0x0000000515157c24 */ /* 0x000fe2000f8e0200 */
[----:B0-----:R-:W-:-:S03]  /*1290*/  LEA R20, P3, R14, UR6, 0x1 ;  /* 0x000000060e147c11 */ /* 0x001fc6000f8608ff */
[----:B------:R-:W-:-:S05]  /*12a0*/  IMAD.IADD R15, R15, 0x1, R21 ;  /* 0x000000010f0f7824 */ /* 0x000fca00078e0215 */
[----:B------:R-:W-:-:S05]  /*12b0*/  LEA.HI.X R21, R14, UR7, R15, 0x1, P3 ;  /* 0x000000070e157c11 */ /* 0x000fca00098f0c0f */
[----:B----4-:R0:W-:Y:S02]  /*12c0*/  STG.E.128 desc[UR8][R20.64], R16 ;  /* 0x0000001014007986 */ /* 0x0101e4000c101d08 */
.L_x_49:
[----:B------:R-:W-:Y:S05]  /*12d0*/  BSYNC.RECONVERGENT B0 ;  /* 0x0000000000007941 */ /* 0x000fea0003800200 */
.L_x_48:
[----:B0---4-:R0:W4:Y:S01]  /*12e0*/  LDS.128 R16, [R7+0x12c00] ;  /* 0x012c000007107984 */ /* 0x0111220000000c00 */
[----:B------:R-:W-:Y:S04]  /*12f0*/  BSSY.RECONVERGENT B0, `(.L_x_50) ;  /* 0x000000f000007945 */ /* 0x000fe80003800200 */
[----:B------:R-:W-:Y:S05]  /*1300*/  @P2 BRA `(.L_x_51) ;  /* 0x0000000000342947 */ /* 0x000fea0003800000 */
[----:B------:R-:W5:Y:S01]  /*1310*/  LDCU.64 UR4, c[0x0][0x3c0] ;  /* 0x00007800ff0477ac */ /* 0x000f620008000a00 */
[----:B------:R-:W-:Y:S01]  /*1320*/  IADD3 R21, P2, PT, R12, 0x30, RZ ;  /* 0x000000300c157810 */ /* 0x000fe20007f5e0ff */
[----:B------:R-:W-:Y:S01]  /*1330*/  IMAD.MOV.U32 R14, RZ, RZ, R2 ;  /* 0x000000ffff0e7224 */ /* 0x000fe200078e0002 */
[----:B------:R-:W-:Y:S01]  /*1340*/  MOV R15, R5 ;  /* 0x00000005000f7202 */ /* 0x000fe20000000f00 */
[----:B------:R-:W1:Y:S01]  /*1350*/  LDCU.64 UR6, c[0x0][0x3a8] ;  /* 0x00007500ff0677ac */ /* 0x000e620008000a00 */
[----:B------:R-:W-:-:S05]  /*1360*/  IADD3.X R0, PT, PT, RZ, R13, RZ, P2, !PT ;  /* 0x0000000dff007210 */ /* 0x000fca00017fe4ff */
[----:B-----5:R-:W-:Y:S02]  /*1370*/  IMAD R0, R0, UR4, RZ ;  /* 0x0000000400007c24 */ /* 0x020fe4000f8e02ff */
[----:B------:R-:W-:-:S04]  /*1380*/  IMAD.WIDE.U32 R14, R21, UR4, R14 ;  /* 0x00000004150e7c25 */ /* 0x000fc8000f8e000e */
[----:B------:R-:W-:Y:S01]  /*1390*/  IMAD R21, R21, UR5, R0 ;  /* 0x0000000515157c24 */ /* 0x000fe2000f8e0200 */
[----:B-1----:R-:W-:-:S03]  /*13a0*/  LEA R20, P2, R14, UR6, 0x1 ;  /* 0x000000060e147c11 */ /* 0x002fc6000f8408ff */
[----:B------:R-:W-:-:S05]  /*13b0*/  IMAD.IADD R15, R15, 0x1, R21 ;  /* 0x000000010f0f7824 */ /* 0x000fca00078e0215 */
[----:B------:R-:W-:-:S05]  /*13c0*/  LEA.HI.X R21, R14, UR7, R15, 0x1, P2 ;  /* 0x000000070e157c11 */ /* 0x000fca00090f0c0f */
[----:B----4-:R1:W-:Y:S02]  /*13d0*/  STG.E.128 desc[UR8][R20.64], R16 ;  /* 0x0000001014007986 */ /* 0x0103e4000c101d08 */
.L_x_51:
[----:B------:R-:W-:Y:S05]  /*13e0*/  BSYNC.RECONVERGENT B0 ;  /* 0x0000000000007941 */ /* 0x000fea0003800200 */
.L_x_50:
[----:B-1--4-:R1:W4:Y:S01]  /*13f0*/  LDS.128 R16, [R7+0x13000] ;  /* 0x0130000007107984 */ /* 0x0123220000000c00 */
[----:B------:R-:W-:Y:S04]  /*1400*/  BSSY.RECONVERGENT B0, `(.L_x_52) ;  /* 0x000000f000007945 */ /* 0x000fe80003800200 */
[----:B------:R-:W-:Y:S05]  /*1410*/  @P1 BRA `(.L_x_53) ;  /* 0x0000000000341947 */ /* 0x000fea0003800000 */
[----:B------:R-:W5:Y:S01]  /*1420*/  LDCU.64 UR4, c[0x0][0x3c0] ;  /* 0x00007800ff0477ac */ /* 0x000f620008000a00 */
[----:B------:R-:W-:Y:S01]  /*1430*/  IADD3 R15, P1, PT, R12, 0x40, RZ ;  /* 0x000000400c0f7810 */ /* 0x000fe20007f3e0ff */
[----:B------:R-:W-:Y:S01]  /*1440*/  IMAD.MOV.U32 R6, RZ, RZ, R2 ;  /* 0x000000ffff067224 */ /* 0x000fe200078e0002 */
[----:B0123--:R-:W-:Y:S01]  /*1450*/  MOV R7, R5 ;  /* 0x0000000500077202 */ /* 0x00ffe20000000f00 */
        /* <DEDUP_REMOVED lines=9> */
.L_x_53:
[----:B------:R-:W-:Y:S05]  /*14f0*/  BSYNC.RECONVERGENT B0 ;  /* 0x0000000000007941 */ /* 0x000fea0003800200 */
.L_x_52:
[----:B------:R-:W-:Y:S05]  /*1500*/  @P0 EXIT ;  /* 0x000000000000094d */ /* 0x000fea0003800000 */
[----:B------:R-:W5:Y:S01]  /*1510*/  LDCU.64 UR4, c[0x0][0x3c0] ;  /* 0x00007800ff0477ac */ /* 0x000f620008000a00 */
[----:B0123--:R-:W-:Y:S01]  /*1520*/  IADD3 R7, P0, PT, R12, 0x50, RZ ;  /* 0x000000500c077810 */ /* 0x00ffe20007f1e0ff */
[----:B------:R-:W-:Y:S01]  /*1530*/  IMAD.MOV.U32 R3, RZ, RZ, R5 ;  /* 0x000000ffff037224 */ /* 0x000fe200078e0005 */
[----:B------:R-:W0:Y:S02]  /*1540*/  LDCU.64 UR6, c[0x0][0x3a8] ;  /* 0x00007500ff0677ac */ /* 0x000e240008000a00 */
[----:B------:R-:W-:-:S05]  /*1550*/  IADD3.X R12, PT, PT, RZ, R13, RZ, P0, !PT ;  /* 0x0000000dff0c7210 */ /* 0x000fca00007fe4ff */
[----:B-----5:R-:W-:Y:S02]  /*1560*/  IMAD R12, R12, UR4, RZ ;  /* 0x000000040c0c7c24 */ /* 0x020fe4000f8e02ff */
[----:B------:R-:W-:-:S04]  /*1570*/  IMAD.WIDE.U32 R2, R7, UR4, R2 ;  /* 0x0000000407027c25 */ /* 0x000fc8000f8e0002 */
[----:B------:R-:W-:Y:S01]  /*1580*/  IMAD R7, R7, UR5, R12 ;  /* 0x0000000507077c24 */ /* 0x000fe2000f8e020c */
[----:B0-----:R-:W-:-:S04]  /*1590*/  LEA R4, P0, R2, UR6, 0x1 ;  /* 0x0000000602047c11 */ /* 0x001fc8000f8008ff */
[----:B------:R-:W-:-:S04]  /*15a0*/  IADD3 R3, PT, PT, R3, R7, RZ ;  /* 0x0000000703037210 */ /* 0x000fc80007ffe0ff */
[----:B------:R-:W-:-:S05]  /*15b0*/  LEA.HI.X R5, R2, UR7, R3, 0x1, P0 ;  /* 0x0000000702057c11 */ /* 0x000fca00080f0c03 */
[----:B------:R-:W-:Y:S01]  /*15c0*/  STG.E.128 desc[UR8][R4.64], R8 ;  /* 0x0000000804007986 */ /* 0x000fe2000c101d08 */
[----:B------:R-:W-:Y:S05]  /*15d0*/  EXIT ;  /* 0x000000000000794d */ /* 0x000fea0003800000 */
.L_x_54:
        /* <DEDUP_REMOVED lines=10> */
.L_x_112:


//--------------------- .text._ZN7cutlass13device_kernelIN5flash32FlashAttnBwdPostprocessConvertdQIN4cute5tupleIJNS3_1CILi64EEENS5_ILi192EEEEEENS_10bfloat16_tEfNS_4arch4Sm90ELi384ENS3_8TiledMMAINS3_8MMA_AtomIJNS3_4SM904GMMA27MMA_64x64x16_F32BF16BF16_SSILNSF_5MajorE0ELSH_1ELNSF_7ScaleInE1ELSI_1EEEEEENS3_6LayoutINS4_IJNS5_ILi1EEENS5_ILi3EEESM_EEENS4_IJNS5_ILi0EEESM_SP_EEEEENS4_IJNS3_10UnderscoreESS_SS_EEEEELb0EEEEEvNT_6ParamsE --------------------------
	.section	.text._ZN7cutlass13device_kernelIN5flash32FlashAttnBwdPostprocessConvertdQIN4cute5tupleIJNS3_1CILi64EEENS5_ILi192EEEEEENS_10bfloat16_tEfNS_4arch4Sm90ELi384ENS3_8TiledMMAINS3_8MMA_AtomIJNS3_4SM904GMMA27MMA_64x64x16_F32BF16BF16_SSILNSF_5MajorE0ELSH_1ELNSF_7ScaleInE1ELSI_1EEEEEENS3_6LayoutINS4_IJNS5_ILi1EEENS5_ILi3EEESM_EEENS4_IJNS5_ILi0EEESM_SP_EEEEENS4_IJNS3_10UnderscoreESS_SS_EEEEELb0EEEEEvNT_6ParamsE,"ax",@progbits
	.align	128
.text._ZN7cutlass13device_kernelIN5flash32FlashAttnBwdPostprocessConvertdQIN4cute5tupleIJNS3_1CILi64EEENS5_ILi192EEEEEENS_10bfloat16_tEfNS_4arch4Sm90ELi384ENS3_8TiledMMAINS3_8MMA_AtomIJNS3_4SM904GMMA27MMA_64x64x16_F32BF16BF16_SSILNSF_5MajorE0ELSH_1ELNSF_7ScaleInE1ELSI_1EEEEEENS3_6LayoutINS4_IJNS5_ILi1EEENS5_ILi3EEESM_EEENS4_IJNS5_ILi0EEESM_SP_EEEEENS4_IJNS3_10UnderscoreESS_SS_EEEEELb0EEEEEvNT_6ParamsE:
        .type           _ZN7cutlass13device_kernelIN5flash32FlashAttnBwdPostprocessConvertdQIN4cute5tupleIJNS3_1CILi64EEENS5_ILi192EEEEEENS_10bfloat16_tEfNS_4arch4Sm90ELi384ENS3_8TiledMMAINS3_8MMA_AtomIJNS3_4SM904GMMA27MMA_64x64x16_F32BF16BF16_SSILNSF_5MajorE0ELSH_1ELNSF_7ScaleInE1ELSI_1EEEEEENS3_6LayoutINS4_IJNS5_ILi1EEENS5_ILi3EEESM_EEENS4_IJNS5_ILi0EEESM_SP_EEEEENS4_IJNS3_10UnderscoreESS_SS_EEEEELb0EEEEEvNT_6ParamsE,@function
        .size           _ZN7cutlass13device_kernelIN5flash32FlashAttnBwdPostprocessConvertdQIN4cute5tupleIJNS3_1CILi64EEENS5_ILi192EEEEEENS_10bfloat16_tEfNS_4arch4Sm90ELi384ENS3_8TiledMMAINS3_8MMA_AtomIJNS3_4SM904GMMA27MMA_64x64x16_F32BF16BF16_SSILNSF_5MajorE0ELSH_1ELNSF_7ScaleInE1ELSI_1EEEEEENS3_6LayoutINS4_IJNS5_ILi1EEENS5_ILi3EEESM_EEENS4_IJNS5_ILi0EEESM_SP_EEEEENS4_IJNS3_10UnderscoreESS_SS_EEEEELb0EEEEEvNT_6ParamsE,(.L_x_113 - _ZN7cutlass13device_kernelIN5flash32FlashAttnBwdPostprocessConvertdQIN4cute5tupleIJNS3_1CILi64EEENS5_ILi192EEEEEENS_10bfloat16_tEfNS_4arch4Sm90ELi384ENS3_8TiledMMAINS3_8MMA_AtomIJNS3_4SM904GMMA27MMA_64x64x16_F32BF16BF16_SSILNSF_5MajorE0ELSH_1ELNSF_7ScaleInE1ELSI_1EEEEEENS3_6LayoutINS4_IJNS5_ILi1EEENS5_ILi3EEESM_EEENS4_IJNS5_ILi0EEESM_SP_EEEEENS4_IJNS3_10UnderscoreESS_SS_EEEEELb0EEEEEvNT_6ParamsE)
        .other          _ZN7cutlass13device_kernelIN5flash32FlashAttnBwdPostprocessConvertdQIN4cute5tupleIJNS3_1CILi64EEENS5_ILi192EEEEEENS_10bfloat16_tEfNS_4arch4Sm90ELi384ENS3_8TiledMMAINS3_8MMA_AtomIJNS3_4SM904GMMA27MMA_64x64x16_F32BF16BF16_SSILNSF_5MajorE0ELSH_1ELNSF_7ScaleInE1ELSI_1EEEEEENS3_6LayoutINS4_IJNS5_ILi1EEENS5_ILi3EEESM_EEENS4_IJNS5_ILi0EEESM_SP_EEEEENS4_IJNS3_10UnderscoreESS_SS_EEEEELb0EEEEEvNT_6ParamsE,@"STO_CUDA_ENTRY STV_DEFAULT"
_ZN7cutlass13device_kernelIN5flash32FlashAttnBwdPostprocessConvertdQIN4cute5tupleIJNS3_1CILi64EEENS5_ILi192EEEEEENS_10bfloat16_tEfNS_4arch4Sm90ELi384ENS3_8TiledMMAINS3_8MMA_AtomIJNS3_4SM904GMMA27MMA_64x64x16_F32BF16BF16_SSILNSF_5MajorE0ELSH_1ELNSF_7ScaleInE1ELSI_1EEEEEENS3_6LayoutINS4_IJNS5_ILi1EEENS5_ILi3EEESM_EEENS4_IJNS5_ILi0EEESM_SP_EEEEENS4_IJNS3_10UnderscoreESS_SS_EEEEELb0EEEEEvNT_6ParamsE:
        /* <DEDUP_REMOVED lines=9> */
[----:B------:R-:W-:Y:S02]  /*0090*/  CS2R R8, SRZ ;  /* 0x0000000000087805 */ /* 0x000fe4000001ff00 */
[----:B------:R-:W-:Y:S01]  /*00a0*/  CS2R R44, SRZ ;  /* 0x00000000002c7805 */ /* 0x000fe2000001ff00 */
[----:B------:R-:W1:Y:S01]  /*00b0*/  LDCU UR6, c[0x0][0x3b0] ;  /* 0x00007600ff0677ac */ /* 0x000e620008000800 */
[----:B0-----:R-:W-:-:S04]  /*00c0*/  UISETP.NE.U32.AND UP0, UPT, UR4, URZ, UPT ;  /* 0x000000ff0400728c */ /* 0x001fc8000bf05070 */
[----:B------:R-:W-:Y:S01]  /*00d0*/  UISETP.NE.AND.EX UP0, UPT, UR5, URZ, UPT, UP0 ;  /* 0x000000ff0500728c */ /* 0x000fe2000bf05300 */
[----:B-1----:R-:W-:-:S08]  /*00e0*/  IMAD.U32 R3, RZ, RZ, UR6 ;  /* 0x00000006ff037e24 */ /* 0x002fd0000f8e00ff */
[----:B------:R-:W-:Y:S05]  /*00f0*/  BRA.U !UP0, `(.L_x_56) ;  /* 0x0000000108547547 */ /* 0x000fea000b800000 */
[----:B------:R-:W-:Y:S05]  /*0100*/  BRA `(.L_x_57) ;  /* 0x0000000000387947 */ /* 0x000fea0003800000 */
.L_x_55:
[----:B------:R-:W0:Y:S01]  /*0110*/  LDC.64 R4, c[0x0][0x3e0] ;  /* 0x0000f800ff047b82 */ /* 0x000e220000000a00 */
[----:B------:R-:W1:Y:S01]  /*0120*/  LDCU.64 UR4, c[0x0][0x3e8] ;  /* 0x00007d00ff0477ac */ /* 0x000e620008000a00 */
[----:B0-----:R-:W-:-:S05]  /*0130*/  IMAD.WIDE.U32 R4, R7, 0x4, R4 ;  /* 0x0000000407047825 */ /* 0x001fca00078e0004 */
[----:B------:R-:W2:Y:S01]  /*0140*/  LDG.E R44, desc[UR8][R4.64] ;  /* 0x00000008042c7981 */ /* 0x000ea2000c1e1900 */
[----:B-1----:R-:W-:-:S04]  /*0150*/  UISETP.NE.U32.AND UP0, UPT, UR4, URZ, UPT ;  /* 0x000000ff0400728c */ /* 0x002fc8000bf05070 */
[----:B------:R-:W-:Y:S01]  /*0160*/  UISETP.NE.AND.EX UP0, UPT, UR5, URZ, UPT, UP0 ;  /* 0x000000ff0500728c */ /* 0x000fe2000bf05300 */
[--C-:B--2---:R-:W-:Y:S01]  /*0170*/  IMAD R0, R7, 0x40, R44.reuse ;  /* 0x0000004007007824 */ /* 0x104fe200078e022c */
[----:B------:R-:W-:-:S04]  /*0180*/  SHF.R.S32.HI R45, RZ, 0x1f, R44 ;  /* 0x0000001fff2d7819 */ /* 0x000fc8000001142c */
[----:B------:R-:W-:-:S04]  /*0190*/  SHF.R.S32.HI R3, RZ, 0x1f, R0 ;  /* 0x0000001fff037819 */ /* 0x000fc80000011400 */
[----:B------:R-:W-:-:S04]  /*01a0*/  LEA.HI R3, R3, R0, RZ, 0x6 ;  /* 0x0000000003037211 */ /* 0x000fc800078f30ff */
[----:B------:R-:W-:-:S05]  /*01b0*/  SHF.R.U32.HI R3, RZ, 0x6, R3 ;  /* 0x00000006ff037819 */ /* 0x000fca0000011603 */
[----:B------:R-:W-:-:S05]  /*01c0*/  IMAD R8, R3, 0x3000, RZ ;  /* 0x0000300003087824 */ /* 0x000fca00078e02ff */
[----:B------:R-:W-:Y:S01]  /*01d0*/  SHF.R.S32.HI R9, RZ, 0x1f, R8 ;  /* 0x0000001fff097819 */ /* 0x000fe20000011408 */
[----:B------:R-:W-:Y:S06]  /*01e0*/  BRA.U !UP0, `(.L_x_58) ;  /* 0x0000000108107547 */ /* 0x000fec000b800000 */
.L_x_57:
[----:B------:R-:W0:Y:S02]  /*01f0*/  LDC.64 R2, c[0x0][0x3e8] ;  /* 0x0000fa00ff027b82 */ /* 0x000e240000000a00 */
[----:B0-----:R-:W-:-:S06]  /*0200*/  IMAD.WIDE.U32 R2, R7, 0x4, R2 ;  /* 0x0000000407027825 */ /* 0x001fcc00078e0002 */
[----:B------:R0:W5:Y:S01]  /*0210*/  LDG.E R3, desc[UR8][R2.64] ;  /* 0x0000000802037981 */ /* 0x000162000c1e1900 */
[----:B------:R-:W-:Y:S05]  /*0220*/  BRA `(.L_x_56) ;  /* 0x0000000000087947 */ /* 0x000fea0003800000 */
.L_x_58:
[----:B------:R-:W2:Y:S02]  /*0230*/  LDG.E R3, desc[UR8][R4.64+0x4] ;  /* 0x0000040804037981 */ /* 0x000ea4000c1e1900 */
[----:B--2---:R-:W-:-:S07]  /*0240*/  IMAD.IADD R3, R3, 0x1, -R44 ;  /* 0x0000000103037824 */ /* 0x004fce00078e0a2c */
.L_x_56:
[----:B------:R-:W-:Y:S02]  /*0250*/  SHF.L.U32 R4, R6, 0x6, RZ ;  /* 0x0000000606047819 */ /* 0x000fe400000006ff */
[----:B------:R-:W-:Y:S02]  /*0260*/  ISETP.NE.AND.EX P0, PT, R11, RZ, PT, P0 ;  /* 0x000000ff0b00720c */ /* 0x000fe40003f05300 */
[----:B-----5:R-:W-:-:S13]  /*0270*/  ISETP.GT.AND P2, PT, R3, R4, PT ;  /* 0x000000040300720c */ /* 0x020fda0003f44270 */
[----:B------:R-:W-:Y:S05]  /*0280*/  @!P2 EXIT P0 ;  /* 0x000000000000a94d */ /* 0x000fea0000000000 */
[----:B0-----:R-:W0:Y:S01]  /*0290*/  S2R R2, SR_CTAID.Y ;  /* 0x0000000000027919 */ /* 0x001e220000002600 */
[----:B------:R-:W0:Y:S01]  /*02a0*/  LDC.64 R10, c[0x0][0x398] ;  /* 0x0000e600ff0a7b82 */ /* 0x000e220000000a00 */
[----:B------:R-:W-:Y:S01]  /*02b0*/  IMAD R5, R6, 0x3000, RZ ;  /* 0x0000300006057824 */ /* 0x000fe200078e02ff */
[----:B------:R-:W-:Y:S01]  /*02c0*/  BSSY.RECONVERGENT B0, `(.L_x_59) ;  /* 0x0000025000007945 */ /* 0x000fe20003800200 */
[----:B------:R-:W1:Y:S03]  /*02d0*/  S2R R0, SR_TID.X ;  /* 0x0000000000007919 */ /* 0x000e660000002100 */
[----:B------:R-:W-:Y:S01]  /*02e0*/  IADD3 R8, P0, PT, R5, R8, RZ ;  /* 0x0000000805087210 */ /* 0x000fe20007f1e0ff */
[----:B------:R-:W2:Y:S01]  /*02f0*/  S2R R16, SR_CgaCtaId ;  /* 0x0000000000107919 */ /* 0x000ea20000008800 */
[----:B------:R-:W3:Y:S01]  /*0300*/  LDC.64 R12, c[0x0][0x3a0] ;  /* 0x0000e800ff0c7b82 */ /* 0x000ee20000000a00 */
[----:B------:R-:W-:-:S02]  /*0310*/  SEL R5, R7, RZ, !P1 ;  /* 0x000000ff07057207 */ /* 0x000fc40004800000 */
        /* <DEDUP_REMOVED lines=13> */
[----:B------:R-:W-:Y:S01]  /*03f0*/  IMAD.MOV.U32 R8, RZ, RZ, 0xc000 ;  /* 0x0000c000ff087424 */ /* 0x000fe200078e00ff */
        /* <DEDUP_REMOVED lines=12> */
.L_x_61:
[----:B------:R-:W-:Y:S01]  /*04c0*/  @P0 ELECT P1, URZ, PT ;  /* 0x0000000000ff082f */ /* 0x000fe20003820000 */
[----:B------:R1:W-:-:S12]  /*04d0*/  UBLKCP.S.G [UR6], [UR4], UR10 ;  /* 0x00000006040073ba */ /* 0x0003d8000800020a */
[----:B------:R-:W-:Y:S02]  /*04e0*/  @P1 PLOP3.LUT P0, PT, P1, PT, PT, 0x8, 0x80 ;  /* 0x000000000080181c */ /* 0x000fe40000f0e170 */
[----:B------:R-:W-:-:S11]  /*04f0*/  PLOP3.LUT P1, PT, PT, PT, PT, 0x8, 0x80 ;  /* 0x000000000080781c */ /* 0x000fd60003f2e170 */
[----:B-1----:R-:W-:Y:S05]  /*0500*/  @P0 BRA.U.ANY `(.L_x_61) ;  /* 0xfffffffd00ec0947 */ /* 0x002fea000393ffff */
.L_x_60:
[----:B------:R-:W-:Y:S05]  /*0510*/  BSYNC.RECONVERGENT B0 ;  /* 0x0000000000007941 */ /* 0x000fea0003800200 */
.L_x_59:
[----:B------:R-:W-:Y:S01]  /*0520*/  BAR.SYNC.DEFER_BLOCKING 0x0 ;  /* 0x0000000000007b1d */ /* 0x000fe20000010000 */
[----:B------:R-:W-:Y:S02]  /*0530*/  MOV R43, 0x400 ;  /* 0x00000400002b7802 */ /* 0x000fe40000000f00 */
[----:B0-----:R-:W-:Y:S02]  /*0540*/  SHF.L.U32 R8, RZ, 0x1f, RZ ;  /* 0x0000001fff087819 */ /* 0x001fe400000006ff */
[----:B------:R-:W-:-:S07]  /*0550*/  LEA R43, R16, R43, 0x18 ;  /* 0x0000002b102b7211 */ /* 0x000fce00078ec0ff */
.L_x_62:
[----:B0-----:R0:W1:Y:S02]  /*0560*/  SYNCS.PHASECHK.TRANS64.TRYWAIT P0, [R43+URZ+0x12000], R8 ;  /* 0x012000082b0075a7 */ /* 0x00106400080011ff */
[----:B-1----:R-:W-:Y:S05]  /*0570*/  @!P0 NANOSLEEP.SYNCS 0x989680 ;  /* 0x009896800000895d */ /* 0x002fea0003900000 */
[----:B------:R-:W1:Y:S02]  /*0580*/  @!P0 SYNCS.PHASECHK.TRANS64 P0, [R43+URZ+0x12000], R8 ;  /* 0x012000082b0085a7 */ /* 0x000e6400080010ff */
[----:B-1----:R-:W-:Y:S05]  /*0590*/  @!P0 BRA `(.L_x_62) ;  /* 0xfffffffc00f08947 */ /* 0x002fea000383ffff */
[C---:B------:R-:W-:Y:S01]  /*05a0*/  LOP3.LUT R28, R0.reuse, 0xffff, RZ, 0xc0, !PT ;  /* 0x0000ffff001c7812 */ /* 0x040fe200078ec0ff */
[C---:B------:R-:W-:Y:S01]  /*05b0*/  IMAD.SHL.U32 R9, R0.reuse, 0x10, RZ ;  /* 0x0000001000097824 */ /* 0x040fe200078e00ff */
[C---:B0-----:R-:W-:Y:S01]  /*05c0*/  SHF.L.U32 R8, R0.reuse, 0x7, RZ ;  /* 0x0000000700087819 */ /* 0x041fe200000006ff */
[C---:B------:R-:W-:Y:S01]  /*05d0*/  IMAD.SHL.U32 R20, R0.reuse, 0x20, RZ ;  /* 0x0000002000147824 */ /* 0x040fe200078e00ff */
[----:B------:R-:W-:Y:S01]  /*05e0*/  SHF.L.U32 R41, R0, 0x6, RZ ;  /* 0x0000000600297819 */ /* 0x000fe200000006ff */
[----:B------:R-:W-:Y:S01]  /*05f0*/  IMAD R7, R28, 0xaab, RZ ;  /* 0x00000aab1c077824 */ /* 0x000fe200078e02ff */
[----:B------:R-:W-:Y:S01]  /*0600*/  LOP3.LUT R9, R9, 0x7f0, RZ, 0xc0, !PT ;  /* 0x000007f009097812 */ /* 0x000fe200078ec0ff */
[----:B------:R-:W-:Y:S01]  /*0610*/  IMAD.SHL.U32 R22, R0, 0x8, RZ ;  /* 0x0000000800167824 */ /* 0x000fe200078e00ff */
[----:B------:R-:W-:Y:S01]  /*0620*/  LOP3.LUT R24, R20, 0x7c00, RZ, 0xc0, !PT ;  /* 0x00007c0014187812 */ /* 0x000fe200078ec0ff */
[----:B------:R-:W-:Y:S01]  /*0630*/  IMAD R49, R28, 0x2ab, RZ ;  /* 0x000002ab1c317824 */ /* 0x000fe200078e02ff */
[----:B------:R-:W-:Y:S01]  /*0640*/  SHF.R.U32.HI R7, RZ, 0x10, R7 ;  /* 0x00000010ff077819 */ /* 0x000fe20000011607 */
[----:B------:R-:W0:Y:S01]  /*0650*/  LDCU UR4, c[0x0][0x3d8] ;  /* 0x00007b00ff0477ac */ /* 0x000e220008000800 */
[----:B------:R-:W-:Y:S01]  /*0660*/  LOP3.LUT R8, R9, 0x1c000, R8, 0xf8, !PT ;  /* 0x0001c00009087812 */ /* 0x000fe200078ef808 */
[----:B------:R-:W-:Y:S01]  /*0670*/  BSSY.RECONVERGENT B0, `(.L_x_63) ;  /* 0x0000081000007945 */ /* 0x000fe20003800200 */
[C---:B------:R-:W-:Y:S01]  /*0680*/  PRMT R12, R7.reuse, 0x9910, RZ ;  /* 0x00009910070c7816 */ /* 0x040fe200000000ff */
[----:B------:R-:W-:Y:S01]  /*0690*/  IMAD.SHL.U32 R37, R7, 0x40, RZ ;  /* 0x0000004007257824 */ /* 0x000fe200078e00ff */
[----:B------:R-:W-:Y:S01]  /*06a0*/  LOP3.LUT R21, R41, 0x1c0, RZ, 0xc0, !PT ;  /* 0x000001c029157812 */ /* 0x000fe200078ec0ff */
[----:B------:R-:W-:Y:S01]  /*06b0*/  IMAD.IADD R46, R43, 0x1, R8 ;  /* 0x000000012b2e7824 */ /* 0x000fe200078e0208 */
[----:B------:R-:W-:Y:S01]  /*06c0*/  LOP3.LUT R41, R24, 0x200, R41, 0xf8, !PT ;  /* 0x0000020018297812 */ /* 0x000fe200078ef829 */
[----:B------:R-:W-:Y:S01]  /*06d0*/  IMAD R12, R12, 0x18, RZ ;  /* 0x000000180c0c7824 */ /* 0x000fe200078e02ff */
[----:B------:R-:W-:Y:S01]  /*06e0*/  LOP3.LUT R33, R21, 0x38, R22, 0xf8, !PT ;  /* 0x0000003815217812 */ /* 0x000fe200078ef816 */
[----:B------:R-:W1:Y:S01]  /*06f0*/  LDCU.64 UR6, c[0x0][0x3c8] ;  /* 0x00007900ff0677ac */ /* 0x000e620008000a00 */
[----:B------:R-:W0:Y:S01]  /*0700*/  LDS.128 R8, [R46] ;  /* 0x000000002e087984 */ /* 0x000e220000000c00 */
[----:B------:R-:W-:Y:S01]  /*0710*/  IMAD.MOV R23, RZ, RZ, -R12 ;  /* 0x000000ffff177224 */ /* 0x000fe200078e0a0c */
[----:B------:R-:W-:Y:S01]  /*0720*/  SHF.R.U32.HI R48, RZ, 0x1, R0 ;  /* 0x00000001ff307819 */ /* 0x000fe20000011600 */
[----:B------:R-:W2:Y:S01]  /*0730*/  LDCU.64 UR10, c[0x0][0x3d0] ;  /* 0x00007a00ff0a77ac */ /* 0x000ea20008000a00 */
[----:B------:R-:W3:Y:S01]  /*0740*/  LDS.128 R12, [R46+0x800] ;  /* 0x000800002e0c7984 */ /* 0x000ee20000000c00 */
[----:B------:R-:W-:-:S02]  /*0750*/  SHF.R.U32.HI R49, RZ, 0x11, R49 ;  /* 0x00000011ff317819 */ /* 0x000fc40000011631 */
[----:B------:R-:W-:Y:S01]  /*0760*/  PRMT R23, R23, 0x7710, RZ ;  /* 0x0000771017177816 */ /* 0x000fe200000000ff */
[----:B------:R-:W4:Y:S01]  /*0770*/  LDS.128 R16, [R46+0x1000] ;  /* 0x001000002e107984 */ /* 0x000f220000000c00 */
[----:B------:R-:W-:Y:S02]  /*0780*/  LOP3.LUT R48, R33, 0x8, R48, 0x78, !PT ;  /* 0x0000000821307812 */ /* 0x000fe400078e7830 */
[----:B------:R-:W-:Y:S01]  /*0790*/  IADD3 R40, PT, PT, R23, R0, RZ ;  /* 0x0000000017287210 */ /* 0x000fe20007ffe0ff */
[----:B------:R-:W5:Y:S01]  /*07a0*/  LDS.128 R24, [R46+0x2000] ;  /* 0x002000002e187984 */ /* 0x000f620000000c00 */
[----:B------:R-:W-:Y:S02]  /*07b0*/  SHF.L.U32 R50, R7, 0x3, RZ ;  /* 0x0000000307327819 */ /* 0x000fe400000006ff */
[----:B------:R-:W-:Y:S01]  /*07c0*/  LOP3.LUT R40, R40, 0xffff, RZ, 0xc0, !PT ;  /* 0x0000ffff28287812 */ /* 0x000fe200078ec0ff */
[----:B------:R-:W1:Y:S01]  /*07d0*/  LDS.128 R20, [R46+0x1800] ;  /* 0x001800002e147984 */ /* 0x000e620000000c00 */
[----:B------:R-:W-:-:S02]  /*07e0*/  R2P PR, R0, 0x6 ;  /* 0x0000000600007804 */ /* 0x000fc40000000000 */
[----:B------:R-:W-:Y:S01]  /*07f0*/  LOP3.LUT R48, R41, R48, RZ, 0xfc, !PT ;  /* 0x0000003029307212 */ /* 0x000fe200078efcff */
[----:B------:R-:W-:Y:S01]  /*0800*/  IMAD.SHL.U32 R42, R40, 0x8, RZ ;  /* 0x00000008282a7824 */ /* 0x000fe200078e00ff */
[----:B------:R-:W2:Y:S01]  /*0810*/  LDS.128 R28, [R46+0x2800] ;  /* 0x002800002e1c7984 */ /* 0x000ea20000000c00 */
[----:B------:R-:W-:Y:S01]  /*0820*/  LOP3.LUT R49, R49, 0x18, R40, 0xf8, !PT ;  /* 0x0000001831317812 */ /* 0x000fe200078ef828 */
[----:B------:R-:W-:Y:S02]  /*0830*/  VIADD R41, R43, 0xc000 ;  /* 0x0000c0002b297836 */ /* 0x000fe40000000000 */
[----:B------:R-:W-:Y:S01]  /*0840*/  LOP3.LUT R36, R42, 0x38, RZ, 0xc0, !PT ;  /* 0x000000382a247812 */ /* 0x000fe200078ec0ff */
[----:B------:R-:W2:Y:S01]  /*0850*/  LDS.128 R32, [R46+0x3000] ;  /* 0x003000002e207984 */ /* 0x000ea20000000c00 */
[C---:B------:R-:W-:Y:S01]  /*0860*/  IMAD R40, R48.reuse, 0x2, R43 ;  /* 0x0000000230287824 */ /* 0x040fe200078e022b */
[----:B------:R-:W-:Y:S02]  /*0870*/  LEA R41, R48, R41, 0x1 ;  /* 0x0000002930297211 */ /* 0x000fe400078e08ff */
[----:B------:R-:W-:-:S02]  /*0880*/  LOP3.LUT R47, R36, 0x1c0, R37, 0xf8, !PT ;  /* 0x000001c0242f7812 */ /* 0x000fc400078ef825 */
[----:B------:R-:W2:Y:S02]  /*0890*/  LDS.128 R36, [R46+0x3800] ;  /* 0x003800002e247984 */ /* 0x000ea40000000c00 */
[----:B------:R-:W-:-:S05]  /*08a0*/  LOP3.LUT R50, R47, 0x38, R50, 0x78, !PT ;  /* 0x000000382f327812 */ /* 0x000fca00078e7832 */
[----:B------:R-:W-:Y:S02]  /*08b0*/  IMAD R50, R49, 0x200, R50 ;  /* 0x0000020031327824 */ /* 0x000fe400078e0232 */
[----:B0-----:R-:W-:Y:S01]  /*08c0*/  FMUL.FTZ R8, R8, UR4 ;  /* 0x0000000408087c20 */ /* 0x001fe20008410000 */
[----:B------:R-:W-:Y:S01]  /*08d0*/  FMUL.FTZ R9, R9, UR4 ;  /* 0x0000000409097c20 */ /* 0x000fe20008410000 */
[----:B------:R-:W-:Y:S01]  /*08e0*/  FMUL.FTZ R10, R10, UR4 ;  /* 0x000000040a0a7c20 */ /* 0x000fe20008410000 */
[----:B------:R-:W-:Y:S01]  /*08f0*/  FMUL.FTZ R11, R11, UR4 ;  /* 0x000000040b0b7c20 */ /* 0x000fe20008410000 */
[----:B---3--:R-:W-:Y:S01]  /*0900*/  FMUL.FTZ R12, R12, UR4 ;  /* 0x000000040c0c7c20 */ /* 0x008fe20008410000 */
[----:B------:R-:W-:Y:S01]  /*0910*/  FMUL.FTZ R13, R13, UR4 ;  /* 0x000000040d0d7c20 */ /* 0x000fe20008410000 */
[----:B------:R-:W-:Y:S01]  /*0920*/  F2FP.BF16.F32.PACK_AB R8, R9, R8 ;  /* 0x000000080908723e */ /* 0x000fe200000010ff */
[----:B------:R-:W-:Y:S01]  /*0930*/  FMUL.FTZ R14, R14, UR4 ;  /* 0x000000040e0e7c20 */ /* 0x000fe20008410000 */
[----:B----4-:R-:W-:Y:S01]  /*0940*/  FMUL.FTZ R16, R16, UR4 ;  /* 0x0000000410107c20 */ /* 0x010fe20008410000 */
[----:B------:R-:W-:Y:S01]  /*0950*/  FMUL.FTZ R17, R17, UR4 ;  /* 0x0000000411117c20 */ /* 0x000fe20008410000 */
[----:B------:R-:W-:Y:S01]  /*0960*/  F2FP.BF16.F32.PACK_AB R9, R11, R10 ;  /* 0x0000000a0b09723e */ /* 0x000fe200000010ff */
[----:B------:R-:W-:Y:S01]  /*0970*/  FMUL.FTZ R15, R15, UR4 ;  /* 0x000000040f0f7c20 */ /* 0x000fe20008410000 */
[----:B-----5:R-:W-:Y:S01]  /*0980*/  FMUL.FTZ R24, R24, UR4 ;  /* 0x0000000418187c20 */ /* 0x020fe20008410000 */
[----:B------:R-:W-:Y:S01]  /*0990*/  FMUL.FTZ R25, R25, UR4 ;  /* 0x0000000419197c20 */ /* 0x000fe20008410000 */
[----:B------:R-:W-:Y:S01]  /*09a0*/  F2FP.BF16.F32.PACK_AB R10, R13, R12 ;  /* 0x0000000c0d0a723e */ /* 0x000fe200000010ff */
[----:B------:R-:W-:Y:S01]  /*09b0*/  FMUL.FTZ R18, R18, UR4 ;  /* 0x0000000412127c20 */ /* 0x000fe20008410000 */
[----:B------:R-:W-:Y:S01]  /*09c0*/  F2FP.BF16.F32.PACK_AB R12, R17, R16 ;  /* 0x00000010110c723e */ /* 0x000fe200000010ff */
[----:B------:R-:W-:Y:S01]  /*09d0*/  FMUL.FTZ R19, R19, UR4 ;  /* 0x0000000413137c20 */ /* 0x000fe20008410000 */
[----:B------:R-:W-:Y:S01]  /*09e0*/  F2FP.BF16.F32.PACK_AB R16, R25, R24 ;  /* 0x000000181910723e */ /* 0x000fe200000010ff */
[----:B------:R-:W-:-:S02]  /*09f0*/  HFMA2 R24, -RZ, RZ, 0, 1.9073486328125e-06 ;  /* 0x00000020ff187431 */ /* 0x000fc400000001ff */
[----:B-1----:R-:W-:Y:S01]  /*0a00*/  FMUL.FTZ R20, R20, UR4 ;  /* 0x0000000414147c20 */ /* 0x002fe20008410000 */
[----:B------:R-:W-:Y:S01]  /*0a10*/  FMUL.FTZ R21, R21, UR4 ;  /* 0x0000000415157c20 */ /* 0x000fe20008410000 */
[----:B------:R-:W-:Y:S01]  /*0a20*/  FMUL.FTZ R22, R22, UR4 ;  /* 0x0000000416167c20 */ /* 0x000fe20008410000 */
[----:B------:R-:W-:Y:S01]  /*0a30*/  FMUL.FTZ R23, R23, UR4 ;  /* 0x0000000417177c20 */ /* 0x000fe20008410000 */
[----:B------:R-:W-:Y:S02]  /*0a40*/  IMAD.U32 R0, R50, 0x2, R43 ;  /* 0x0000000232007824 */ /* 0x000fe400078e002b */
        /* <DEDUP_REMOVED lines=8> */
[----:B------:R-:W-:Y:S01]  /*0ad0*/  SEL R24, R24, 0xffffffe0, !P1 ;  /* 0xffffffe018187807 */ /* 0x000fe20004800000 */
[----:B------:R-:W-:Y:S01]  /*0ae0*/  FMUL.FTZ R32, R32, UR4 ;  /* 0x0000000420207c20 */ /* 0x000fe20008410000 */
[----:B------:R-:W-:Y:S01]  /*0af0*/  FMUL.FTZ R33, R33, UR4 ;  /* 0x0000000421217c20 */ /* 0x000fe20008410000 */
[----:B------:R-:W-:Y:S01]  /*0b00*/  FMUL.FTZ R36, R36, UR4 ;  /* 0x0000000424247c20 */ /* 0x000fe20008410000 */
[----:B------:R-:W-:Y:S01]  /*0b10*/  FMUL.FTZ R37, R37, UR4 ;  /* 0x0000000425257c20 */ /* 0x000fe20008410000 */
[----:B------:R-:W-:Y:S01]  /*0b20*/  FMUL.FTZ R38, R38, UR4 ;  /* 0x0000000426267c20 */ /* 0x000fe20008410000 */
[----:B------:R-:W-:Y:S01]  /*0b30*/  FMUL.FTZ R39, R39, UR4 ;  /* 0x0000000427277c20 */ /* 0x000fe20008410000 */
[----:B------:R-:W-:Y:S01]  /*0b40*/  VIADD R43, R41, 0x40 ;  /* 0x00000040292b7836 */ /* 0x000fe20000000000 */
[----:B------:R-:W-:Y:S01]  /*0b50*/  F2FP.BF16.F32.PACK_AB R11, R15, R14 ;  /* 0x0000000e0f0b723e */ /* 0x000fe200000010ff */
[----:B------:R-:W-:Y:S01]  /*0b60*/  @P2 VIADD R43, R41, 0xffffffc0 ;  /* 0xffffffc0292b2836 */ /* 0x000fe20000000000 */
[----:B------:R-:W-:Y:S01]  /*0b70*/  F2FP.BF16.F32.PACK_AB R13, R19, R18 ;  /* 0x00000012130d723e */ /* 0x000fe200000010ff */
[----:B------:R-:W0:Y:S01]  /*0b80*/  LDCU UR4, c[0x0][0x3b4] ;  /* 0x00007680ff0477ac */ /* 0x000e220008000800 */
[----:B------:R-:W-:Y:S01]  /*0b90*/  F2FP.BF16.F32.PACK_AB R14, R21, R20 ;  /* 0x00000014150e723e */ /* 0x000fe200000010ff */
[----:B------:R1:W-:Y:S01]  /*0ba0*/  STSM.16.M88.4 [R40+0xc000], R8 ;  /* 0x00c0000828007844 */ /* 0x0003e20000000200 */
[----:B------:R-:W-:-:S02]  /*0bb0*/  F2FP.BF16.F32.PACK_AB R15, R23, R22 ;  /* 0x00000016170f723e */ /* 0x000fc400000010ff */
[C---:B------:R-:W-:Y:S02]  /*0bc0*/  IADD3 R41, PT, PT, R24.reuse, R41, RZ ;  /* 0x0000002918297210 */ /* 0x040fe40007ffe0ff */
[----:B------:R-:W-:Y:S02]  /*0bd0*/  F2FP.BF16.F32.PACK_AB R17, R27, R26 ;  /* 0x0000001a1b11723e */ /* 0x000fe400000010ff */
[----:B------:R-:W-:Y:S01]  /*0be0*/  F2FP.BF16.F32.PACK_AB R18, R29, R28 ;  /* 0x0000001c1d12723e */ /* 0x000fe200000010ff */
[----:B------:R-:W-:Y:S01]  /*0bf0*/  STSM.16.M88.4 [R41], R12 ;  /* 0x0000000c29007844 */ /* 0x000fe20000000200 */
[----:B------:R-:W-:Y:S02]  /*0c00*/  F2FP.BF16.F32.PACK_AB R19, R31, R30 ;  /* 0x0000001e1f13723e */ /* 0x000fe400000010ff */
[----:B------:R-:W-:Y:S01]  /*0c10*/  F2FP.BF16.F32.PACK_AB R21, R35, R34 ;  /* 0x000000222315723e */ /* 0x000fe200000010ff */
[----:B------:R-:W-:Y:S01]  /*0c20*/  IMAD.IADD R34, R24, 0x1, R43 ;  /* 0x0000000118227824 */ /* 0x000fe200078e022b */
[----:B------:R-:W-:Y:S01]  /*0c30*/  F2FP.BF16.F32.PACK_AB R20, R33, R32 ;  /* 0x000000202114723e */ /* 0x000fe200000010ff */
[----:B------:R2:W-:Y:S01]  /*0c40*/  STSM.16.M88.4 [R43], R16 ;  /* 0x000000102b007844 */ /* 0x0005e20000000200 */
[----:B------:R-:W-:-:S02]  /*0c50*/  F2FP.BF16.F32.PACK_AB R22, R37, R36 ;  /* 0x000000242516723e */ /* 0x000fc400000010ff */
[----:B------:R-:W-:Y:S02]  /*0c60*/  F2FP.BF16.F32.PACK_AB R23, R39, R38 ;  /* 0x000000262717723e */ /* 0x000fe400000010ff */
[----:B------:R-:W-:Y:S02]  /*0c70*/  IADD3 R32, P0, PT, R7, R44, RZ ;  /* 0x0000002c07207210 */ /* 0x000fe40007f1e0ff */
[----:B-1----:R-:W-:Y:S01]  /*0c80*/  VIADDMNMX R8, R3, -R4, 0x40, PT ;  /* 0x0000004003087446 */ /* 0x002fe20003800904 */
[----:B------:R1:W-:Y:S01]  /*0c90*/  STSM.16.M88.4 [R34], R20 ;  /* 0x0000001422007844 */ /* 0x0003e20000000200 */
[C---:B------:R-:W-:Y:S01]  /*0ca0*/  IADD3 R3, PT, PT, R7.reuse, 0x10, RZ ;  /* 0x0000001007037810 */ /* 0x040fe20007ffe0ff */
[----:B------:R-:W-:Y:S01]  /*0cb0*/  IMAD.X R33, RZ, RZ, R45, P0 ;  /* 0x000000ffff217224 */ /* 0x000fe200000e062d */
[----:B------:R-:W-:Y:S01]  /*0cc0*/  BAR.SYNC.DEFER_BLOCKING 0x0 ;  /* 0x0000000000007b1d */ /* 0x000fe20000010000 */
[----:B0-----:R-:W-:Y:S01]  /*0cd0*/  ISETP.GE.AND P0, PT, R42, UR4, PT ;  /* 0x000000042a007c0c */ /* 0x001fe2000bf06270 */
[----:B------:R-:W-:-:S02]  /*0ce0*/  VIADD R4, R7, 0x20 ;  /* 0x0000002007047836 */ /* 0x000fc40000000000 */
[----:B--2---:R-:W-:Y:S01]  /*0cf0*/  IMAD.MOV.U32 R43, RZ, RZ, RZ ;  /* 0x000000ffff2b7224 */ /* 0x004fe200078e00ff */
[----:B------:R-:W-:Y:S02]  /*0d00*/  ISETP.LE.OR P3, PT, R8, R7, P0 ;  /* 0x000000070800720c */ /* 0x000fe40000763670 */
[-C--:B------:R-:W-:Y:S01]  /*0d10*/  ISETP.GE.OR P2, PT, R3, R8.reuse, P0 ;  /* 0x000000080300720c */ /* 0x080fe20000746670 */
[----:B------:R-:W-:Y:S01]  /*0d20*/  IMAD.WIDE.U32 R42, R2, UR6, R42 ;  /* 0x00000006022a7c25 */ /* 0x000fe2000f8e002a */
[----:B------:R-:W-:Y:S02]  /*0d30*/  IADD3 R7, PT, PT, R7, 0x30, RZ ;  /* 0x0000003007077810 */ /* 0x000fe40007ffe0ff */
[-C--:B------:R-:W-:Y:S01]  /*0d40*/  ISETP.GE.OR P1, PT, R4, R8.reuse, P0 ;  /* 0x000000080400720c */ /* 0x080fe20000726670 */
[----:B------:R-:W-:Y:S01]  /*0d50*/  IMAD R43, R2, UR7, R43 ;  /* 0x00000007022b7c24 */ /* 0x000fe2000f8e022b */
[----:B------:R-:W-:Y:S01]  /*0d60*/  ISETP.GE.OR P0, PT, R7, R8, P0 ;  /* 0x000000080700720c */ /* 0x000fe20000706670 */
[----:B------:R-:W-:-:S04]  /*0d70*/  IMAD.WIDE.U32 R6, R6, 0x40, R32 ;  /* 0x0000004006067825 */ /* 0x000fc800078e0020 */
[----:B------:R-:W-:-:S04]  /*0d80*/  IMAD.WIDE.U32 R2, R5, UR10, R42 ;  /* 0x0000000a05027c25 */ /* 0x000fc8000f8e002a */
[----:B------:R-:W-:Y:S01]  /*0d90*/  IMAD R5, R5, UR11, R3 ;  /* 0x0000000b05057c24 */ /* 0x000fe2000f8e0203 */
[----:B------:R1:W0:Y:S04]  /*0da0*/  LDS.128 R28, [R0+0xc800] ;  /* 0x00c80000001c7984 */ /* 0x0002280000000c00 */
[----:B------:R1:W2:Y:S01]  /*0db0*/  LDS.128 R24, [R0+0xd800] ;  /* 0x00d8000000187984 */ /* 0x0002a20000000c00 */
[----:B------:R-:W-:Y:S05]  /*0dc0*/  @P3 BRA `(.L_x_64) ;  /* 0x00000000002c3947 */ /* 0x000fea0003800000 */
[----:B------:R-:W3:Y:S01]  /*0dd0*/  LDS.128 R8, [R0+0xc000] ;  /* 0x00c0000000087984 */ /* 0x000ee20000000c00 */
[----:B------:R-:W4:Y:S01]  /*0de0*/  LDCU.64 UR4, c[0x0][0x3c0] ;  /* 0x00007800ff0477ac */ /* 0x000f220008000a00 */
[----:B------:R-:W-:Y:S01]  /*0df0*/  IMAD.MOV.U32 R4, RZ, RZ, R2 ;  /* 0x000000ffff047224 */ /* 0x000fe200078e0002 */
[----:B------:R-:W5:Y:S01]  /*0e00*/  LDCU.64 UR6, c[0x0][0x3a8] ;  /* 0x00007500ff0677ac */ /* 0x000f620008000a00 */
[----:B----4-:R-:W-:Y:S02]  /*0e10*/  IMAD R15, R7, UR4, RZ ;  /* 0x00000004070f7c24 */ /* 0x010fe4000f8e02ff */
[----:B------:R-:W-:-:S04]  /*0e20*/  IMAD.WIDE.U32 R12, R6, UR4, R4 ;  /* 0x00000004060c7c25 */ /* 0x000fc8000f8e0004 */
[----:B------:R-:W-:Y:S01]  /*0e30*/  IMAD R15, R6, UR5, R15 ;  /* 0x00000005060f7c24 */ /* 0x000fe2000f8e020f */
[----:B-----5:R-:W-:-:S03]  /*0e40*/  LEA R14, P3, R12, UR6, 0x1 ;  /* 0x000000060c0e7c11 */ /* 0x020fc6000f8608ff */
[----:B------:R-:W-:-:S05]  /*0e50*/  IMAD.IADD R13, R13, 0x1, R15 ;  /* 0x000000010d0d7824 */ /* 0x000fca00078e020f */
[----:B------:R-:W-:-:S05]  /*0e60*/  LEA.HI.X R15, R12, UR7, R13, 0x1, P3 ;  /* 0x000000070c0f7c11 */ /* 0x000fca00098f0c0d */
[----:B---3--:R3:W-:Y:S02]  /*0e70*/  STG.E.128 desc[UR8][R14.64], R8 ;  /* 0x000000080e007986 */ /* 0x0087e4000c101d08 */
.L_x_64:
[----:B------:R-:W-:Y:S05]  /*0e80*/  BSYNC.RECONVERGENT B0 ;  /* 0x0000000000007941 */ /* 0x000fea0003800200 */
.L_x_63:
[----:B------:R-:W-:Y:S04]  /*0e90*/  BSSY.RECONVERGENT B0, `(.L_x_65) ;  /* 0x000000f000007945 */ /* 0x000fe80003800200 */
[----:B------:R-:W-:Y:S05]  /*0ea0*/  @P2 BRA `(.L_x_66) ;  /* 0x0000000000342947 */ /* 0x000fea0003800000 */
[----:B------:R-:W4:Y:S01]  /*0eb0*/  LDCU.64 UR4, c[0x0][0x3c0] ;  /* 0x00007800ff0477ac */ /* 0x000f220008000a00 */
[----:B---3--:R-:W-:Y:S01]  /*0ec0*/  IADD3 R11, P2, PT, R6, 0x10, RZ ;  /* 0x00000010060b7810 */ /* 0x008fe20007f5e0ff */
[----:B------:R-:W-:Y:S01]  /*0ed0*/  IMAD.MOV.U32 R9, RZ, RZ, R5 ;  /* 0x000000ffff097224 */ /* 0x000fe200078e0005 */
[----:B------:R-:W3:Y:S02]  /*0ee0*/  LDCU.64 UR6, c[0x0][0x3a8] ;  /* 0x00007500ff0677ac */ /* 0x000ee40008000a00 */
[----:B------:R-:W-:-:S05]  /*0ef0*/  IADD3.X R8, PT, PT, RZ, R7, RZ, P2, !PT ;  /* 0x00000007ff087210 */ /* 0x000fca00017fe4ff */
[----:B----4-:R-:W-:Y:S02]  /*0f00*/  IMAD R10, R8, UR4, RZ ;  /* 0x00000004080a7c24 */ /* 0x010fe4000f8e02ff */
[----:B------:R-:W-:-:S04]  /*0f10*/  IMAD.MOV.U32 R8, RZ, RZ, R2 ;  /* 0x000000ffff087224 */ /* 0x000fc800078e0002 */
[----:B------:R-:W-:-:S04]  /*0f20*/  IMAD.WIDE.U32 R8, R11, UR4, R8 ;  /* 0x000000040b087c25 */ /* 0x000fc8000f8e0008 */
[----:B------:R-:W-:Y:S01]  /*0f30*/  IMAD R11, R11, UR5, R10 ;  /* 0x000000050b0b7c24 */ /* 0x000fe2000f8e020a */
[----:B---3--:R-:W-:-:S04]  /*0f40*/  LEA R10, P2, R8, UR6, 0x1 ;  /* 0x00000006080a7c11 */ /* 0x008fc8000f8408ff */
[----:B------:R-:W-:-:S04]  /*0f50*/  IADD3 R9, PT, PT, R9, R11, RZ ;  /* 0x0000000b09097210 */ /* 0x000fc80007ffe0ff */
[----:B------:R-:W-:-:S05]  /*0f60*/  LEA.HI.X R11, R8, UR7, R9, 0x1, P2 ;  /* 0x00000007080b7c11 */ /* 0x000fca00090f0c09 */
[----:B0-----:R4:W-:Y:S02]  /*0f70*/  STG.E.128 desc[UR8][R10.64], R28 ;  /* 0x0000001c0a007986 */ /* 0x0019e4000c101d08 */
.L_x_66:
[----:B------:R-:W-:Y:S05]  /*0f80*/  BSYNC.RECONVERGENT B0 ;  /* 0x0000000000007941 */ /* 0x000fea0003800200 */
.L_x_65:
[----:B---34-:R3:W4:Y:S01]  /*0f90*/  LDS.128 R8, [R0+0xd000] ;  /* 0x00d0000000087984 */ /* 0x0187220000000c00 */
[----:B------:R-:W-:Y:S04]  /*0fa0*/  BSSY.RECONVERGENT B0, `(.L_x_67) ;  /* 0x000000f000007945 */ /* 0x000fe80003800200 */
[----:B------:R-:W-:Y:S05]  /*0fb0*/  @P1 BRA `(.L_x_68) ;  /* 0x0000000000341947 */ /* 0x000fea0003800000 */
[----:B------:R-:W5:Y:S01]  /*0fc0*/  LDCU.64 UR4, c[0x0][0x3c0] ;  /* 0x00007800ff0477ac */ /* 0x000f620008000a00 */
[----:B------:R-:W-:Y:S01]  /*0fd0*/  IADD3 R15, P1, PT, R6, 0x20, RZ ;  /* 0x00000020060f7810 */ /* 0x000fe20007f3e0ff */
[----:B------:R-:W-:Y:S01]  /*0fe0*/  IMAD.MOV.U32 R12, RZ, RZ, R2 ;  /* 0x000000ffff0c7224 */ /* 0x000fe200078e0002 */
[----:B------:R-:W-:Y:S01]  /*0ff0*/  MOV R13, R5 ;  /* 0x00000005000d7202 */ /* 0x000fe20000000f00 */
[----:B------:R-:W0:Y:S02]  /*1000*/  LDCU.64 UR6, c[0x0][0x3a8] ;  /* 0x00007500ff0677ac */ /* 0x000e240008000a00 */
[----:B-1-3--:R-:W-:-:S04]  /*1010*/  IMAD.X R0, RZ, RZ, R7, P1 ;  /* 0x000000ffff007224 */ /* 0x00afc800008e0607 */
[----:B-----5:R-:W-:Y:S02]  /*1020*/  IMAD R0, R0, UR4, RZ ;  /* 0x0000000400007c24 */ /* 0x020fe4000f8e02ff */
[----:B------:R-:W-:-:S04]  /*1030*/  IMAD.WIDE.U32 R12, R15, UR4, R12 ;  /* 0x000000040f0c7c25 */ /* 0x000fc8000f8e000c */
[----:B------:R-:W-:Y:S01]  /*1040*/  IMAD R15, R15, UR5, R0 ;  /* 0x000000050f0f7c24 */ /* 0x000fe2000f8e0200 */
[----:B0-----:R-:W-:-:S03]  /*1050*/  LEA R14, P1, R12, UR6, 0x1 ;  /* 0x000000060c0e7c11 */ /* 0x001fc6000f8208ff */
[----:B------:R-:W-:-:S05]  /*1060*/  IMAD.IADD R13, R13, 0x1, R15 ;  /* 0x000000010d0d7824 */ /* 0x000fca00078e020f */
[----:B------:R-:W-:-:S05]  /*1070*/  LEA.HI.X R15, R12, UR7, R13, 0x1, P1 ;  /* 0x000000070c0f7c11 */ /* 0x000fca00088f0c0d */
[----:B----4-:R0:W-:Y:S02]  /*1080*/  STG.E.128 desc[UR8][R14.64], R8 ;  /* 0x000000080e007986 */ /* 0x0101e4000c101d08 */
.L_x_68:
[----:B------:R-:W-:Y:S05]  /*1090*/  BSYNC.RECONVERGENT B0 ;  /* 0x0000000000007941 */ /* 0x000fea0003800200 */
.L_x_67:
[----:B------:R-:W-:Y:S05]  /*10a0*/  @P0 EXIT ;  /* 0x000000000000094d */ /* 0x000fea0003800000 */
[----:B------:R-:W5:Y:S01]  /*10b0*/  LDCU.64 UR4, c[0x0][0x3c0] ;  /* 0x00007800ff0477ac */ /* 0x000f620008000a00 */
[----:B0---4-:R-:W-:Y:S02]  /*10c0*/  IADD3 R9, P0, PT, R6, 0x30, RZ ;  /* 0x0000003006097810 */ /* 0x011fe40007f1e0ff */
[----:B------:R-:W-:Y:S01]  /*10d0*/  MOV R3, R5 ;  /* 0x0000000500037202 */ /* 0x000fe20000000f00 */
[----:B------:R-:W0:Y:S02]  /*10e0*/  LDCU.64 UR6, c[0x0][0x3a8] ;  /* 0x00007500ff0677ac */ /* 0x000e240008000a00 */
[----:B------:R-:W-:-:S04]  /*10f0*/  IMAD.X R6, RZ, RZ, R7, P0 ;  /* 0x000000ffff067224 */ /* 0x000fc800000e0607 */
[----:B-----5:R-:W-:Y:S02]  /*1100*/  IMAD R6, R6, UR4, RZ ;  /* 0x0000000406067c24 */ /* 0x020fe4000f8e02ff */
[----:B------:R-:W-:-:S04]  /*1110*/  IMAD.WIDE.U32 R2, R9, UR4, R2 ;  /* 0x0000000409027c25 */ /* 0x000fc8000f8e0002 */
[----:B------:R-:W-:Y:S01]  /*1120*/  IMAD R9, R9, UR5, R6 ;  /* 0x0000000509097c24 */ /* 0x000fe2000f8e0206 */
[----:B0-----:R-:W-:-:S03]  /*1130*/  LEA R4, P0, R2, UR6, 0x1 ;  /* 0x0000000602047c11 */ /* 0x001fc6000f8008ff */
[----:B------:R-:W-:-:S05]  /*1140*/  IMAD.IADD R3, R3, 0x1, R9 ;  /* 0x0000000103037824 */ /* 0x000fca00078e0209 */
[----:B------:R-:W-:-:S05]  /*1150*/  LEA.HI.X R5, R2, UR7, R3, 0x1, P0 ;  /* 0x0000000702057c11 */ /* 0x000fca00080f0c03 */
[----:B--2---:R-:W-:Y:S01]  /*1160*/  STG.E.128 desc[UR8][R4.64], R24 ;  /* 0x0000001804007986 */ /* 0x004fe2000c101d08 */
[----:B------:R-:W-:Y:S05]  /*1170*/  EXIT ;  /* 0x000000000000794d */ /* 0x000fea0003800000 */
.L_x_69:
        /* <DEDUP_REMOVED lines=16> */
.L_x_113:


//--------------------- .text._ZN7cutlass13device_kernelIN5flash11enable_sm90INS1_16FlashAttnBwdSm90INS1_25CollectiveMainloopBwdSm90ILi2ELi1ELi1EN4cute5tupleIJNS5_1CILi1EEES8_S8_EEENS6_IJNS7_ILi64EEENS7_ILi96EEENS7_ILi192EEEEEENS_10bfloat16_tEfNS_4arch4Sm90ELb1ELb0ELb0ELb1ELb1ELb0ELb1ELb0ELi3ELi1ELi1ELi1ELb0EEENS1_24CollectiveEpilogueBwdGQAISD_fSG_Li384ELb1ELb1EEENS1_25SingleTileBwdLPTSchedulerILb1ELi96ELb1EEEEEEEEEvNT_6ParamsE --------------------------
	.section	.text._ZN7cutlass13device_kernelIN5flash11enable_sm90INS1_16FlashAttnBwdSm90INS1_25CollectiveMainloopBwdSm90ILi2ELi1ELi1EN4cute5tupleIJNS5_1CILi1EEES8_S8_EEENS6_IJNS7_ILi64EEENS7_ILi96EEENS7_ILi192EEEEEENS_10bfloat16_tEfNS_4arch4Sm90ELb1ELb0ELb0ELb1ELb1ELb0ELb1ELb0ELi3ELi1ELi1ELi1ELb0EEENS1_24CollectiveEpilogueBwdGQAISD_fSG_Li384ELb1ELb1EEENS1_25SingleTileBwdLPTSchedulerILb1ELi96ELb1EEEEEEEEEvNT_6ParamsE,"ax",@progbits
	.align	128
.text._ZN7cutlass13device_kernelIN5flash11enable_sm90INS1_16FlashAttnBwdSm90INS1_25CollectiveMainloopBwdSm90ILi2ELi1ELi1EN4cute5tupleIJNS5_1CILi1EEES8_S8_EEENS6_IJNS7_ILi64EEENS7_ILi96EEENS7_ILi192EEEEEENS_10bfloat16_tEfNS_4arch4Sm90ELb1ELb0ELb0ELb1ELb1ELb0ELb1ELb0ELi3ELi1ELi1ELi1ELb0EEENS1_24CollectiveEpilogueBwdGQAISD_fSG_Li384ELb1ELb1EEENS1_25SingleTileBwdLPTSchedulerILb1ELi96ELb1EEEEEEEEEvNT_6ParamsE:
        .type           _ZN7cutlass13device_kernelIN5flash11enable_sm90INS1_16FlashAttnBwdSm90INS1_25CollectiveMainloopBwdSm90ILi2ELi1ELi1EN4cute5tupleIJNS5_1CILi1EEES8_S8_EEENS6_IJNS7_ILi64EEENS7_ILi96EEENS7_ILi192EEEEEENS_10bfloat16_tEfNS_4arch4Sm90ELb1ELb0ELb0ELb1ELb1ELb0ELb1ELb0ELi3ELi1ELi1ELi1ELb0EEENS1_24CollectiveEpilogueBwdGQAISD_fSG_Li384ELb1ELb1EEENS1_25SingleTileBwdLPTSchedulerILb1ELi96ELb1EEEEEEEEEvNT_6ParamsE,@function
        .size           _ZN7cutlass13device_kernelIN5flash11enable_sm90INS1_16FlashAttnBwdSm90INS1_25CollectiveMainloopBwdSm90ILi2ELi1ELi1EN4cute5tupleIJNS5_1CILi1EEES8_S8_EEENS6_IJNS7_ILi64EEENS7_ILi96EEENS7_ILi192EEEEEENS_10bfloat16_tEfNS_4arch4Sm90ELb1ELb0ELb0ELb1ELb1ELb0ELb1ELb0ELi3ELi1ELi1ELi1ELb0EEENS1_24CollectiveEpilogueBwdGQAISD_fSG_Li384ELb1ELb1EEENS1_25SingleTileBwdLPTSchedulerILb1ELi96ELb1EEEEEEEEEvNT_6ParamsE,(.L_x_114 - _ZN7cutlass13device_kernelIN5flash11enable_sm90INS1_16FlashAttnBwdSm90INS1_25CollectiveMainloopBwdSm90ILi2ELi1ELi1EN4cute5tupleIJNS5_1CILi1EEES8_S8_EEENS6_IJNS7_ILi64EEENS7_ILi96EEENS7_ILi192EEEEEENS_10bfloat16_tEfNS_4arch4Sm90ELb1ELb0ELb0ELb1ELb1ELb0ELb1ELb0ELi3ELi1ELi1ELi1ELb0EEENS1_24CollectiveEpilogueBwdGQAISD_fSG_Li384ELb1ELb1EEENS1_25SingleTileBwdLPTSchedulerILb1ELi96ELb1EEEEEEEEEvNT_6ParamsE)
        .other          _ZN7cutlass13device_kernelIN5flash11enable_sm90INS1_16FlashAttnBwdSm90INS1_25CollectiveMainloopBwdSm90ILi2ELi1ELi1EN4cute5tupleIJNS5_1CILi1EEES8_S8_EEENS6_IJNS7_ILi64EEENS7_ILi96EEENS7_ILi192EEEEEENS_10bfloat16_tEfNS_4arch4Sm90ELb1ELb0ELb0ELb1ELb1ELb0ELb1ELb0ELi3ELi1ELi1ELi1ELb0EEENS1_24CollectiveEpilogueBwdGQAISD_fSG_Li384ELb1ELb1EEENS1_25SingleTileBwdLPTSchedulerILb1ELi96ELb1EEEEEEEEEvNT_6ParamsE,@"STO_CUDA_ENTRY STV_DEFAULT"
_ZN7cutlass13device_kernelIN5flash11enable_sm90INS1_16FlashAttnBwdSm90INS1_25CollectiveMainloopBwdSm90ILi2ELi1ELi1EN4cute5tupleIJNS5_1CILi1EEES8_S8_EEENS6_IJNS7_ILi64EEENS7_ILi96EEENS7_ILi192EEEEEENS_10bfloat16_tEfNS_4arch4Sm90ELb1ELb0ELb0ELb1ELb1ELb0ELb1ELb0ELi3ELi1ELi1ELi1ELb0EEENS1_24CollectiveEpilogueBwdGQAISD_fSG_Li384ELb1ELb1EEENS1_25SingleTileBwdLPTSchedulerILb1ELi96ELb1EEEEEEEEEvNT_6ParamsE:
[----:B------:R-:W-:Y:S01]  /*0000*/  LDC R1, c[0x0][0x37c] ;  /* 0x0000df00ff017b82 */ /* 0x000fe20000000800 */
[----:B------:R-:W-:Y:S05]  /*0010*/  EXIT ;  /* 0x000000000000794d */ /* 0x000fea0003800000 */
.L_x_70:
        /* <DEDUP_REMOVED lines=14> */
.L_x_114:


//--------------------- .text._ZN7cutlass13device_kernelIN5flash22FlashAttnBwdPreprocessIN4cute5tupleIJNS3_1CILi64EEENS5_ILi192EEEEEENS_10bfloat16_tEfNS_4arch4Sm90ELb1ELb1EEEEEvNT_6ParamsE --------------------------
	.section	.text._ZN7cutlass13device_kernelIN5flash22FlashAttnBwdPreprocessIN4cute5tupleIJNS3_1CILi64EEENS5_ILi192EEEEEENS_10bfloat16_tEfNS_4arch4Sm90ELb1ELb1EEEEEvNT_6ParamsE,"ax",@progbits
	.align	128
.text._ZN7cutlass13device_kernelIN5flash22FlashAttnBwdPreprocessIN4cute5tupleIJNS3_1CILi64EEENS5_ILi192EEEEEENS_10bfloat16_tEfNS_4arch4Sm90ELb1ELb1EEEEEvNT_6ParamsE:
        .type           _ZN7cutlass13device_kernelIN5flash22FlashAttnBwdPreprocessIN4cute5tupleIJNS3_1CILi64EEENS5_ILi192EEEEEENS_10bfloat16_tEfNS_4arch4Sm90ELb1ELb1EEEEEvNT_6ParamsE,@function
        .size           _ZN7cutlass13device_kernelIN5flash22FlashAttnBwdPreprocessIN4cute5tupleIJNS3_1CILi64EEENS5_ILi192EEEEEENS_10bfloat16_tEfNS_4arch4Sm90ELb1ELb1EEEEEvNT_6ParamsE,(.L_x_115 - _ZN7cutlass13device_kernelIN5flash22FlashAttnBwdPreprocessIN4cute5tupleIJNS3_1CILi64EEENS5_ILi192EEEEEENS_10bfloat16_tEfNS_4arch4Sm90ELb1ELb1EEEEEvNT_6ParamsE)
        .other          _ZN7cutlass13device_kernelIN5flash22FlashAttnBwdPreprocessIN4cute5tupleIJNS3_1CILi64EEENS5_ILi192EEEEEENS_10bfloat16_tEfNS_4arch4Sm90ELb1ELb1EEEEEvNT_6ParamsE,@"STO_CUDA_ENTRY STV_DEFAULT"
_ZN7cutlass13device_kernelIN5flash22FlashAttnBwdPreprocessIN4cute5tupleIJNS3_1CILi64EEENS5_ILi192EEEEEENS_10bfloat16_tEfNS_4arch4Sm90ELb1ELb1EEEEEvNT_6ParamsE:
[----:B------:R-:W-:Y:S08]  /*0000*/  LDC R1, c[0x0][0x37c] ;  /* 0x0000df00ff017b82 */ /* 0x000ff00000000800 */
[----:B------:R-:W0:Y:S01]  /*0010*/  LDC.64 R6, c[0x0][0x460] ;  /* 0x00011800ff067b82 */ /* 0x000e220000000a00 */
[----:B------:R-:W1:Y:S01]  /*0020*/  S2R R61, SR_CTAID.X ;  /* 0x00000000003d7919 */ /* 0x000e620000002500 */
[----:B------:R-:W2:Y:S01]  /*0030*/  LDCU.64 UR4, c[0x0][0x358] ;  /* 0x00006b00ff0477ac */ /* 0x000ea20008000a00 */
[----:B------:R-:W3:Y:S05]  /*0040*/  S2R R56, SR_CTAID.Z ;  /* 0x0000000000387919 */ /* 0x000eea0000002700 */
[----:B------:R-:W4:Y:S01]  /*0050*/  S2UR UR6, SR_CTAID.Y ;  /* 0x00000000000679c3 */ /* 0x000f220000002600 */
[----:B0-----:R-:W-:-:S04]  /*0060*/  ISETP.NE.U32.AND P0, PT, R6, RZ, PT ;  /* 0x000000ff0600720c */ /* 0x001fc80003f05070 */
[----:B------:R-:W-:-:S13]  /*0070*/  ISETP.NE.AND.EX P1, PT, R7, RZ, PT, P0 ;  /* 0x000000ff0700720c */ /* 0x000fda0003f25300 */
[----:B-1234-:R-:W-:Y:S05]  /*0080*/  @P1 BRA `(.L_x_71) ;  /* 0x0000000000241947 */ /* 0x01efea0003800000 */
[----:B------:R-:W0:Y:S01]  /*0090*/  LDCU.64 UR8, c[0x0][0x468] ;  /* 0x00008d00ff0877ac */ /* 0x000e220008000a00 */
[----:B------:R-:W-:Y:S01]  /*00a0*/  IMAD.MOV.U32 R59, RZ, RZ, RZ ;  /* 0x000000ffff3b7224 */ /* 0x000fe200078e00ff */
[----:B------:R-:W-:Y:S01]  /*00b0*/  CS2R R4, SRZ ;  /* 0x0000000000047805 */ /* 0x000fe2000001ff00 */
[----:B------:R-:W1:Y:S01]  /*00c0*/  LDCU UR7, c[0x0][0x388] ;  /* 0x00007100ff0777ac */ /* 0x000e620008000800 */
[----:B0-----:R-:W-:-:S04]  /*00d0*/  UISETP.NE.U32.AND UP0, UPT, UR8, URZ, UPT ;  /* 0x000000ff0800728c */ /* 0x001fc8000bf05070 */
[----:B------:R-:W-:Y:S01]  /*00e0*/  UISETP.NE.AND.EX UP0, UPT, UR9, URZ, UPT, UP0 ;  /* 0x000000ff0900728c */ /* 0x000fe2000bf05300 */
[----:B-1----:R-:W-:-:S08]  /*00f0*/  IMAD.U32 R57, RZ, RZ, UR7 ;  /* 0x00000007ff397e24 */ /* 0x002fd0000f8e00ff */
[----:B------:R-:W-:Y:S05]  /*0100*/  BRA.U !UP0, `(.L_x_72) ;  /* 0x00000001084c7547 */ /* 0x000fea000b800000 */
[----:B------:R-:W-:Y:S05]  /*0110*/  BRA `(.L_x_73) ;  /* 0x0000000000307947 */ /* 0x000fea0003800000 */
.L_x_71:
[----:B------:R-:W0:Y:S01]  /*0120*/  LDC.64 R2, c[0x0][0x460] ;  /* 0x00011800ff027b82 */ /* 0x000e220000000a00 */
[----:B------:R-:W1:Y:S01]  /*0130*/  LDCU.64 UR8, c[0x0][0x468] ;  /* 0x00008d00ff0877ac */ /* 0x000e620008000a00 */
[----:B0-----:R-:W-:-:S05]  /*0140*/  IMAD.WIDE.U32 R2, R56, 0x4, R2 ;  /* 0x0000000438027825 */ /* 0x001fca00078e0002 */
[----:B------:R-:W2:Y:S01]  /*0150*/  LDG.E R4, desc[UR4][R2.64] ;  /* 0x0000000402047981 */ /* 0x000ea2000c1e1900 */
[----:B-1----:R-:W-:-:S04]  /*0160*/  UISETP.NE.U32.AND UP0, UPT, UR8, URZ, UPT ;  /* 0x000000ff0800728c */ /* 0x002fc8000bf05070 */
[----:B------:R-:W-:Y:S01]  /*0170*/  UISETP.NE.AND.EX UP0, UPT, UR9, URZ, UPT, UP0 ;  /* 0x000000ff0900728c */ /* 0x000fe2000bf05300 */
[----:B--2---:R-:W-:-:S05]  /*0180*/  IMAD R0, R56, 0x40, R4 ;  /* 0x0000004038007824 */ /* 0x004fca00078e0204 */
[----:B------:R-:W-:-:S04]  /*0190*/  SHF.R.S32.HI R5, RZ, 0x1f, R0 ;  /* 0x0000001fff057819 */ /* 0x000fc80000011400 */
[----:B------:R-:W-:Y:S02]  /*01a0*/  LEA.HI R0, R5, R0, RZ, 0x6 ;  /* 0x0000000005007211 */ /* 0x000fe400078f30ff */
[----:B------:R-:W-:Y:S02]  /*01b0*/  SHF.R.S32.HI R5, RZ, 0x1f, R4 ;  /* 0x0000001fff057819 */ /* 0x000fe40000011404 */
[----:B------:R-:W-:Y:S01]  /*01c0*/  LOP3.LUT R59, R0, 0xffffffc0, RZ, 0xc0, !PT ;  /* 0xffffffc0003b7812 */ /* 0x000fe200078ec0ff */
[----:B------:R-:W-:Y:S06]  /*01d0*/  BRA.U !UP0, `(.L_x_74) ;  /* 0x0000000108107547 */ /* 0x000fec000b800000 */
.L_x_73:
[----:B------:R-:W0:Y:S02]  /*01e0*/  LDC.64 R2, c[0x0][0x468] ;  /* 0x00011a00ff027b82 */ /* 0x000e240000000a00 */
[----:B0-----:R-:W-:-:S05]  /*01f0*/  IMAD.WIDE.U32 R2, R56, 0x4, R2 ;  /* 0x0000000438027825 */ /* 0x001fca00078e0002 */
[----:B------:R0:W5:Y:S01]  /*0200*/  LDG.E R57, desc[UR4][R2.64] ;  /* 0x0000000402397981 */ /* 0x000162000c1e1900 */
[----:B------:R-:W-:Y:S05]  /*0210*/  BRA `(.L_x_72) ;  /* 0x0000000000087947 */ /* 0x000fea0003800000 */
.L_x_74:
[----:B------:R-:W2:Y:S02]  /*0220*/  LDG.E R3, desc[UR4][R2.64+0x4] ;  /* 0x0000040402037981 */ /* 0x000ea4000c1e1900 */
[----:B--2---:R-:W-:-:S07]  /*0230*/  IMAD.IADD R57, R3, 0x1, -R4 ;  /* 0x0000000103397824 */ /* 0x004fce00078e0a04 */
.L_x_72:
[----:B------:R-:W1:Y:S01]  /*0240*/  S2R R55, SR_TID.X ;  /* 0x0000000000377919 */ /* 0x000e620000002100 */
[----:B------:R-:W-:Y:S02]  /*0250*/  SHF.L.U32 R54, R61, 0x6, RZ ;  /* 0x000000063d367819 */ /* 0x000fe400000006ff */
[----:B------:R-:W-:Y:S02]  /*0260*/  ISETP.NE.AND.EX P0, PT, R7, RZ, PT, P0 ;  /* 0x000000ff0700720c */ /* 0x000fe40003f05300 */
[----:B-----5:R-:W-:-:S13]  /*0270*/  ISETP.GT.AND P2, PT, R57, R54, PT ;  /* 0x000000363900720c */ /* 0x020fda0003f44270 */
[----:B------:R-:W-:Y:S05]  /*0280*/  @!P2 EXIT P0 ;  /* 0x000000000000a94d */ /* 0x000fea0000000000 */
[----:B------:R-:W-:Y:S01]  /*0290*/  IMAD.IADD R53, R57, 0x1, -R54 ;  /* 0x0000000139357824 */ /* 0x000fe200078e0a36 */
[----:B------:R-:W2:Y:S01]  /*02a0*/  LDC.64 R6, c[0x0][0x400] ;  /* 0x00010000ff067b82 */ /* 0x000ea20000000a00 */
[----:B------:R-:W-:Y:S01]  /*02b0*/  SEL R52, R56, RZ, !P1 ;  /* 0x000000ff38347207 */ /* 0x000fe20004800000 */
[----:B------:R-:W-:Y:S02]  /*02c0*/  IMAD.MOV.U32 R74, RZ, RZ, 0x7f800000 ;  /* 0x7f800000ff4a7424 */ /* 0x000fe400078e00ff */
[----:B-1----:R-:W-:-:S04]  /*02d0*/  ISETP.GE.AND P0, PT, R55, R53, PT ;  /* 0x000000353700720c */ /* 0x002fc80003f06270 */
[----:B------:R-:W-:Y:S01]  /*02e0*/  ISETP.GT.U32.OR P0, PT, R55, 0x3f, P0 ;  /* 0x0000003f3700780c */ /* 0x000fe20000704470 */
[----:B------:R-:W1:Y:S08]  /*02f0*/  LDC.64 R8, c[0x0][0x408] ;  /* 0x00010200ff087b82 */ /* 0x000e700000000a00 */
[----:B------:R-:W3:Y:S04]  /*0300*/  LDC.64 R12, c[0x0][0x3a0] ;  /* 0x0000e800ff0c7b82 */ /* 0x000ee80000000a00 */
[----:B0-----:R-:W-:-:S04]  /*0310*/  @!P0 IMAD.IADD R3, R54, 0x1, R55 ;  /* 0x0000000136038824 */ /* 0x001fc800078e0237 */
[----:B------:R-:W0:Y:S01]  /*0320*/  @!P0 LDC.64 R10, c[0x0][0x3f8] ;  /* 0x0000fe00ff0a8b82 */ /* 0x000e220000000a00 */
[----:B------:R-:W-:-:S05]  /*0330*/  @!P0 IADD3 R2, P2, PT, R3, R4, RZ ;  /* 0x0000000403028210 */ /* 0x000fca0007f5e0ff */
[----:B------:R-:W-:Y:S02]  /*0340*/  @!P0 IMAD.X R3, RZ, RZ, R5, P2 ;  /* 0x000000ffff038224 */ /* 0x000fe400010e0605 */
[----:B------:R-:W4:Y:S01]  /*0350*/  LDC.64 R14, c[0x0][0x3c0] ;  /* 0x0000f000ff0e7b82 */ /* 0x000f220000000a00 */
[----:B--2---:R-:W-:-:S04]  /*0360*/  @!P0 IMAD.WIDE.U32 R2, R6, UR6, R2 ;  /* 0x0000000606028c25 */ /* 0x004fc8000f8e0002 */
[----:B------:R-:W-:-:S03]  /*0370*/  @!P0 IMAD R3, R7, UR6, R3 ;  /* 0x0000000607038c24 */ /* 0x000fc6000f8e0203 */
[----:B------:R-:W2:Y:S01]  /*0380*/  LDC.64 R32, c[0x0][0x3a8] ;  /* 0x0000ea00ff207b82 */ /* 0x000ea20000000a00 */
[----:B-1----:R-:W-:-:S04]  /*0390*/  @!P0 IMAD.WIDE.U32 R2, R52, R8, R2 ;  /* 0x0000000834028225 */ /* 0x002fc800078e0002 */
[----:B------:R-:W-:Y:S01]  /*03a0*/  @!P0 IMAD R0, R52, R9, R3 ;  /* 0x0000000934008224 */ /* 0x000fe200078e0203 */
[C---:B0-----:R-:W-:Y:S02]  /*03b0*/  @!P0 LEA R6, P1, R2.reuse, R10, 0x2 ;  /* 0x0000000a02068211 */ /* 0x041fe400078210ff */
[----:B------:R-:W0:Y:S02]  /*03c0*/  LDC.64 R64, c[0x0][0x3c8] ;  /* 0x0000f200ff407b82 */ /* 0x000e240000000a00 */
[----:B------:R-:W-:Y:S02]  /*03d0*/  @!P0 LEA.HI.X R7, R2, R11, R0, 0x2, P1 ;  /* 0x0000000b02078211 */ /* 0x000fe400008f1400 */
[----:B------:R-:W-:Y:S02]  /*03e0*/  SHF.R.U32.HI R0, RZ, 0x3, R55 ;  /* 0x00000003ff007819 */ /* 0x000fe40000011637 */
[----:B------:R-:W-:Y:S01]  /*03f0*/  SHF.L.U32 R2, R55, 0x3, RZ ;  /* 0x0000000337027819 */ /* 0x000fe200000006ff */
[----:B------:R1:W5:Y:S01]  /*0400*/  @!P0 LDG.E R74, desc[UR4][R6.64] ;  /* 0x00000004064a8981 */ /* 0x000362000c1e1900 */
[----:B------:R-:W-:Y:S01]  /*0410*/  IADD3 R66, P0, PT, R0, R4, RZ ;  /* 0x0000000400427210 */ /* 0x000fe20007f1e0ff */
[----:B------:R-:W-:Y:S01]  /*0420*/  IMAD.MOV.U32 R3, RZ, RZ, RZ ;  /* 0x000000ffff037224 */ /* 0x000fe200078e00ff */
[----:B------:R-:W-:Y:S01]  /*0430*/  LOP3.LUT R2, R2, 0x38, RZ, 0xc0, !PT ;  /* 0x0000003802027812 */ /* 0x000fe200078ec0ff */
[C---:B------:R-:W-:Y:S01]  /*0440*/  VIADD R58, R0.reuse, 0x20 ;  /* 0x00000020003a7836 */ /* 0x040fe20000000000 */
[----:B------:R-:W-:Y:S01]  /*0450*/  BSSY.RECONVERGENT B0, `(.L_x_75) ;  /* 0x000002c000007945 */ /* 0x000fe20003800200 */
[----:B------:R-:W-:Y:S01]  /*0460*/  IMAD.X R67, RZ, RZ, R5, P0 ;  /* 0x000000ffff437224 */ /* 0x000fe200000e0605 */
[----:B------:R-:W-:Y:S01]  /*0470*/  ISETP.GE.AND P0, PT, R0, R53, PT ;  /* 0x000000350000720c */ /* 0x000fe20003f06270 */
[----:B---3--:R-:W-:Y:S01]  /*0480*/  IMAD.WIDE.U32 R8, R12, UR6, R2 ;  /* 0x000000060c087c25 */ /* 0x008fe2000f8e0002 */
[----:B------:R-:W-:-:S02]  /*0490*/  CS2R R16, SRZ ;  /* 0x0000000000107805 */ /* 0x000fc4000001ff00 */
[----:B------:R-:W-:Y:S02]  /*04a0*/  CS2R R18, SRZ ;  /* 0x0000000000127805 */ /* 0x000fe4000001ff00 */
[----:B------:R-:W-:Y:S01]  /*04b0*/  CS2R R4, SRZ ;  /* 0x0000000000047805 */ /* 0x000fe2000001ff00 */
[----:B----4-:R-:W-:Y:S01]  /*04c0*/  IMAD.WIDE.U32 R10, R14, UR6, R2 ;  /* 0x000000060e0a7c25 */ /* 0x010fe2000f8e0002 */
[----:B-1----:R-:W-:Y:S02]  /*04d0*/  CS2R R6, SRZ ;  /* 0x0000000000067805 */ /* 0x002fe4000001ff00 */
[----:B------:R-:W-:Y:S02]  /*04e0*/  CS2R R20, SRZ ;  /* 0x0000000000147805 */ /* 0x000fe4000001ff00 */
[----:B------:R-:W-:Y:S01]  /*04f0*/  CS2R R22, SRZ ;  /* 0x0000000000167805 */ /* 0x000fe2000001ff00 */
[----:B------:R-:W-:Y:S01]  /*0500*/  IMAD R9, R13, UR6, R9 ;  /* 0x000000060d097c24 */ /* 0x000fe2000f8e0209 */
[----:B------:R-:W-:Y:S01]  /*0510*/  CS2R R12, SRZ ;  /* 0x00000000000c7805 */ /* 0x000fe2000001ff00 */
[----:B------:R-:W-:Y:S01]  /*0520*/  IMAD R11, R15, UR6, R11 ;  /* 0x000000060f0b7c24 */ /* 0x000fe2000f8e020b */
[----:B------:R-:W-:Y:S01]  /*0530*/  CS2R R14, SRZ ;  /* 0x00000000000e7805 */ /* 0x000fe2000001ff00 */
[----:B--2---:R-:W-:Y:S01]  /*0540*/  IMAD.WIDE.U32 R28, R52, R32, R8 ;  /* 0x00000020341c7225 */ /* 0x004fe200078e0008 */
[----:B------:R-:W-:-:S02]  /*0550*/  CS2R R8, SRZ ;  /* 0x0000000000087805 */ /* 0x000fc4000001ff00 */
[----:B------:R-:W-:Y:S02]  /*0560*/  CS2R R24, SRZ ;  /* 0x0000000000187805 */ /* 0x000fe4000001ff00 */
[----:B------:R-:W-:Y:S01]  /*0570*/  ISETP.GE.AND P1, PT, R58, R53, PT ;  /* 0x000000353a00720c */ /* 0x000fe20003f26270 */
[----:B0-----:R-:W-:Y:S01]  /*0580*/  IMAD.WIDE.U32 R62, R52, R64, R10 ;  /* 0x00000040343e7225 */ /* 0x001fe200078e000a */
[----:B------:R-:W-:Y:S02]  /*0590*/  CS2R R10, SRZ ;  /* 0x00000000000a7805 */ /* 0x000fe4000001ff00 */
[----:B------:R-:W-:Y:S02]  /*05a0*/  CS2R R26, SRZ ;  /* 0x00000000001a7805 */ /* 0x000fe4000001ff00 */
[----:B------:R-:W-:Y:S01]  /*05b0*/  LOP3.LUT R60, R2, 0x40, RZ, 0xfc, !PT ;  /* 0x00000040023c7812 */ /* 0x000fe200078efcff */
[----:B------:R-:W-:Y:S01]  /*05c0*/  IMAD R33, R52, R33, R29 ;  /* 0x0000002134217224 */ /* 0x000fe200078e021d */
[----:B------:R-:W-:Y:S01]  /*05d0*/  LOP3.LUT R72, R2, 0x80, RZ, 0xfc, !PT ;  /* 0x0000008002487812 */ /* 0x000fe200078efcff */
[----:B------:R-:W-:-:S02]  /*05e0*/  IMAD R65, R52, R65, R63 ;  /* 0x0000004134417224 */ /* 0x000fc400078e023f */
[----:B------:R-:W-:Y:S01]  /*05f0*/  IMAD.WIDE.U32 R66, R61, 0x40, R66 ;  /* 0x000000403d427825 */ /* 0x000fe200078e0042 */
        /* <DEDUP_REMOVED lines=10> */
[----:B------:R-:W-:Y:S02]  /*06a0*/  ISETP.GE.AND P4, PT, R72, UR7, PT ;  /* 0x0000000748007c0c */ /* 0x000fe4000bf86270 */
[----:B--2---:R-:W-:Y:S02]  /*06b0*/  LEA R34, P5, R30, UR10, 0x1 ;  /* 0x0000000a1e227c11 */ /* 0x004fe4000f8a08ff */
[----:B------:R-:W-:-:S04]  /*06c0*/  IADD3 R31, PT, PT, R31, R35, RZ ;  /* 0x000000231f1f7210 */ /* 0x000fc80007ffe0ff */
[----:B------:R-:W-:-:S05]  /*06d0*/  LEA.HI.X R35, R30, UR11, R31, 0x1, P5 ;  /* 0x0000000b1e237c11 */ /* 0x000fca000a8f0c1f */
[----:B------:R0:W5:Y:S04]  /*06e0*/  @!P2 LDG.E.128 R16, desc[UR4][R34.64] ;  /* 0x000000042210a981 */ /* 0x000168000c1e1d00 */
[----:B------:R0:W5:Y:S04]  /*06f0*/  @!P3 LDG.E.128 R12, desc[UR4][R34.64+0x80] ;  /* 0x00008004220cb981 */ /* 0x000168000c1e1d00 */
[----:B------:R0:W5:Y:S02]  /*0700*/  @!P4 LDG.E.128 R8, desc[UR4][R34.64+0x100] ;  /* 0x000100042208c981 */ /* 0x000164000c1e1d00 */
.L_x_76:
[----:B------:R-:W-:Y:S05]  /*0710*/  BSYNC.RECONVERGENT B0 ;  /* 0x0000000000007941 */ /* 0x000fea0003800200 */
.L_x_75:
[----:B------:R-:W-:Y:S04]  /*0720*/  BSSY.RECONVERGENT B0, `(.L_x_77) ;  /* 0x0000014000007945 */ /* 0x000fe80003800200 */
[----:B------:R-:W-:Y:S05]  /*0730*/  @P1 BRA `(.L_x_78) ;  /* 0x0000000000481947 */ /* 0x000fea0003800000 */
[----:B------:R-:W1:Y:S01]  /*0740*/  LDCU.64 UR8, c[0x0][0x398] ;  /* 0x00007300ff0877ac */ /* 0x000e620008000a00 */
[----:B------:R-:W-:Y:S01]  /*0750*/  IADD3 R31, P2, PT, R66, 0x20, RZ ;  /* 0x00000020421f7810 */ /* 0x000fe20007f5e0ff */
[----:B------:R-:W2:Y:S04]  /*0760*/  LDCU UR7, c[0x0][0x38c] ;  /* 0x00007180ff0777ac */ /* 0x000ea80008000800 */
[----:B------:R-:W-:Y:S01]  /*0770*/  IMAD.X R29, RZ, RZ, R67, P2 ;  /* 0x000000ffff1d7224 */ /* 0x000fe200010e0643 */
[----:B------:R-:W3:Y:S03]  /*0780*/  LDCU.64 UR10, c[0x0][0x380] ;  /* 0x00007000ff0a77ac */ /* 0x000ee60008000a00 */
[----:B-1----:R-:W-:-:S02]  /*0790*/  IMAD R30, R29, UR8, RZ ;  /* 0x000000081d1e7c24 */ /* 0x002fc4000f8e02ff */
[----:B------:R-:W-:Y:S01]  /*07a0*/  IMAD.MOV.U32 R29, RZ, RZ, R33 ;  /* 0x000000ffff1d7224 */ /* 0x000fe200078e0021 */
[----:B--2---:R-:W-:Y:S01]  /*07b0*/  ISETP.GE.AND P3, PT, R2, UR7, PT ;  /* 0x0000000702007c0c */ /* 0x004fe2000bf66270 */
[C---:B------:R-:W-:Y:S01]  /*07c0*/  IMAD.WIDE.U32 R28, R31.reuse, UR8, R28 ;  /* 0x000000081f1c7c25 */ /* 0x040fe2000f8e001c */
[----:B------:R-:W-:Y:S02]  /*07d0*/  ISETP.GE.AND P4, PT, R60, UR7, PT ;  /* 0x000000073c007c0c */ /* 0x000fe4000bf86270 */
[----:B------:R-:W-:Y:S01]  /*07e0*/  ISETP.GE.AND P5, PT, R72, UR7, PT ;  /* 0x0000000748007c0c */ /* 0x000fe2000bfa6270 */
[----:B------:R-:W-:Y:S01]  /*07f0*/  IMAD R31, R31, UR9, R30 ;  /* 0x000000091f1f7c24 */ /* 0x000fe2000f8e021e */
[----:B---3--:R-:W-:-:S03]  /*0800*/  LEA R30, P2, R28, UR10, 0x1 ;  /* 0x0000000a1c1e7c11 */ /* 0x008fc6000f8408ff */
[----:B------:R-:W-:-:S05]  /*0810*/  IMAD.IADD R29, R29, 0x1, R31 ;  /* 0x000000011d1d7824 */ /* 0x000fca00078e021f */
[----:B------:R-:W-:-:S05]  /*0820*/  LEA.HI.X R31, R28, UR11, R29, 0x1, P2 ;  /* 0x0000000b1c1f7c11 */ /* 0x000fca00090f0c1d */
[----:B------:R1:W5:Y:S04]  /*0830*/  @!P3 LDG.E.128 R4, desc[UR4][R30.64] ;  /* 0x000000041e04b981 */ /* 0x000368000c1e1d00 */
[----:B------:R1:W5:Y:S04]  /*0840*/  @!P4 LDG.E.128 R20, desc[UR4][R30.64+0x80] ;  /* 0x000080041e14c981 */ /* 0x000368000c1e1d00 */
[----:B------:R1:W5:Y:S02]  /*0850*/  @!P5 LDG.E.128 R24, desc[UR4][R30.64+0x100] ;  /* 0x000100041e18d981 */ /* 0x000364000c1e1d00 */
.L_x_78:
[----:B------:R-:W-:Y:S05]  /*0860*/  BSYNC.RECONVERGENT B0 ;  /* 0x0000000000007941 */ /* 0x000fea0003800200 */
.L_x_77:
[----:B------:R-:W-:Y:S01]  /*0870*/  BSSY.RECONVERGENT B0, `(.L_x_79) ;  /* 0x000001d000007945 */ /* 0x000fe20003800200 */
[----:B------:R-:W-:Y:S02]  /*0880*/  CS2R R28, SRZ ;  /* 0x00000000001c7805 */ /* 0x000fe4000001ff00 */
[----:B-1----:R-:W-:Y:S02]  /*0890*/  CS2R R30, SRZ ;  /* 0x00000000001e7805 */ /* 0x002fe4000001ff00 */
[----:B------:R-:W-:Y:S02]  /*08a0*/  CS2R R32, SRZ ;  /* 0x0000000000207805 */ /* 0x000fe4000001ff00 */
[----:B0-----:R-:W-:Y:S02]  /*08b0*/  CS2R R34, SRZ ;  /* 0x0000000000227805 */ /* 0x001fe4000001ff00 */
[----:B------:R-:W-:Y:S02]  /*08c0*/  CS2R R48, SRZ ;  /* 0x0000000000307805 */ /* 0x000fe4000001ff00 */
[----:B------:R-:W-:-:S02]  /*08d0*/  CS2R R50, SRZ ;  /* 0x0000000000327805 */ /* 0x000fc4000001ff00 */
[----:B------:R-:W-:Y:S02]  /*08e0*/  CS2R R36, SRZ ;  /* 0x0000000000247805 */ /* 0x000fe4000001ff00 */
[----:B------:R-:W-:Y:S02]  /*08f0*/  CS2R R38, SRZ ;  /* 0x0000000000267805 */ /* 0x000fe4000001ff00 */
[----:B------:R-:W-:Y:S02]  /*0900*/  CS2R R40, SRZ ;  /* 0x0000000000287805 */ /* 0x000fe4000001ff00 */
[----:B------:R-:W-:Y:S02]  /*0910*/  CS2R R42, SRZ ;  /* 0x00000000002a7805 */ /* 0x000fe4000001ff00 */
[----:B------:R-:W-:Y:S02]  /*0920*/  CS2R R44, SRZ ;  /* 0x00000000002c7805 */ /* 0x000fe4000001ff00 */
        /* <DEDUP_REMOVED lines=17> */
.L_x_80:
[----:B------:R-:W-:Y:S05]  /*0a40*/  BSYNC.RECONVERGENT B0 ;  /* 0x0000000000007941 */ /* 0x000fea0003800200 */
.L_x_79:
        /* <DEDUP_REMOVED lines=19> */
.L_x_82:
[----:B------:R-:W-:Y:S05]  /*0b80*/  BSYNC.RECONVERGENT B0 ;  /* 0x0000000000007941 */ /* 0x000fea0003800200 */
.L_x_81:
[C---:B-----5:R-:W-:Y:S01]  /*0b90*/  LOP3.LUT R60, R16.reuse, 0xffff0000, RZ, 0xc0, !PT ;  /* 0xffff0000103c7812 */ /* 0x060fe200078ec0ff */
[----:B------:R-:W-:Y:S01]  /*0ba0*/  IMAD.U32 R3, R16, 0x10000, RZ ;  /* 0x0001000010037824 */ /* 0x000fe200078e00ff */
[C---:B-1----:R-:W-:Y:S01]  /*0bb0*/  LOP3.LUT R65, R28.reuse, 0xffff0000, RZ, 0xc0, !PT ;  /* 0xffff00001c417812 */ /* 0x042fe200078ec0ff */
[----:B------:R-:W-:Y:S01]  /*0bc0*/  IMAD.U32 R64, R28, 0x10000, RZ ;  /* 0x000100001c407824 */ /* 0x000fe200078e00ff */
[----:B------:R-:W-:Y:S01]  /*0bd0*/  LOP3.LUT R86, R4, 0xffff0000, RZ, 0xc0, !PT ;  /* 0xffff000004567812 */ /* 0x000fe200078ec0ff */
[----:B------:R-:W-:Y:S01]  /*0be0*/  IMAD.U32 R81, R49, 0x10000, RZ ;  /* 0x0001000031517824 */ /* 0x000fe200078e00ff */
[----:B------:R-:W-:Y:S01]  /*0bf0*/  LOP3.LUT R87, R36, 0xffff0000, RZ, 0xc0, !PT ;  /* 0xffff000024577812 */ /* 0x000fe200078ec0ff */
[----:B------:R-:W-:Y:S01]  /*0c00*/  FMUL.FTZ R60, R60, R65 ;  /* 0x000000413c3c7220 */ /* 0x000fe20000410000 */
[C---:B------:R-:W-:Y:S01]  /*0c10*/  SHF.L.U32 R82, R48.reuse, 0x10, RZ ;  /* 0x0000001030527819 */ /* 0x040fe200000006ff */
[----:B------:R-:W-:Y:S01]  /*0c20*/  IMAD.U32 R67, R29, 0x10000, RZ ;  /* 0x000100001d437824 */ /* 0x000fe200078e00ff */
[----:B------:R-:W-:Y:S01]  /*0c30*/  LOP3.LUT R83, R48, 0xffff0000, RZ, 0xc0, !PT ;  /* 0xffff000030537812 */ /* 0x000fe200078ec0ff */
[C---:B------:R-:W-:Y:S01]  /*0c40*/  IMAD.U32 R48, R50.reuse, 0x10000, RZ ;  /* 0x0001000032307824 */ /* 0x040fe200078e00ff */
[----:B------:R-:W-:Y:S01]  /*0c50*/  SHF.L.U32 R16, R17, 0x10, RZ ;  /* 0x0000001011107819 */ /* 0x000fe200000006ff */
[----:B------:R-:W-:Y:S01]  /*0c60*/  FFMA.FTZ R65, R3, R64, R60 ;  /* 0x0000004003417223 */ /* 0x000fe2000001003c */
[----:B------:R-:W-:Y:S01]  /*0c70*/  LOP3.LUT R84, R49, 0xffff0000, RZ, 0xc0, !PT ;  /* 0xffff000031547812 */ /* 0x000fe200078ec0ff */
[C---:B------:R-:W-:Y:S01]  /*0c80*/  IMAD.U32 R49, R51.reuse, 0x10000, RZ ;  /* 0x0001000033317824 */ /* 0x040fe200078e00ff */
[----:B------:R-:W-:Y:S01]  /*0c90*/  LOP3.LUT R85, R50, 0xffff0000, RZ, 0xc0, !PT ;  /* 0xffff000032557812 */ /* 0x000fe200078ec0ff */
[----:B------:R-:W-:Y:S01]  /*0ca0*/  FMUL.FTZ R87, R86, R87 ;  /* 0x0000005756577220 */ /* 0x000fe20000410000 */
[----:B------:R-:W-:Y:S01]  /*0cb0*/  LOP3.LUT R50, R51, 0xffff0000, RZ, 0xc0, !PT ;  /* 0xffff000033327812 */ /* 0x000fe200078ec0ff */
[----:B------:R-:W-:Y:S01]  /*0cc0*/  IMAD.U32 R51, R36, 0x10000, RZ ;  /* 0x0001000024337824 */ /* 0x000fe200078e00ff */
[----:B------:R-:W-:Y:S01]  /*0cd0*/  SHF.L.U32 R4, R4, 0x10, RZ ;  /* 0x0000001004047819 */ /* 0x000fe200000006ff */
[----:B------:R-:W-:Y:S01]  /*0ce0*/  FFMA.FTZ R65, R16, R67, R65 ;  /* 0x0000004310417223 */ /* 0x000fe20000010041 */
[----:B------:R-:W-:Y:S01]  /*0cf0*/  LOP3.LUT R62, R17, 0xffff0000, RZ, 0xc0, !PT ;  /* 0xffff0000113e7812 */ /* 0x000fe200078ec0ff */
[----:B------:R-:W-:Y:S01]  /*0d00*/  IMAD.U32 R3, R5, 0x10000, RZ ;  /* 0x0001000005037824 */ /* 0x000fe200078e00ff */
[----:B------:R-:W-:Y:S01]  /*0d10*/  LOP3.LUT R29, R29, 0xffff0000, RZ, 0xc0, !PT ;  /* 0xffff00001d1d7812 */ /* 0x000fe200078ec0ff */
[----:B------:R-:W-:-:S02]  /*0d20*/  IMAD.U32 R36, R37, 0x10000, RZ ;  /* 0x0001000025247824 */ /* 0x000fc400078e00ff */
[----:B------:R-:W-:Y:S01]  /*0d30*/  FFMA.FTZ R60, R4, R51, R87 ;  /* 0x00000033043c7223 */ /* 0x000fe20000010057 */
[----:B------:R-:W-:Y:S01]  /*0d40*/  SHF.L.U32 R28, R30, 0x10, RZ ;  /* 0x000000101e1c7819 */ /* 0x000fe200000006ff */
[----:B------:R-:W-:Y:S01]  /*0d50*/  IMAD.U32 R17, R18, 0x10000, RZ ;  /* 0x0001000012117824 */ /* 0x000fe200078e00ff */
[----:B------:R-:W-:Y:S01]  /*0d60*/  LOP3.LUT R5, R5, 0xffff0000, RZ, 0xc0, !PT ;  /* 0xffff000005057812 */ /* 0x000fe200078ec0ff */
[----:B------:R-:W-:Y:S01]  /*0d70*/  FFMA.FTZ R62, R62, R29, R65 ;  /* 0x0000001d3e3e7223 */ /* 0x000fe20000010041 */
[----:B------:R-:W-:Y:S01]  /*0d80*/  LOP3.LUT R4, R37, 0xffff0000, RZ, 0xc0, !PT ;  /* 0xffff000025047812 */ /* 0x000fe200078ec0ff */
[----:B------:R-:W-:Y:S01]  /*0d90*/  FFMA.FTZ R36, R3, R36, R60 ;  /* 0x0000002403247223 */ /* 0x000fe2000001003c */
[----:B------:R-:W-:Y:S01]  /*0da0*/  LOP3.LUT R63, R18, 0xffff0000, RZ, 0xc0, !PT ;  /* 0xffff0000123f7812 */ /* 0x000fe200078ec0ff */
[----:B------:R-:W-:Y:S01]  /*0db0*/  FFMA.FTZ R28, R17, R28, R62 ;  /* 0x0000001c111c7223 */ /* 0x000fe2000001003e */
[----:B------:R-:W-:Y:S01]  /*0dc0*/  LOP3.LUT R30, R30, 0xffff0000, RZ, 0xc0, !PT ;  /* 0xffff00001e1e7812 */ /* 0x000fe200078ec0ff */
[----:B------:R-:W-:Y:S01]  /*0dd0*/  IMAD.U32 R16, R38, 0x10000, RZ ;  /* 0x0001000026107824 */ /* 0x000fe200078e00ff */
[C---:B------:R-:W-:Y:S01]  /*0de0*/  SHF.L.U32 R3, R6.reuse, 0x10, RZ ;  /* 0x0000001006037819 */ /* 0x040fe200000006ff */
[----:B------:R-:W-:Y:S01]  /*0df0*/  FFMA.FTZ R4, R5, R4, R36 ;  /* 0x0000000405047223 */ /* 0x000fe20000010024 */
[----:B------:R-:W-:Y:S01]  /*0e00*/  IMAD.U32 R18, R19, 0x10000, RZ ;  /* 0x0001000013127824 */ /* 0x000fe200078e00ff */
[----:B------:R-:W-:Y:S01]  /*0e10*/  LOP3.LUT R6, R6, 0xffff0000, RZ, 0xc0, !PT ;  /* 0xffff000006067812 */ /* 0x000fe200078ec0ff */
[----:B------:R-:W-:Y:S01]  /*0e20*/  IMAD.U32 R69, R31, 0x10000, RZ ;  /* 0x000100001f457824 */ /* 0x000fe200078e00ff */
[----:B------:R-:W-:Y:S01]  /*0e30*/  LOP3.LUT R5, R38, 0xffff0000, RZ, 0xc0, !PT ;  /* 0xffff000026057812 */ /* 0x000fe200078ec0ff */
[----:B------:R-:W-:Y:S01]  /*0e40*/  FFMA.FTZ R63, R63, R30, R28 ;  /* 0x0000001e3f3f7223 */ /* 0x000fe2000001001c */
[----:B------:R-:W-:Y:S01]  /*0e50*/  FFMA.FTZ R17, R3, R16, R4 ;  /* 0x0000001003117223 */ /* 0x000fe20000010004 */
[----:B------:R-:W-:Y:S01]  /*0e60*/  LOP3.LUT R19, R19, 0xffff0000, RZ, 0xc0, !PT ;  /* 0xffff000013137812 */ /* 0x000fe200078ec0ff */
[----:B------:R-:W-:Y:S01]  /*0e70*/  IMAD.U32 R3, R7, 0x10000, RZ ;  /* 0x0001000007037824 */ /* 0x000fe200078e00ff */
[----:B------:R-:W-:Y:S01]  /*0e80*/  LOP3.LUT R66, R31, 0xffff0000, RZ, 0xc0, !PT ;  /* 0xffff00001f427812 */ /* 0x000fe200078ec0ff */
[----:B------:R-:W-:Y:S01]  /*0e90*/  FFMA.FTZ R18, R18, R69, R63 ;  /* 0x0000004512127223 */ /* 0x000fe2000001003f */
[----:B------:R-:W-:-:S02]  /*0ea0*/  IMAD.U32 R4, R39, 0x10000, RZ ;  /* 0x0001000027047824 */ /* 0x000fc400078e00ff */
        /* <DEDUP_REMOVED lines=19> */
[----:B0-----:R-:W-:Y:S01]  /*0fe0*/  LOP3.LUT R70, R13, 0xffff0000, RZ, 0xc0, !PT ;  /* 0xffff00000d467812 */ /* 0x001fe200078ec0ff */
        /* <DEDUP_REMOVED lines=29> */
[C---:B------:R-:W-:Y:S01]  /*11c0*/  SHF.L.U32 R35, R8.reuse, 0x10, RZ ;  /* 0x0000001008237819 */ /* 0x040fe200000006ff */
        /* <DEDUP_REMOVED lines=11> */
[----:B------:R-:W-:Y:S01]  /*1280*/  FFMA.FTZ R35, R78, R83, R35 ;  /* 0x000000534e237223 */ /* 0x000fe20000010023 */
[----:B------:R-:W-:Y:S01]  /*1290*/  LOP3.LUT R5, R44, 0xffff0000, RZ, 0xc0, !PT ;  /* 0xffff00002c057812 */ /* 0x000fe200078ec0ff */
[----:B------:R-:W-:Y:S01]  /*12a0*/  FFMA.FTZ R7, R3, R4, R6 ;  /* 0x0000000403077223 */ /* 0x000fe20000010006 */
[----:B------:R-:W-:Y:S01]  /*12b0*/  LOP3.LUT R79, R9, 0xffff0000, RZ, 0xc0, !PT ;  /* 0xffff0000094f7812 */ /* 0x000fe200078ec0ff */
[----:B------:R-:W-:Y:S01]  /*12c0*/  FFMA.FTZ R8, R8, R81, R35 ;  /* 0x0000005108087223 */ /* 0x000fe20000010023 */
[----:B------:R-:W-:-:S02]  /*12d0*/  IMAD.U32 R3, R25, 0x10000, RZ ;  /* 0x0001000019037824 */ /* 0x000fc400078e00ff */
[----:B------:R-:W-:Y:S01]  /*12e0*/  FFMA.FTZ R24, R24, R5, R7 ;  /* 0x0000000518187223 */ /* 0x000fe20000010007 */
[----:B------:R-:W-:Y:S01]  /*12f0*/  IMAD.U32 R4, R45, 0x10000, RZ ;  /* 0x000100002d047824 */ /* 0x000fe200078e00ff */
[----:B------:R-:W-:Y:S01]  /*1300*/  LOP3.LUT R25, R25, 0xffff0000, RZ, 0xc0, !PT ;  /* 0xffff000019197812 */ /* 0x000fe200078ec0ff */
[C---:B------:R-:W-:Y:S01]  /*1310*/  IMAD.U32 R9, R10.reuse, 0x10000, RZ ;  /* 0x000100000a097824 */ /* 0x040fe200078e00ff */
[----:B------:R-:W-:Y:S01]  /*1320*/  LOP3.LUT R6, R45, 0xffff0000, RZ, 0xc0, !PT ;  /* 0xffff00002d067812 */ /* 0x000fe200078ec0ff */
[----:B------:R-:W-:Y:S01]  /*1330*/  FFMA.FTZ R8, R79, R84, R8 ;  /* 0x000000544f087223 */ /* 0x000fe20000010008 */
[----:B------:R-:W-:Y:S01]  /*1340*/  FFMA.FTZ R24, R3, R4, R24 ;  /* 0x0000000403187223 */ /* 0x000fe20000010018 */
[----:B------:R-:W-:Y:S01]  /*1350*/  LOP3.LUT R80, R10, 0xffff0000, RZ, 0xc0, !PT ;  /* 0xffff00000a507812 */ /* 0x000fe200078ec0ff */
[----:B------:R-:W-:Y:S01]  /*1360*/  IMAD.U32 R4, R46, 0x10000, RZ ;  /* 0x000100002e047824 */ /* 0x000fe200078e00ff */
[C---:B------:R-:W-:Y:S01]  /*1370*/  SHF.L.U32 R3, R26.reuse, 0x10, RZ ;  /* 0x000000101a037819 */ /* 0x040fe200000006ff */
[----:B------:R-:W-:Y:S01]  /*1380*/  FFMA.FTZ R9, R9, R48, R8 ;  /* 0x0000003009097223 */ /* 0x000fe20000010008 */
        /* <DEDUP_REMOVED lines=12> */
[----:B------:R-:W-:Y:S01]  /*1450*/  FFMA.FTZ R10, R11, R50, R10 ;  /* 0x000000320b0a7223 */ /* 0x000fe2000001000a */
[----:B------:R-:W-:Y:S01]  /*1460*/  LOP3.LUT R6, R47, 0xffff0000, RZ, 0xc0, !PT ;  /* 0xffff00002f067812 */ /* 0x000fe200078ec0ff */
[----:B------:R-:W-:Y:S01]  /*1470*/  FFMA.FTZ R4, R3, R4, R26 ;  /* 0x0000000403047223 */ /* 0x000fe2000001001a */
[----:B------:R-:W-:Y:S01]  /*1480*/  IADD3 R57, PT, PT, R57, 0x3f, RZ ;  /* 0x0000003f39397810 */ /* 0x000fe20007ffe0ff */
[----:B------:R-:W-:Y:S01]  /*1490*/  IMAD R13, R61, 0x3000, RZ ;  /* 0x000030003d0d7824 */ /* 0x000fe200078e02ff */
[----:B------:R-:W0:Y:S01]  /*14a0*/  SHFL.BFLY PT, R3, R10, 0x4, 0x1f ;  /* 0x0c801f000a037f89 */ /* 0x000e2200000e0000 */
[----:B------:R-:W-:Y:S01]  /*14b0*/  FFMA.FTZ R6, R27, R6, R4 ;  /* 0x000000061b067223 */ /* 0x000fe20000010004 */
[----:B------:R-:W-:Y:S01]  /*14c0*/  ISETP.NE.AND P1, PT, R2, RZ, PT ;  /* 0x000000ff0200720c */ /* 0x000fe20003f25270 */
[----:B------:R-:W-:Y:S01]  /*14d0*/  IMAD.SHL.U32 R14, R55, 0x4, RZ ;  /* 0x00000004370e7824 */ /* 0x000fe200078e00ff */
[----:B------:R-:W-:Y:S02]  /*14e0*/  BSSY.RECONVERGENT B0, `(.L_x_83) ;  /* 0x000002e000007945 */ /* 0x000fe40003800200 */
[----:B------:R-:W1:Y:S02]  /*14f0*/  SHFL.BFLY PT, R5, R6, 0x4, 0x1f ;  /* 0x0c801f0006057f89 */ /* 0x000e6400000e0000 */
[----:B------:R-:W-:Y:S01]  /*1500*/  LOP3.LUT R14, R14, R13, RZ, 0xfc, !PT ;  /* 0x0000000d0e0e7212 */ /* 0x000fe200078efcff */
[----:B0-----:R-:W-:-:S05]  /*1510*/  FADD.FTZ R3, R10, R3 ;  /* 0x000000030a037221 */ /* 0x001fca0000010000 */
[----:B------:R-:W0:Y:S01]  /*1520*/  SHFL.BFLY PT, R4, R3, 0x2, 0x1f ;  /* 0x0c401f0003047f89 */ /* 0x000e2200000e0000 */
[----:B-1----:R-:W-:Y:S02]  /*1530*/  FADD.FTZ R5, R6, R5 ;  /* 0x0000000506057221 */ /* 0x002fe40000010000 */
[----:B------:R-:W1:Y:S03]  /*1540*/  LDC.64 R6, c[0x0][0x440] ;  /* 0x00011000ff067b82 */ /* 0x000e660000000a00 */
[----:B------:R-:W2:Y:S01]  /*1550*/  SHFL.BFLY PT, R12, R5, 0x2, 0x1f ;  /* 0x0c401f00050c7f89 */ /* 0x000ea200000e0000 */
[----:B0-----:R-:W-:Y:S01]  /*1560*/  FADD.FTZ R8, R3, R4 ;  /* 0x0000000403087221 */ /* 0x001fe20000010000 */
[----:B------:R-:W-:Y:S01]  /*1570*/  SHF.R.S32.HI R4, RZ, 0x1f, R57 ;  /* 0x0000001fff047819 */ /* 0x000fe20000011439 */
[----:B------:R-:W-:-:S03]  /*1580*/  IMAD R3, R59, 0xc0, RZ ;  /* 0x000000c03b037824 */ /* 0x000fc600078e02ff */
[-C--:B------:R-:W-:Y:S01]  /*1590*/  LEA.HI R4, R4, R57.reuse, RZ, 0x6 ;  /* 0x0000003904047211 */ /* 0x080fe200078f30ff */
[----:B--2---:R-:W-:Y:S01]  /*15a0*/  FADD.FTZ R12, R5, R12 ;  /* 0x0000000c050c7221 */ /* 0x004fe20000010000 */
[----:B------:R-:W0:Y:S02]  /*15b0*/  SHFL.BFLY PT, R9, R8, 0x1, 0x1f ;  /* 0x0c201f0008097f89 */ /* 0x000e2400000e0000 */
[----:B------:R-:W-:Y:S02]  /*15c0*/  LOP3.LUT R4, R4, 0xffffffc0, RZ, 0xc0, !PT ;  /* 0xffffffc004047812 */ /* 0x000fe400078ec0ff */
[----:B------:R-:W2:Y:S02]  /*15d0*/  SHFL.BFLY PT, R11, R12, 0x1, 0x1f ;  /* 0x0c201f000c0b7f89 */ /* 0x000ea400000e0000 */
[----:B------:R-:W-:Y:S02]  /*15e0*/  IADD3 R10, PT, PT, R54, R57, -R4 ;  /* 0x00000039360a7210 */ /* 0x000fe40007ffe804 */
[----:B------:R-:W3:Y:S03]  /*15f0*/  LDC.64 R4, c[0x0][0x448] ;  /* 0x00011200ff047b82 */ /* 0x000ee60000000a00 */
[----:B------:R-:W-:-:S05]  /*1600*/  IMAD.IADD R10, R57, 0x1, -R10 ;  /* 0x00000001390a7824 */ /* 0x000fca00078e0a0a */
[----:B------:R-:W-:Y:S02]  /*1610*/  ISETP.GE.AND P0, PT, R55, R10, PT ;  /* 0x0000000a3700720c */ /* 0x000fe40003f06270 */
[----:B------:R-:W-:Y:S02]  /*1620*/  IADD3 R10, P2, PT, R3, R14, RZ ;  /* 0x0000000e030a7210 */ /* 0x000fe40007f5e0ff */
[----:B------:R-:W-:Y:S02]  /*1630*/  ISETP.GT.U32.OR P0, PT, R55, 0x3f, P0 ;  /* 0x0000003f3700780c */ /* 0x000fe40000704470 */
[----:B------:R-:W-:Y:S01]  /*1640*/  SHF.R.S32.HI R14, RZ, 0x1f, R59 ;  /* 0x0000001fff0e7819 */ /* 0x000fe2000001143b */
[----:B0-----:R-:W-:Y:S01]  /*1650*/  FADD.FTZ R13, R8, R9 ;  /* 0x00000009080d7221 */ /* 0x001fe20000010000 */
[----:B--2---:R-:W-:Y:S01]  /*1660*/  FADD.FTZ R12, R12, R11 ;  /* 0x0000000b0c0c7221 */ /* 0x004fe20000010000 */
[----:B------:R-:W-:Y:S01]  /*1670*/  LEA.HI.X.SX32 R11, R3, RZ, 0x1, P2 ;  /* 0x000000ff030b7211 */ /* 0x000fe200010f0eff */
[----:B-1----:R-:W-:Y:S07]  /*1680*/  @P1 BRA `(.L_x_84) ;  /* 0x00000000004c1947 */ /* 0x002fee0003800000 */
[----:B------:R-:W0:Y:S01]  /*1690*/  LDC.64 R8, c[0x0][0x3e8] ;  /* 0x0000fa00ff087b82 */ /* 0x000e220000000a00 */
[----:B------:R-:W1:Y:S01]  /*16a0*/  LDCU.64 UR8, c[0x0][0x3f0] ;  /* 0x00007e00ff0877ac */ /* 0x000e620008000a00 */
[----:B------:R-:W-:Y:S02]  /*16b0*/  IADD3 R2, P1, PT, R54, R59, RZ ;  /* 0x0000003b36027210 */ /* 0x000fe40007f3e0ff */
[----:B------:R-:W-:Y:S01]  /*16c0*/  ISETP.GE.AND P2, PT, R0, R53, PT ;  /* 0x000000350000720c */ /* 0x000fe20003f46270 */
[----:B------:R-:W2:Y:S02]  /*16d0*/  LDCU.64 UR10, c[0x0][0x3d0] ;  /* 0x00007a00ff0a77ac */ /* 0x000ea40008000a00 */
[----:B------:R-:W-:Y:S02]  /*16e0*/  IMAD.X R3, RZ, RZ, R14, P1 ;  /* 0x000000ffff037224 */ /* 0x000fe400008e060e */
[----:B0-----:R-:W-:-:S04]  /*16f0*/  IMAD.WIDE.U32 R2, R8, UR6, R2 ;  /* 0x0000000608027c25 */ /* 0x001fc8000f8e0002 */
[----:B------:R-:W-:Y:S01]  /*1700*/  IMAD R3, R9, UR6, R3 ;  /* 0x0000000609037c24 */ /* 0x000fe2000f8e0203 */
[----:B------:R-:W-:Y:S01]  /*1710*/  FSEL R9, R13, RZ, !P2 ;  /* 0x000000ff0d097208 */ /* 0x000fe20005000000 */
[----:B-1----:R-:W-:-:S04]  /*1720*/  IMAD.WIDE.U32 R2, R52, UR8, R2 ;  /* 0x0000000834027c25 */ /* 0x002fc8000f8e0002 */
[----:B------:R-:W-:Y:S01]  /*1730*/  IMAD R8, R52, UR9, R3 ;  /* 0x0000000934087c24 */ /* 0x000fe2000f8e0203 */
[----:B------:R-:W-:-:S04]  /*1740*/  IADD3 R3, P1, PT, R0, R2, RZ ;  /* 0x0000000200037210 */ /* 0x000fc80007f3e0ff */
[----:B------:R-:W-:Y:S02]  /*1750*/  IADD3.X R8, PT, PT, RZ, R8, RZ, P1, !PT ;  /* 0x00000008ff087210 */ /* 0x000fe40000ffe4ff */
[C---:B--2---:R-:W-:Y:S02]  /*1760*/  LEA R2, P3, R3.reuse, UR10, 0x2 ;  /* 0x0000000a03027c11 */ /* 0x044fe4000f8610ff */
[----:B------:R-:W-:Y:S02]  /*1770*/  ISETP.GE.AND P1, PT, R58, R53, PT ;  /* 0x000000353a00720c */ /* 0x000fe40003f26270 */
[----:B------:R-:W-:Y:S02]  /*1780*/  LEA.HI.X R3, R3, UR11, R8, 0x2, P3 ;  /* 0x0000000b03037c11 */ /* 0x000fe400098f1408 */
[----:B------:R-:W-:-:S03]  /*1790*/  FSEL R13, R12, RZ, !P1 ;  /* 0x000000ff0c0d7208 */ /* 0x000fc60004800000 */
[----:B------:R0:W-:Y:S04]  /*17a0*/  STG.E desc[UR4][R2.64], R9 ;  /* 0x0000000902007986 */ /* 0x0001e8000c101904 */
[----:B------:R0:W-:Y:S02]  /*17b0*/  STG.E desc[UR4][R2.64+0x80], R13 ;  /* 0x0000800d02007986 */ /* 0x0001e4000c101904 */
.L_x_84:
[----:B------:R-:W-:Y:S05]  /*17c0*/  BSYNC.RECONVERGENT B0 ;  /* 0x0000000000007941 */ /* 0x000fea0003800200 */
.L_x_83:
[----:B------:R-:W-:Y:S04]  /*17d0*/  BSSY.RECONVERGENT B0, `(.L_x_85) ;  /* 0x0000012000007945 */ /* 0x000fe80003800200 */
[----:B------:R-:W-:Y:S05]  /*17e0*/  @P0 BRA `(.L_x_86) ;  /* 0x0000000000400947 */ /* 0x000fea0003800000 */
[----:B0-----:R-:W0:Y:S01]  /*17f0*/  LDC.64 R8, c[0x0][0x418] ;  /* 0x00010600ff087b82 */ /* 0x001e220000000a00 */
[----:B------:R-:W-:Y:S01]  /*1800*/  IMAD.IADD R2, R54, 0x1, R55 ;  /* 0x0000000136027824 */ /* 0x000fe200078e0237 */
[----:B------:R-:W1:Y:S01]  /*1810*/  LDCU.64 UR8, c[0x0][0x420] ;  /* 0x00008400ff0877ac */ /* 0x000e620008000a00 */
[----:B------:R-:W-:-:S03]  /*1820*/  FMUL.FTZ R0, R74, 1.4426950216293334961 ;  /* 0x3fb8aa3b4a007820 */ /* 0x000fc60000410000 */
[----:B------:R-:W-:Y:S02]  /*1830*/  IADD3 R2, P0, PT, R2, R59, RZ ;  /* 0x0000003b02027210 */ /* 0x000fe40007f1e0ff */
[----:B------:R-:W2:Y:S03]  /*1840*/  LDC.64 R12, c[0x0][0x410] ;  /* 0x00010400ff0c7b82 */ /* 0x000ea60000000a00 */
[----:B------:R-:W-:Y:S01]  /*1850*/  IMAD.X R3, RZ, RZ, R14, P0 ;  /* 0x000000ffff037224 */ /* 0x000fe200000e060e */
[----:B------:R-:W-:Y:S01]  /*1860*/  FSETP.NEU.FTZ.AND P0, PT, R74, -INF , PT ;  /* 0xff8000004a00780b */ /* 0x000fe20003f1d000 */
        /* <DEDUP_REMOVED lines=8> */
.L_x_86:
[----:B------:R-:W-:Y:S05]  /*18f0*/  BSYNC.RECONVERGENT B0 ;  /* 0x0000000000007941 */ /* 0x000fea0003800200 */
.L_x_85:
[----:B------:R-:W2:Y:S01]  /*1900*/  LDCU.64 UR10, c[0x0][0x458] ;  /* 0x00008b00ff0a77ac */ /* 0x000ea20008000a00 */
[----:B01----:R-:W-:Y:S01]  /*1910*/  IMAD.WIDE.U32 R2, R6, UR6, R10 ;  /* 0x0000000606027c25 */ /* 0x003fe2000f8e000a */
[----:B------:R-:W0:Y:S03]  /*1920*/  LDCU.64 UR8, c[0x0][0x428] ;  /* 0x00008500ff0877ac */ /* 0x000e260008000a00 */
[----:B------:R-:W-:Y:S02]  /*1930*/  IMAD R3, R7, UR6, R3 ;  /* 0x0000000607037c24 */ /* 0x000fe4000f8e0203 */
[----:B---3--:R-:W-:-:S04]  /*1940*/  IMAD.WIDE.U32 R2, R52, R4, R2 ;  /* 0x0000000434027225 */ /* 0x008fc800078e0002 */
[----:B------:R-:W-:Y:S01]  /*1950*/  IMAD R5, R52, R5, R3 ;  /* 0x0000000534057224 */ /* 0x000fe200078e0203 */
[----:B--2---:R-:W-:-:S04]  /*1960*/  ISETP.NE.U32.AND P0, PT, RZ, UR10, PT ;  /* 0x0000000aff007c0c */ /* 0x004fc8000bf05070 */
[----:B------:R-:W-:Y:S02]  /*1970*/  ISETP.NE.AND.EX P0, PT, RZ, UR11, PT, P0 ;  /* 0x0000000bff007c0c */ /* 0x000fe4000bf05300 */
[C---:B0-----:R-:W-:Y:S02]  /*1980*/  LEA R4, P1, R2.reuse, UR8, 0x2 ;  /* 0x0000000802047c11 */ /* 0x041fe4000f8210ff */
        /* <DEDUP_REMOVED lines=15> */
[----:B0-----:R-:W0:Y:S01]  /*1a80*/  LDC R5, c[0x0][0x390] ;  /* 0x0000e400ff057b82 */ /* 0x001e220000000800 */
[----:B------:R-:W1:Y:S07]  /*1a90*/  LDCU UR7, c[0x0][0x450] ;  /* 0x00008a00ff0777ac */ /* 0x000e6e0008000800 */
[----:B------:R-:W2:Y:S01]  /*1aa0*/  LDC.64 R2, c[0x0][0x458] ;  /* 0x00011600ff027b82 */ /* 0x000ea20000000a00 */
[----:B-1----:R-:W-:-:S04]  /*1ab0*/  IMAD R56, R61, UR7, R56 ;  /* 0x000000073d387c24 */ /* 0x002fc8000f8e0238 */
[----:B0-----:R-:W-:-:S04]  /*1ac0*/  IMAD R5, R56, R5, UR6 ;  /* 0x0000000638057e24 */ /* 0x001fc8000f8e0205 */
[----:B--2---:R-:W-:-:S05]  /*1ad0*/  IMAD.WIDE R2, R5, 0x4, R2 ;  /* 0x0000000405027825 */ /* 0x004fca00078e0202 */
[----:B------:R-:W-:Y:S01]  /*1ae0*/  STG.E desc[UR4][R2.64], RZ ;  /* 0x000000ff02007986 */ /* 0x000fe2000c101904 */
[----:B------:R-:W-:Y:S05]  /*1af0*/  EXIT ;  /* 0x000000000000794d */ /* 0x000fea0003800000 */
.L_x_87:
        /* <DEDUP_REMOVED lines=16> */
.L_x_115:


//--------------------- .nv.shared._ZN7cutlass13device_kernelIN5flash11enable_sm90INS1_16FlashAttnBwdSm90INS1_25CollectiveMainloopBwdSm90ILi2ELi1ELi1EN4cute5tupleIJNS5_1CILi1EEES8_S8_EEENS6_IJNS7_ILi64EEENS7_ILi96EEENS7_ILi192EEEEEENS_10bfloat16_tEfNS_4arch4Sm90ELb0ELb0ELb0ELb0ELb0ELb0ELb1ELb0ELi3ELi1ELi1ELi1ELb0EEENS1_21CollectiveEpilogueBwdISD_SE_SG_Li384ELb0ELb1ELi3EEENS1_19SingleTileSchedulerILb0ELb0ELb0ELi96EEEEEEEEEvNT_6ParamsE --------------------------
	.section	.nv.shared._ZN7cutlass13device_kernelIN5flash11enable_sm90INS1_16FlashAttnBwdSm90INS1_25CollectiveMainloopBwdSm90ILi2ELi1ELi1EN4cute5tupleIJNS5_1CILi1EEES8_S8_EEENS6_IJNS7_ILi64EEENS7_ILi96EEENS7_ILi192EEEEEENS_10bfloat16_tEfNS_4arch4Sm90ELb0ELb0ELb0ELb0ELb0ELb0ELb1ELb0ELi3ELi1ELi1ELi1ELb0EEENS1_21CollectiveEpilogueBwdISD_SE_SG_Li384ELb0ELb1ELi3EEENS1_19SingleTileSchedulerILb0ELb0ELb0ELi96EEEEEEEEEvNT_6ParamsE,"aw",@nobits
	.sectionflags	@""
	.align	16
	.zero		1024


//--------------------- .nv.shared.reserved.0     --------------------------
	.section	.nv.shared.reserved.0,"aw",@nobits
	.weak		__nv_reservedSMEM_offset_0_alias
	.size		__nv_reservedSMEM_offset_0_alias, 0, 64
	.other		__nv_reservedSMEM_offset_0_alias,@"STO_CUDA_RESERVED_SHARED STV_DEFAULT"
__nv_reservedSMEM_offset_0_alias:
	.zero		0
	.zero		64


//--------------------- .nv.global                --------------------------
	.section	.nv.global,"aw",@nobits
.nv.global:
	.type		_ZN66_INTERNAL_1b5186a0_30_flash_bwd_hdim192_bf16_sm90_cu_ceb34e2a_30434cute1_E,@object
	.size		_ZN66_INTERNAL_1b5186a0_30_flash_bwd_hdim192_bf16_sm90_cu_ceb34e2a_30434cute1_E,(_ZN66_INTERNAL_1b5186a0_30_flash_bwd_hdim192_bf16_sm90_cu_ceb34e2a_30434cuda3std3__45__cpo6cbeginE - _ZN66_INTERNAL_1b5186a0_30_flash_bwd_hdim192_bf16_sm90_cu_ceb34e2a_30434cute1_E)
_ZN66_INTERNAL_1b5186a0_30_flash_bwd_hdim192_bf16_sm90_cu_ceb34e2a_30434cute1_E:
	.zero		1
	.type		_ZN66_INTERNAL_1b5186a0_30_flash_bwd_hdim192_bf16_sm90_cu_ceb34e2a_30434cuda3std3__45__cpo6cbeginE,@object
	.size		_ZN66_INTERNAL_1b5186a0_30_flash_bwd_hdim192_bf16_sm90_cu_ceb34e2a_30434cuda3std3__45__cpo6cbeginE,(_ZN66_INTERNAL_1b5186a0_30_flash_bwd_hdim192_bf16_sm90_cu_ceb34e2a_30434cuda3std3__48in_placeE - _ZN66_INTERNAL_1b5186a0_30_flash_bwd_hdim192_bf16_sm90_cu_ceb34e2a_30434cuda3std3__45__cpo6cbeginE)
_ZN66_INTERNAL_1b5186a0_30_flash_bwd_hdim192_bf16_sm90_cu_ceb34e2a_30434cuda3std3__45__cpo6cbeginE:
	.zero		1
	.type		_ZN66_INTERNAL_1b5186a0_30_flash_bwd_hdim192_bf16_sm90_cu_ceb34e2a_30434cuda3std3__48in_placeE,@object
	.size		_ZN66_INTERNAL_1b5186a0_30_flash_bwd_hdim192_bf16_sm90_cu_ceb34e2a_30434cuda3std3__48in_placeE,(_ZN66_INTERNAL_1b5186a0_30_flash_bwd_hdim192_bf16_sm90_cu_ceb34e2a_30434cuda3std6ranges3__45__cpo9iter_moveE - _ZN66_INTERNAL_1b5186a0_30_flash_bwd_hdim192_bf16_sm90_cu_ceb34e2a_30434cuda3std3__48in_placeE)
_ZN66_INTERNAL_1b5186a0_30_flash_bwd_hdim192_bf16_sm90_cu_ceb34e2a_30434cuda3std3__48in_placeE:
	.zero		1
	.type		_ZN66_INTERNAL_1b5186a0_30_flash_bwd_hdim192_bf16_sm90_cu_ceb34e2a_30434cuda3std6ranges3__45__cpo9iter_moveE,@object
	.size		_ZN66_INTERNAL_1b5186a0_30_flash_bwd_hdim192_bf16_sm90_cu_ceb34e2a_30434cuda3std6ranges3__45__cpo9iter_moveE,(_ZN66_INTERNAL_1b5186a0_30_flash_bwd_hdim192_bf16_sm90_cu_ceb34e2a_30434cuda3std3__45__cpo5beginE - _ZN66_INTERNAL_1b5186a0_30_flash_bwd_hdim192_bf16_sm90_cu_ceb34e2a_30434cuda3std6ranges3__45__cpo9iter_moveE)
_ZN66_INTERNAL_1b5186a0_30_flash_bwd_hdim192_bf16_sm90_cu_ceb34e2a_30434cuda3std6ranges3__45__cpo9iter_moveE:
	.zero		1
	.type		_ZN66_INTERNAL_1b5186a0_30_flash_bwd_hdim192_bf16_sm90_cu_ceb34e2a_30434cuda3std3__45__cpo5beginE,@object
	.size		_ZN66_INTERNAL_1b5186a0_30_flash_bwd_hdim192_bf16_sm90_cu_ceb34e2a_30434cuda3std3__45__cpo5beginE,(_ZN66_INTERNAL_1b5186a0_30_flash_bwd_hdim192_bf16_sm90_cu_ceb34e2a_30434cuda3std3__468_GLOBAL__N__1b5186a0_30_flash_bwd_hdim192_bf16_sm90_cu_ceb34e2a_30436ignoreE - _ZN66_INTERNAL_1b5186a0_30_flash_bwd_hdim192_bf16_sm90_cu_ceb34e2a_30434cuda3std3__45__cpo5beginE)
_ZN66_INTERNAL_1b5186a0_30_flash_bwd_hdim192_bf16_sm90_cu_ceb34e2a_30434cuda3std3__45__cpo5beginE:
	.zero		1
	.type		_ZN66_INTERNAL_1b5186a0_30_flash_bwd_hdim192_bf16_sm90_cu_ceb34e2a_30434cuda3std3__468_GLOBAL__N__1b5186a0_30_flash_bwd_hdim192_bf16_sm90_cu_ceb34e2a_30436ignoreE,@object
	.size		_ZN66_INTERNAL_1b5186a0_30_flash_bwd_hdim192_bf16_sm90_cu_ceb34e2a_30434cuda3std3__468_GLOBAL__N__1b5186a0_30_flash_bwd_hdim192_bf16_sm90_cu_ceb34e2a_30436ignoreE,(_ZN66_INTERNAL_1b5186a0_30_flash_bwd_hdim192_bf16_sm90_cu_ceb34e2a_30434cute7productE - _ZN66_INTERNAL_1b5186a0_30_flash_bwd_hdim192_bf16_sm90_cu_ceb34e2a_30434cuda3std3__468_GLOBAL__N__1b5186a0_30_flash_bwd_hdim192_bf16_sm90_cu_ceb34e2a_30436ignoreE)
_ZN66_INTERNAL_1b5186a0_30_flash_bwd_hdim192_bf16_sm90_cu_ceb34e2a_30434cuda3std3__468_GLOBAL__N__1b5186a0_30_flash_bwd_hdim192_bf16_sm90_cu_ceb34e2a_30436ignoreE:
	.zero		1
	.type		_ZN66_INTERNAL_1b5186a0_30_flash_bwd_hdim192_bf16_sm90_cu_ceb34e2a_30434cute7productE,@object
	.size		_ZN66_INTERNAL_1b5186a0_30_flash_bwd_hdim192_bf16_sm90_cu_ceb34e2a_30434cute7productE,(_ZN66_INTERNAL_1b5186a0_30_flash_bwd_hdim192_bf16_sm90_cu_ceb34e2a_30434cuda3std3__45__cpo3endE - _ZN66_INTERNAL_1b5186a0_30_flash_bwd_hdim192_bf16_sm90_cu_ceb34e2a_30434cute7productE)
_ZN66_INTERNAL_1b5186a0_30_flash_bwd_hdim192_bf16_sm90_cu_ceb34e2a_30434cute7productE:
	.zero		1
	.type		_ZN66_INTERNAL_1b5186a0_30_flash_bwd_hdim192_bf16_sm90_cu_ceb34e2a_30434cuda3std3__45__cpo3endE,@object
	.size		_ZN66_INTERNAL_1b5186a0_30_flash_bwd_hdim192_bf16_sm90_cu_ceb34e2a_30434cuda3std3__45__cpo3endE,(_ZN66_INTERNAL_1b5186a0_30_flash_bwd_hdim192_bf16_sm90_cu_ceb34e2a_30434cuda3std3__419piecewise_constructE - _ZN66_INTERNAL_1b5186a0_30_flash_bwd_hdim192_bf16_sm90_cu_ceb34e2a_30434cuda3std3__45__cpo3endE)
_ZN66_INTERNAL_1b5186a0_30_flash_bwd_hdim192_bf16_sm90_cu_ceb34e2a_30434cuda3std3__45__cpo3endE:
	.zero		1
	.type		_ZN66_INTERNAL_1b5186a0_30_flash_bwd_hdim192_bf16_sm90_cu_ceb34e2a_30434cuda3std3__419piecewise_constructE,@object
	.size		_ZN66_INTERNAL_1b5186a0_30_flash_bwd_hdim192_bf16_sm90_cu_ceb34e2a_30434cuda3std3__419piecewise_constructE,(_ZN66_INTERNAL_1b5186a0_30_flash_bwd_hdim192_bf16_sm90_cu_ceb34e2a_30434cuda3std3__45__cpo4cendE - _ZN66_INTERNAL_1b5186a0_30_flash_bwd_hdim192_bf16_sm90_cu_ceb34e2a_30434cuda3std3__419piecewise_constructE)
_ZN66_INTERNAL_1b5186a0_30_flash_bwd_hdim192_bf16_sm90_cu_ceb34e2a_30434cuda3std3__419piecewise_constructE:
	.zero		1
	.type		_ZN66_INTERNAL_1b5186a0_30_flash_bwd_hdim192_bf16_sm90_cu_ceb34e2a_30434cuda3std3__45__cpo4cendE,@object
	.size		_ZN66_INTERNAL_1b5186a0_30_flash_bwd_hdim192_bf16_sm90_cu_ceb34e2a_30434cuda3std3__45__cpo4cendE,(_ZN66_INTERNAL_1b5186a0_30_flash_bwd_hdim192_bf16_sm90_cu_ceb34e2a_30434cuda3std6ranges3__45__cpo4swapE - _ZN66_INTERNAL_1b5186a0_30_flash_bwd_hdim192_bf16_sm90_cu_ceb34e2a_30434cuda3std3__45__cpo4cendE)
_ZN66_INTERNAL_1b5186a0_30_flash_bwd_hdim192_bf16_sm90_cu_ceb34e2a_30434cuda3std3__45__cpo4cendE:
	.zero		1
	.type		_ZN66_INTERNAL_1b5186a0_30_flash_bwd_hdim192_bf16_sm90_cu_ceb34e2a_30434cuda3std6ranges3__45__cpo4swapE,@object
	.size		_ZN66_INTERNAL_1b5186a0_30_flash_bwd_hdim192_bf16_sm90_cu_ceb34e2a_30434cuda3std6ranges3__45__cpo4swapE,(.L_7 - _ZN66_INTERNAL_1b5186a0_30_flash_bwd_hdim192_bf16_sm90_cu_ceb34e2a_30434cuda3std6ranges3__45__cpo4swapE)
_ZN66_INTERNAL_1b5186a0_30_flash_bwd_hdim192_bf16_sm90_cu_ceb34e2a_30434cuda3std6ranges3__45__cpo4swapE:
	.zero		1
.L_7:


//--------------------- .nv.shared._ZN7cutlass13device_kernelIN5flash11enable_sm90INS1_16FlashAttnBwdSm90INS1_25CollectiveMainloopBwdSm90ILi2ELi1ELi1EN4cute5tupleIJNS5_1CILi1EEES8_S8_EEENS6_IJNS7_ILi64EEENS7_ILi96EEENS7_ILi192EEEEEENS_10bfloat16_tEfNS_4arch4Sm90ELb0ELb0ELb0ELb0ELb1ELb0ELb1ELb0ELi3ELi1ELi1ELi1ELb0EEENS1_21CollectiveEpilogueBwdISD_SE_SG_Li384ELb0ELb1ELi3EEENS1_19SingleTileSchedulerILb0ELb0ELb0ELi96EEEEEEEEEvNT_6ParamsE --------------------------
	.section	.nv.shared._ZN7cutlass13device_kernelIN5flash11enable_sm90INS1_16FlashAttnBwdSm90INS1_25CollectiveMainloopBwdSm90ILi2ELi1ELi1EN4cute5tupleIJNS5_1CILi1EEES8_S8_EEENS6_IJNS7_ILi64EEENS7_ILi96EEENS7_ILi192EEEEEENS_10bfloat16_tEfNS_4arch4Sm90ELb0ELb0ELb0ELb0ELb1ELb0ELb1ELb0ELi3ELi1ELi1ELi1ELb0EEENS1_21CollectiveEpilogueBwdISD_SE_SG_Li384ELb0ELb1ELi3EEENS1_19SingleTileSchedulerILb0ELb0ELb0ELi96EEEEEEEEEvNT_6ParamsE,"aw",@nobits
	.sectionflags	@""
	.align	16
	.zero		1024


//--------------------- .nv.shared._ZN7cutlass13device_kernelIN5flash11enable_sm90INS1_16FlashAttnBwdSm90INS1_25CollectiveMainloopBwdSm90ILi2ELi1ELi1EN4cute5tupleIJNS5_1CILi1EEES8_S8_EEENS6_IJNS7_ILi64EEENS7_ILi96EEENS7_ILi192EEEEEENS_10bfloat16_tEfNS_4arch4Sm90ELb0ELb0ELb0ELb0ELb0ELb0ELb1ELb0ELi3ELi1ELi1ELi1ELb0EEENS1_24CollectiveEpilogueBwdGQAISD_fSG_Li384ELb0ELb0EEENS1_19SingleTileSchedulerILb0ELb0ELb0ELi96EEEEEEEEEvNT_6ParamsE --------------------------
	.section	.nv.shared._ZN7cutlass13device_kernelIN5flash11enable_sm90INS1_16FlashAttnBwdSm90INS1_25CollectiveMainloopBwdSm90ILi2ELi1ELi1EN4cute5tupleIJNS5_1CILi1EEES8_S8_EEENS6_IJNS7_ILi64EEENS7_ILi96EEENS7_ILi192EEEEEENS_10bfloat16_tEfNS_4arch4Sm90ELb0ELb0ELb0ELb0ELb0ELb0ELb1ELb0ELi3ELi1ELi1ELi1ELb0EEENS1_24CollectiveEpilogueBwdGQAISD_fSG_Li384ELb0ELb0EEENS1_19SingleTileSchedulerILb0ELb0ELb0ELi96EEEEEEEEEvNT_6ParamsE,"aw",@nobits
	.sectionflags	@""
	.align	16
	.zero		1024


//--------------------- .nv.shared._ZN7cutlass13device_kernelIN5flash11enable_sm90INS1_16FlashAttnBwdSm90INS1_25CollectiveMainloopBwdSm90ILi2ELi1ELi1EN4cute5tupleIJNS5_1CILi1EEES8_S8_EEENS6_IJNS7_ILi64EEENS7_ILi96EEENS7_ILi192EEEEEENS_10bfloat16_tEfNS_4arch4Sm90ELb0ELb0ELb0ELb0ELb1ELb0ELb1ELb0ELi3ELi1ELi1ELi1ELb0EEENS1_24CollectiveEpilogueBwdGQAISD_fSG_Li384ELb0ELb1EEENS1_19SingleTileSchedulerILb0ELb0ELb0ELi96EEEEEEEEEvNT_6ParamsE --------------------------
	.section	.nv.shared._ZN7cutlass13device_kernelIN5flash11enable_sm90INS1_16FlashAttnBwdSm90INS1_25CollectiveMainloopBwdSm90ILi2ELi1ELi1EN4cute5tupleIJNS5_1CILi1EEES8_S8_EEENS6_IJNS7_ILi64EEENS7_ILi96EEENS7_ILi192EEEEEENS_10bfloat16_tEfNS_4arch4Sm90ELb0ELb0ELb0ELb0ELb1ELb0ELb1ELb0ELi3ELi1ELi1ELi1ELb0EEENS1_24CollectiveEpilogueBwdGQAISD_fSG_Li384ELb0ELb1EEENS1_19SingleTileSchedulerILb0ELb0ELb0ELi96EEEEEEEEEvNT_6ParamsE,"aw",@nobits
	.sectionflags	@""
	.align	16
	.zero		1024


//--------------------- .nv.shared._ZN7cutlass13device_kernelIN5flash11enable_sm90INS1_16FlashAttnBwdSm90INS1_25CollectiveMainloopBwdSm90ILi2ELi1ELi1EN4cute5tupleIJNS5_1CILi1EEES8_S8_EEENS6_IJNS7_ILi64EEENS7_ILi96EEENS7_ILi192EEEEEENS_10bfloat16_tEfNS_4arch4Sm90ELb0ELb0ELb0ELb1ELb0ELb0ELb1ELb0ELi3ELi1ELi1ELi1ELb0EEENS1_21CollectiveEpilogueBwdISD_SE_SG_Li384ELb1ELb1ELi3EEENS1_19SingleTileSchedulerILb1ELb0ELb0ELi96EEEEEEEEEvNT_6ParamsE --------------------------
	.section	.nv.shared._ZN7cutlass13device_kernelIN5flash11enable_sm90INS1_16FlashAttnBwdSm90INS1_25CollectiveMainloopBwdSm90ILi2ELi1ELi1EN4cute5tupleIJNS5_1CILi1EEES8_S8_EEENS6_IJNS7_ILi64EEENS7_ILi96EEENS7_ILi192EEEEEENS_10bfloat16_tEfNS_4arch4Sm90ELb0ELb0ELb0ELb1ELb0ELb0ELb1ELb0ELi3ELi1ELi1ELi1ELb0EEENS1_21CollectiveEpilogueBwdISD_SE_SG_Li384ELb1ELb1ELi3EEENS1_19SingleTileSchedulerILb1ELb0ELb0ELi96EEEEEEEEEvNT_6ParamsE,"aw",@nobits
	.sectionflags	@""
	.align	16
	.zero		1024


//--------------------- .nv.shared._ZN7cutlass13device_kernelIN5flash11enable_sm90INS1_16FlashAttnBwdSm90INS1_25CollectiveMainloopBwdSm90ILi2ELi1ELi1EN4cute5tupleIJNS5_1CILi1EEES8_S8_EEENS6_IJNS7_ILi64EEENS7_ILi96EEENS7_ILi192EEEEEENS_10bfloat16_tEfNS_4arch4Sm90ELb0ELb0ELb0ELb1ELb1ELb0ELb1ELb0ELi3ELi1ELi1ELi1ELb0EEENS1_21CollectiveEpilogueBwdISD_SE_SG_Li384ELb1ELb1ELi3EEENS1_19SingleTileSchedulerILb1ELb0ELb0ELi96EEEEEEEEEvNT_6ParamsE --------------------------
	.section	.nv.shared._ZN7cutlass13device_kernelIN5flash11enable_sm90INS1_16FlashAttnBwdSm90INS1_25CollectiveMainloopBwdSm90ILi2ELi1ELi1EN4cute5tupleIJNS5_1CILi1EEES8_S8_EEENS6_IJNS7_ILi64EEENS7_ILi96EEENS7_ILi192EEEEEENS_10bfloat16_tEfNS_4arch4Sm90ELb0ELb0ELb0ELb1ELb1ELb0ELb1ELb0ELi3ELi1ELi1ELi1ELb0EEENS1_21CollectiveEpilogueBwdISD_SE_SG_Li384ELb1ELb1ELi3EEENS1_19SingleTileSchedulerILb1ELb0ELb0ELi96EEEEEEEEEvNT_6ParamsE,"aw",@nobits
	.sectionflags	@""
	.align	16
	.zero		1024


//--------------------- .nv.shared._ZN7cutlass13device_kernelIN5flash11enable_sm90INS1_16FlashAttnBwdSm90INS1_25CollectiveMainloopBwdSm90ILi2ELi1ELi1EN4cute5tupleIJNS5_1CILi1EEES8_S8_EEENS6_IJNS7_ILi64EEENS7_ILi96EEENS7_ILi192EEEEEENS_10bfloat16_tEfNS_4arch4Sm90ELb0ELb0ELb0ELb1ELb0ELb0ELb1ELb0ELi3ELi1ELi1ELi1ELb0EEENS1_24CollectiveEpilogueBwdGQAISD_fSG_Li384ELb1ELb0EEENS1_19SingleTileSchedulerILb1ELb0ELb0ELi96EEEEEEEEEvNT_6ParamsE --------------------------
	.section	.nv.shared._ZN7cutlass13device_kernelIN5flash11enable_sm90INS1_16FlashAttnBwdSm90INS1_25CollectiveMainloopBwdSm90ILi2ELi1ELi1EN4cute5tupleIJNS5_1CILi1EEES8_S8_EEENS6_IJNS7_ILi64EEENS7_ILi96EEENS7_ILi192EEEEEENS_10bfloat16_tEfNS_4arch4Sm90ELb0ELb0ELb0ELb1ELb0ELb0ELb1ELb0ELi3ELi1ELi1ELi1ELb0EEENS1_24CollectiveEpilogueBwdGQAISD_fSG_Li384ELb1ELb0EEENS1_19SingleTileSchedulerILb1ELb0ELb0ELi96EEEEEEEEEvNT_6ParamsE,"aw",@nobits
	.sectionflags	@""
	.align	16
	.zero		1024


//--------------------- .nv.shared._ZN7cutlass13device_kernelIN5flash11enable_sm90INS1_16FlashAttnBwdSm90INS1_25CollectiveMainloopBwdSm90ILi2ELi1ELi1EN4cute5tupleIJNS5_1CILi1EEES8_S8_EEENS6_IJNS7_ILi64EEENS7_ILi96EEENS7_ILi192EEEEEENS_10bfloat16_tEfNS_4arch4Sm90ELb0ELb0ELb0ELb1ELb1ELb0ELb1ELb0ELi3ELi1ELi1ELi1ELb0EEENS1_24CollectiveEpilogueBwdGQAISD_fSG_Li384ELb1ELb1EEENS1_19SingleTileSchedulerILb1ELb0ELb0ELi96EEEEEEEEEvNT_6ParamsE --------------------------
	.section	.nv.shared._ZN7cutlass13device_kernelIN5flash11enable_sm90INS1_16FlashAttnBwdSm90INS1_25CollectiveMainloopBwdSm90ILi2ELi1ELi1EN4cute5tupleIJNS5_1CILi1EEES8_S8_EEENS6_IJNS7_ILi64EEENS7_ILi96EEENS7_ILi192EEEEEENS_10bfloat16_tEfNS_4arch4Sm90ELb0ELb0ELb0ELb1ELb1ELb0ELb1ELb0ELi3ELi1ELi1ELi1ELb0EEENS1_24CollectiveEpilogueBwdGQAISD_fSG_Li384ELb1ELb1EEENS1_19SingleTileSchedulerILb1ELb0ELb0ELi96EEEEEEEEEvNT_6ParamsE,"aw",@nobits
	.sectionflags	@""
	.align	16
	.zero		1024


//--------------------- .nv.shared._ZN7cutlass13device_kernelIN5flash11enable_sm90INS1_16FlashAttnBwdSm90INS1_25CollectiveMainloopBwdSm90ILi2ELi1ELi1EN4cute5tupleIJNS5_1CILi1EEES8_S8_EEENS6_IJNS7_ILi64EEENS7_ILi96EEENS7_ILi192EEEEEENS_10bfloat16_tEfNS_4arch4Sm90ELb0ELb1ELb0ELb0ELb0ELb0ELb1ELb0ELi3ELi1ELi1ELi1ELb0EEENS1_21CollectiveEpilogueBwdISD_SE_SG_Li384ELb0ELb1ELi3EEENS1_19SingleTileSchedulerILb0ELb0ELb0ELi96EEEEEEEEEvNT_6ParamsE --------------------------
	.section	.nv.shared._ZN7cutlass13device_kernelIN5flash11enable_sm90INS1_16FlashAttnBwdSm90INS1_25CollectiveMainloopBwdSm90ILi2ELi1ELi1EN4cute5tupleIJNS5_1CILi1EEES8_S8_EEENS6_IJNS7_ILi64EEENS7_ILi96EEENS7_ILi192EEEEEENS_10bfloat16_tEfNS_4arch4Sm90ELb0ELb1ELb0ELb0ELb0ELb0ELb1ELb0ELi3ELi1ELi1ELi1ELb0EEENS1_21CollectiveEpilogueBwdISD_SE_SG_Li384ELb0ELb1ELi3EEENS1_19SingleTileSchedulerILb0ELb0ELb0ELi96EEEEEEEEEvNT_6ParamsE,"aw",@nobits
	.sectionflags	@""
	.align	16
	.zero		1024


//--------------------- .nv.shared._ZN7cutlass13device_kernelIN5flash11enable_sm90INS1_16FlashAttnBwdSm90INS1_25CollectiveMainloopBwdSm90ILi2ELi1ELi1EN4cute5tupleIJNS5_1CILi1EEES8_S8_EEENS6_IJNS7_ILi64EEENS7_ILi96EEENS7_ILi192EEEEEENS_10bfloat16_tEfNS_4arch4Sm90ELb0ELb1ELb0ELb0ELb1ELb0ELb1ELb0ELi3ELi1ELi1ELi1ELb0EEENS1_21CollectiveEpilogueBwdISD_SE_SG_Li384ELb0ELb1ELi3EEENS1_19SingleTileSchedulerILb0ELb0ELb0ELi96EEEEEEEEEvNT_6ParamsE --------------------------
	.section	.nv.shared._ZN7cutlass13device_kernelIN5flash11enable_sm90INS1_16FlashAttnBwdSm90INS1_25CollectiveMainloopBwdSm90ILi2ELi1ELi1EN4cute5tupleIJNS5_1CILi1EEES8_S8_EEENS6_IJNS7_ILi64EEENS7_ILi96EEENS7_ILi192EEEEEENS_10bfloat16_tEfNS_4arch4Sm90ELb0ELb1ELb0ELb0ELb1ELb0ELb1ELb0ELi3ELi1ELi1ELi1ELb0EEENS1_21CollectiveEpilogueBwdISD_SE_SG_Li384ELb0ELb1ELi3EEENS1_19SingleTileSchedulerILb0ELb0ELb0ELi96EEEEEEEEEvNT_6ParamsE,"aw",@nobits
	.sectionflags	@""
	.align	16
	.zero		1024


//--------------------- .nv.shared._ZN7cutlass13device_kernelIN5flash11enable_sm90INS1_16FlashAttnBwdSm90INS1_25CollectiveMainloopBwdSm90ILi2ELi1ELi1EN4cute5tupleIJNS5_1CILi1EEES8_S8_EEENS6_IJNS7_ILi64EEENS7_ILi96EEENS7_ILi192EEEEEENS_10bfloat16_tEfNS_4arch4Sm90ELb0ELb1ELb0ELb0ELb0ELb0ELb1ELb0ELi3ELi1ELi1ELi1ELb0EEENS1_24CollectiveEpilogueBwdGQAISD_fSG_Li384ELb0ELb0EEENS1_19SingleTileSchedulerILb0ELb0ELb0ELi96EEEEEEEEEvNT_6ParamsE --------------------------
	.section	.nv.shared._ZN7cutlass13device_kernelIN5flash11enable_sm90INS1_16FlashAttnBwdSm90INS1_25CollectiveMainloopBwdSm90ILi2ELi1ELi1EN4cute5tupleIJNS5_1CILi1EEES8_S8_EEENS6_IJNS7_ILi64EEENS7_ILi96EEENS7_ILi192EEEEEENS_10bfloat16_tEfNS_4arch4Sm90ELb0ELb1ELb0ELb0ELb0ELb0ELb1ELb0ELi3ELi1ELi1ELi1ELb0EEENS1_24CollectiveEpilogueBwdGQAISD_fSG_Li384ELb0ELb0EEENS1_19SingleTileSchedulerILb0ELb0ELb0ELi96EEEEEEEEEvNT_6ParamsE,"aw",@nobits
	.sectionflags	@""
	.align	16
	.zero		1024


//--------------------- .nv.shared._ZN7cutlass13device_kernelIN5flash11enable_sm90INS1_16FlashAttnBwdSm90INS1_25CollectiveMainloopBwdSm90ILi2ELi1ELi1EN4cute5tupleIJNS5_1CILi1EEES8_S8_EEENS6_IJNS7_ILi64EEENS7_ILi96EEENS7_ILi192EEEEEENS_10bfloat16_tEfNS_4arch4Sm90ELb0ELb1ELb0ELb0ELb1ELb0ELb1ELb0ELi3ELi1ELi1ELi1ELb0EEENS1_24CollectiveEpilogueBwdGQAISD_fSG_Li384ELb0ELb1EEENS1_19SingleTileSchedulerILb0ELb0ELb0ELi96EEEEEEEEEvNT_6ParamsE --------------------------
	.section	.nv.shared._ZN7cutlass13device_kernelIN5flash11enable_sm90INS1_16FlashAttnBwdSm90INS1_25CollectiveMainloopBwdSm90ILi2ELi1ELi1EN4cute5tupleIJNS5_1CILi1EEES8_S8_EEENS6_IJNS7_ILi64EEENS7_ILi96EEENS7_ILi192EEEEEENS_10bfloat16_tEfNS_4arch4Sm90ELb0ELb1ELb0ELb0ELb1ELb0ELb1ELb0ELi3ELi1ELi1ELi1ELb0EEENS1_24CollectiveEpilogueBwdGQAISD_fSG_Li384ELb0ELb1EEENS1_19SingleTileSchedulerILb0ELb0ELb0ELi96EEEEEEEEEvNT_6ParamsE,"aw",@nobits
	.sectionflags	@""
	.align	16
	.zero		1024


//--------------------- .nv.shared._ZN7cutlass13device_kernelIN5flash11enable_sm90INS1_16FlashAttnBwdSm90INS1_25CollectiveMainloopBwdSm90ILi2ELi1ELi1EN4cute5tupleIJNS5_1CILi1EEES8_S8_EEENS6_IJNS7_ILi64EEENS7_ILi96EEENS7_ILi192EEEEEENS_10bfloat16_tEfNS_4arch4Sm90ELb0ELb1ELb0ELb1ELb0ELb0ELb1ELb0ELi3ELi1ELi1ELi1ELb0EEENS1_21CollectiveEpilogueBwdISD_SE_SG_Li384ELb1ELb1ELi3EEENS1_19SingleTileSchedulerILb1ELb0ELb0ELi96EEEEEEEEEvNT_6ParamsE --------------------------
	.section	.nv.shared._ZN7cutlass13device_kernelIN5flash11enable_sm90INS1_16FlashAttnBwdSm90INS1_25CollectiveMainloopBwdSm90ILi2ELi1ELi1EN4cute5tupleIJNS5_1CILi1EEES8_S8_EEENS6_IJNS7_ILi64EEENS7_ILi96EEENS7_ILi192EEEEEENS_10bfloat16_tEfNS_4arch4Sm90ELb0ELb1ELb0ELb1ELb0ELb0ELb1ELb0ELi3ELi1ELi1ELi1ELb0EEENS1_21CollectiveEpilogueBwdISD_SE_SG_Li384ELb1ELb1ELi3EEENS1_19SingleTileSchedulerILb1ELb0ELb0ELi96EEEEEEEEEvNT_6ParamsE,"aw",@nobits
	.sectionflags	@""
	.align	16
	.zero		1024


//--------------------- .nv.shared._ZN7cutlass13device_kernelIN5flash11enable_sm90INS1_16FlashAttnBwdSm90INS1_25CollectiveMainloopBwdSm90ILi2ELi1ELi1EN4cute5tupleIJNS5_1CILi1EEES8_S8_EEENS6_IJNS7_ILi64EEENS7_ILi96EEENS7_ILi192EEEEEENS_10bfloat16_tEfNS_4arch4Sm90ELb0ELb1ELb0ELb1ELb1ELb0ELb1ELb0ELi3ELi1ELi1ELi1ELb0EEENS1_21CollectiveEpilogueBwdISD_SE_SG_Li384ELb1ELb1ELi3EEENS1_19SingleTileSchedulerILb1ELb0ELb0ELi96EEEEEEEEEvNT_6ParamsE --------------------------
	.section	.nv.shared._ZN7cutlass13device_kernelIN5flash11enable_sm90INS1_16FlashAttnBwdSm90INS1_25CollectiveMainloopBwdSm90ILi2ELi1ELi1EN4cute5tupleIJNS5_1CILi1EEES8_S8_EEENS6_IJNS7_ILi64EEENS7_ILi96EEENS7_ILi192EEEEEENS_10bfloat16_tEfNS_4arch4Sm90ELb0ELb1ELb0ELb1ELb1ELb0ELb1ELb0ELi3ELi1ELi1ELi1ELb0EEENS1_21CollectiveEpilogueBwdISD_SE_SG_Li384ELb1ELb1ELi3EEENS1_19SingleTileSchedulerILb1ELb0ELb0ELi96EEEEEEEEEvNT_6ParamsE,"aw",@nobits
	.sectionflags	@""
	.align	16
	.zero		1024


//--------------------- .nv.shared._ZN7cutlass13device_kernelIN5flash11enable_sm90INS1_16FlashAttnBwdSm90INS1_25CollectiveMainloopBwdSm90ILi2ELi1ELi1EN4cute5tupleIJNS5_1CILi1EEES8_S8_EEENS6_IJNS7_ILi64EEENS7_ILi96EEENS7_ILi192EEEEEENS_10bfloat16_tEfNS_4arch4Sm90ELb0ELb1ELb0ELb1ELb0ELb0ELb1ELb0ELi3ELi1ELi1ELi1ELb0EEENS1_24CollectiveEpilogueBwdGQAISD_fSG_Li384ELb1ELb0EEENS1_19SingleTileSchedulerILb1ELb0ELb0ELi96EEEEEEEEEvNT_6ParamsE --------------------------
	.section	.nv.shared._ZN7cutlass13device_kernelIN5flash11enable_sm90INS1_16FlashAttnBwdSm90INS1_25CollectiveMainloopBwdSm90ILi2ELi1ELi1EN4cute5tupleIJNS5_1CILi1EEES8_S8_EEENS6_IJNS7_ILi64EEENS7_ILi96EEENS7_ILi192EEEEEENS_10bfloat16_tEfNS_4arch4Sm90ELb0ELb1ELb0ELb1ELb0ELb0ELb1ELb0ELi3ELi1ELi1ELi1ELb0EEENS1_24CollectiveEpilogueBwdGQAISD_fSG_Li384ELb1ELb0EEENS1_19SingleTileSchedulerILb1ELb0ELb0ELi96EEEEEEEEEvNT_6ParamsE,"aw",@nobits
	.sectionflags	@""
	.align	16
	.zero		1024


//--------------------- .nv.shared._ZN7cutlass13device_kernelIN5flash11enable_sm90INS1_16FlashAttnBwdSm90INS1_25CollectiveMainloopBwdSm90ILi2ELi1ELi1EN4cute5tupleIJNS5_1CILi1EEES8_S8_EEENS6_IJNS7_ILi64EEENS7_ILi96EEENS7_ILi192EEEEEENS_10bfloat16_tEfNS_4arch4Sm90ELb0ELb1ELb0ELb1ELb1ELb0ELb1ELb0ELi3ELi1ELi1ELi1ELb0EEENS1_24CollectiveEpilogueBwdGQAISD_fSG_Li384ELb1ELb1EEENS1_19SingleTileSchedulerILb1ELb0ELb0ELi96EEEEEEEEEvNT_6ParamsE --------------------------
	.section	.nv.shared._ZN7cutlass13device_kernelIN5flash11enable_sm90INS1_16FlashAttnBwdSm90INS1_25CollectiveMainloopBwdSm90ILi2ELi1ELi1EN4cute5tupleIJNS5_1CILi1EEES8_S8_EEENS6_IJNS7_ILi64EEENS7_ILi96EEENS7_ILi192EEEEEENS_10bfloat16_tEfNS_4arch4Sm90ELb0ELb1ELb0ELb1ELb1ELb0ELb1ELb0ELi3ELi1ELi1ELi1ELb0EEENS1_24CollectiveEpilogueBwdGQAISD_fSG_Li384ELb1ELb1EEENS1_19SingleTileSchedulerILb1ELb0ELb0ELi96EEEEEEEEEvNT_6ParamsE,"aw",@nobits
	.sectionflags	@""
	.align	16
	.zero		1024


//--------------------- .nv.shared._ZN7cutlass13device_kernelIN5flash11enable_sm90INS1_16FlashAttnBwdSm90INS1_25CollectiveMainloopBwdSm90ILi2ELi1ELi1EN4cute5tupleIJNS5_1CILi1EEES8_S8_EEENS6_IJNS7_ILi64EEENS7_ILi96EEENS7_ILi192EEEEEENS_10bfloat16_tEfNS_4arch4Sm90ELb1ELb0ELb0ELb0ELb0ELb0ELb1ELb0ELi3ELi1ELi1ELi1ELb0EEENS1_21CollectiveEpilogueBwdISD_SE_SG_Li384ELb0ELb1ELi3EEENS1_25SingleTileBwdLPTSchedulerILb0ELi96ELb0EEEEEEEEEvNT_6ParamsE --------------------------
	.section	.nv.shared._ZN7cutlass13device_kernelIN5flash11enable_sm90INS1_16FlashAttnBwdSm90INS1_25CollectiveMainloopBwdSm90ILi2ELi1ELi1EN4cute5tupleIJNS5_1CILi1EEES8_S8_EEENS6_IJNS7_ILi64EEENS7_ILi96EEENS7_ILi192EEEEEENS_10bfloat16_tEfNS_4arch4Sm90ELb1ELb0ELb0ELb0ELb0ELb0ELb1ELb0ELi3ELi1ELi1ELi1ELb0EEENS1_21CollectiveEpilogueBwdISD_SE_SG_Li384ELb0ELb1ELi3EEENS1_25SingleTileBwdLPTSchedulerILb0ELi96ELb0EEEEEEEEEvNT_6ParamsE,"aw",@nobits
	.sectionflags	@""
	.align	16
	.zero		1024


//--------------------- .nv.shared._ZN7cutlass13device_kernelIN5flash11enable_sm90INS1_16FlashAttnBwdSm90INS1_25CollectiveMainloopBwdSm90ILi2ELi1ELi1EN4cute5tupleIJNS5_1CILi1EEES8_S8_EEENS6_IJNS7_ILi64EEENS7_ILi96EEENS7_ILi192EEEEEENS_10bfloat16_tEfNS_4arch4Sm90ELb1ELb0ELb0ELb0ELb1ELb0ELb1ELb0ELi3ELi1ELi1ELi1ELb0EEENS1_21CollectiveEpilogueBwdISD_SE_SG_Li384ELb0ELb1ELi3EEENS1_25SingleTileBwdLPTSchedulerILb0ELi96ELb1EEEEEEEEEvNT_6ParamsE --------------------------
	.section	.nv.shared._ZN7cutlass13device_kernelIN5flash11enable_sm90INS1_16FlashAttnBwdSm90INS1_25CollectiveMainloopBwdSm90ILi2ELi1ELi1EN4cute5tupleIJNS5_1CILi1EEES8_S8_EEENS6_IJNS7_ILi64EEENS7_ILi96EEENS7_ILi192EEEEEENS_10bfloat16_tEfNS_4arch4Sm90ELb1ELb0ELb0ELb0ELb1ELb0ELb1ELb0ELi3ELi1ELi1ELi1ELb0EEENS1_21CollectiveEpilogueBwdISD_SE_SG_Li384ELb0ELb1ELi3EEENS1_25SingleTileBwdLPTSchedulerILb0ELi96ELb1EEEEEEEEEvNT_6ParamsE,"aw",@nobits
	.sectionflags	@""
	.align	16
	.zero		1024


//--------------------- .nv.shared._ZN7cutlass13device_kernelIN5flash11enable_sm90INS1_16FlashAttnBwdSm90INS1_25CollectiveMainloopBwdSm90ILi2ELi1ELi1EN4cute5tupleIJNS5_1CILi1EEES8_S8_EEENS6_IJNS7_ILi64EEENS7_ILi96EEENS7_ILi192EEEEEENS_10bfloat16_tEfNS_4arch4Sm90ELb1ELb0ELb0ELb0ELb0ELb0ELb1ELb0ELi3ELi1ELi1ELi1ELb0EEENS1_24CollectiveEpilogueBwdGQAISD_fSG_Li384ELb0ELb0EEENS1_25SingleTileBwdLPTSchedulerILb0ELi96ELb0EEEEEEEEEvNT_6ParamsE --------------------------
	.section	.nv.shared._ZN7cutlass13device_kernelIN5flash11enable_sm90INS1_16FlashAttnBwdSm90INS1_25CollectiveMainloopBwdSm90ILi2ELi1ELi1EN4cute5tupleIJNS5_1CILi1EEES8_S8_EEENS6_IJNS7_ILi64EEENS7_ILi96EEENS7_ILi192EEEEEENS_10bfloat16_tEfNS_4arch4Sm90ELb1ELb0ELb0ELb0ELb0ELb0ELb1ELb0ELi3ELi1ELi1ELi1ELb0EEENS1_24CollectiveEpilogueBwdGQAISD_fSG_Li384ELb0ELb0EEENS1_25SingleTileBwdLPTSchedulerILb0ELi96ELb0EEEEEEEEEvNT_6ParamsE,"aw",@nobits
	.sectionflags	@""
	.align	16
	.zero		1024


//--------------------- .nv.shared._ZN7cutlass13device_kernelIN5flash11enable_sm90INS1_16FlashAttnBwdSm90INS1_25CollectiveMainloopBwdSm90ILi2ELi1ELi1EN4cute5tupleIJNS5_1CILi1EEES8_S8_EEENS6_IJNS7_ILi64EEENS7_ILi96EEENS7_ILi192EEEEEENS_10bfloat16_tEfNS_4arch4Sm90ELb1ELb0ELb0ELb0ELb1ELb0ELb1ELb0ELi3ELi1ELi1ELi1ELb0EEENS1_24CollectiveEpilogueBwdGQAISD_fSG_Li384ELb0ELb1EEENS1_25SingleTileBwdLPTSchedulerILb0ELi96ELb1EEEEEEEEEvNT_6ParamsE --------------------------
	.section	.nv.shared._ZN7cutlass13device_kernelIN5flash11enable_sm90INS1_16FlashAttnBwdSm90INS1_25CollectiveMainloopBwdSm90ILi2ELi1ELi1EN4cute5tupleIJNS5_1CILi1EEES8_S8_EEENS6_IJNS7_ILi64EEENS7_ILi96EEENS7_ILi192EEEEEENS_10bfloat16_tEfNS_4arch4Sm90ELb1ELb0ELb0ELb0ELb1ELb0ELb1ELb0ELi3ELi1ELi1ELi1ELb0EEENS1_24CollectiveEpilogueBwdGQAISD_fSG_Li384ELb0ELb1EEENS1_25SingleTileBwdLPTSchedulerILb0ELi96ELb1EEEEEEEEEvNT_6ParamsE,"aw",@nobits
	.sectionflags	@""
	.align	16
	.zero		1024


//--------------------- .nv.shared._ZN7cutlass13device_kernelIN5flash22FlashAttnBwdPreprocessIN4cute5tupleIJNS3_1CILi64EEENS5_ILi192EEEEEENS_10bfloat16_tEfNS_4arch4Sm90ELb1ELb0EEEEEvNT_6ParamsE --------------------------
	.section	.nv.shared._ZN7cutlass13device_kernelIN5flash22FlashAttnBwdPreprocessIN4cute5tupleIJNS3_1CILi64EEENS5_ILi192EEEEEENS_10bfloat16_tEfNS_4arch4Sm90ELb1ELb0EEEEEvNT_6ParamsE,"aw",@nobits
	.sectionflags	@""
	.align	16
	.zero		1024


//--------------------- .nv.shared._ZN7cutlass13device_kernelIN5flash11enable_sm90INS1_16FlashAttnBwdSm90INS1_25CollectiveMainloopBwdSm90ILi2ELi1ELi1EN4cute5tupleIJNS5_1CILi1EEES8_S8_EEENS6_IJNS7_ILi64EEENS7_ILi96EEENS7_ILi192EEEEEENS_10bfloat16_tEfNS_4arch4Sm90ELb1ELb0ELb0ELb1ELb0ELb0ELb1ELb0ELi3ELi1ELi1ELi1ELb0EEENS1_21CollectiveEpilogueBwdISD_SE_SG_Li384ELb1ELb1ELi3EEENS1_25SingleTileBwdLPTSchedulerILb1ELi96ELb0EEEEEEEEEvNT_6ParamsE --------------------------
	.section	.nv.shared._ZN7cutlass13device_kernelIN5flash11enable_sm90INS1_16FlashAttnBwdSm90INS1_25CollectiveMainloopBwdSm90ILi2ELi1ELi1EN4cute5tupleIJNS5_1CILi1EEES8_S8_EEENS6_IJNS7_ILi64EEENS7_ILi96EEENS7_ILi192EEEEEENS_10bfloat16_tEfNS_4arch4Sm90ELb1ELb0ELb0ELb1ELb0ELb0ELb1ELb0ELi3ELi1ELi1ELi1ELb0EEENS1_21CollectiveEpilogueBwdISD_SE_SG_Li384ELb1ELb1ELi3EEENS1_25SingleTileBwdLPTSchedulerILb1ELi96ELb0EEEEEEEEEvNT_6ParamsE,"aw",@nobits
	.sectionflags	@""
	.align	16
	.zero		1024


//--------------------- .nv.shared._ZN7cutlass13device_kernelIN5flash11enable_sm90INS1_16FlashAttnBwdSm90INS1_25CollectiveMainloopBwdSm90ILi2ELi1ELi1EN4cute5tupleIJNS5_1CILi1EEES8_S8_EEENS6_IJNS7_ILi64EEENS7_ILi96EEENS7_ILi192EEEEEENS_10bfloat16_tEfNS_4arch4Sm90ELb1ELb0ELb0ELb1ELb1ELb0ELb1ELb0ELi3ELi1ELi1ELi1ELb0EEENS1_21CollectiveEpilogueBwdISD_SE_SG_Li384ELb1ELb1ELi3EEENS1_25SingleTileBwdLPTSchedulerILb1ELi96ELb1EEEEEEEEEvNT_6ParamsE --------------------------
	.section	.nv.shared._ZN7cutlass13device_kernelIN5flash11enable_sm90INS1_16FlashAttnBwdSm90INS1_25CollectiveMainloopBwdSm90ILi2ELi1ELi1EN4cute5tupleIJNS5_1CILi1EEES8_S8_EEENS6_IJNS7_ILi64EEENS7_ILi96EEENS7_ILi192EEEEEENS_10bfloat16_tEfNS_4arch4Sm90ELb1ELb0ELb0ELb1ELb1ELb0ELb1ELb0ELi3ELi1ELi1ELi1ELb0EEENS1_21CollectiveEpilogueBwdISD_SE_SG_Li384ELb1ELb1ELi3EEENS1_25SingleTileBwdLPTSchedulerILb1ELi96ELb1EEEEEEEEEvNT_6ParamsE,"aw",@nobits
	.sectionflags	@""
	.align	16
	.zero		1024


//--------------------- .nv.shared._ZN7cutlass13device_kernelIN5flash11enable_sm90INS1_16FlashAttnBwdSm90INS1_25CollectiveMainloopBwdSm90ILi2ELi1ELi1EN4cute5tupleIJNS5_1CILi1EEES8_S8_EEENS6_IJNS7_ILi64EEENS7_ILi96EEENS7_ILi192EEEEEENS_10bfloat16_tEfNS_4arch4Sm90ELb1ELb0ELb0ELb1ELb0ELb0ELb1ELb0ELi3ELi1ELi1ELi1ELb0EEENS1_24CollectiveEpilogueBwdGQAISD_fSG_Li384ELb1ELb0EEENS1_25SingleTileBwdLPTSchedulerILb1ELi96ELb0EEEEEEEEEvNT_6ParamsE --------------------------
	.section	.nv.shared._ZN7cutlass13device_kernelIN5flash11enable_sm90INS1_16FlashAttnBwdSm90INS1_25CollectiveMainloopBwdSm90ILi2ELi1ELi1EN4cute5tupleIJNS5_1CILi1EEES8_S8_EEENS6_IJNS7_ILi64EEENS7_ILi96EEENS7_ILi192EEEEEENS_10bfloat16_tEfNS_4arch4Sm90ELb1ELb0ELb0ELb1ELb0ELb0ELb1ELb0ELi3ELi1ELi1ELi1ELb0EEENS1_24CollectiveEpilogueBwdGQAISD_fSG_Li384ELb1ELb0EEENS1_25SingleTileBwdLPTSchedulerILb1ELi96ELb0EEEEEEEEEvNT_6ParamsE,"aw",@nobits
	.sectionflags	@""
	.align	16
	.zero		1024


//--------------------- .nv.shared._ZN7cutlass13device_kernelIN5flash32FlashAttnBwdPostprocessConvertdQIN4cute5tupleIJNS3_1CILi96EEENS5_ILi192EEEEEENS_10bfloat16_tEfNS_4arch4Sm90ELi384ENS3_8TiledMMAINS3_8MMA_AtomIJNS3_4SM904GMMA27MMA_64x96x16_F32BF16BF16_SSILNSF_5MajorE1ELSH_1ELNSF_7ScaleInE1ELSI_1EEEEEENS3_6LayoutINS4_IJNS5_ILi3EEENS5_ILi1EEESN_EEENS4_IJSN_NS5_ILi0EEESP_EEEEENS4_IJNS3_10UnderscoreESS_SS_EEEEELb1EEEEEvNT_6ParamsE --------------------------
	.section	.nv.shared._ZN7cutlass13device_kernelIN5flash32FlashAttnBwdPostprocessConvertdQIN4cute5tupleIJNS3_1CILi96EEENS5_ILi192EEEEEENS_10bfloat16_tEfNS_4arch4Sm90ELi384ENS3_8TiledMMAINS3_8MMA_AtomIJNS3_4SM904GMMA27MMA_64x96x16_F32BF16BF16_SSILNSF_5MajorE1ELSH_1ELNSF_7ScaleInE1ELSI_1EEEEEENS3_6LayoutINS4_IJNS5_ILi3EEENS5_ILi1EEESN_EEENS4_IJSN_NS5_ILi0EEESP_EEEEENS4_IJNS3_10UnderscoreESS_SS_EEEEELb1EEEEEvNT_6ParamsE,"aw",@nobits
	.sectionflags	@""
	.align	16
	.zero		1024


//--------------------- .nv.shared._ZN7cutlass13device_kernelIN5flash32FlashAttnBwdPostprocessConvertdQIN4cute5tupleIJNS3_1CILi64EEENS5_ILi192EEEEEENS_10bfloat16_tEfNS_4arch4Sm90ELi384ENS3_8TiledMMAINS3_8MMA_AtomIJNS3_4SM904GMMA27MMA_64x64x16_F32BF16BF16_SSILNSF_5MajorE0ELSH_1ELNSF_7ScaleInE1ELSI_1EEEEEENS3_6LayoutINS4_IJNS5_ILi1EEENS5_ILi3EEESM_EEENS4_IJNS5_ILi0EEESM_SP_EEEEENS4_IJNS3_10UnderscoreESS_SS_EEEEELb0EEEEEvNT_6ParamsE --------------------------
	.section	.nv.shared._ZN7cutlass13device_kernelIN5flash32FlashAttnBwdPostprocessConvertdQIN4cute5tupleIJNS3_1CILi64EEENS5_ILi192EEEEEENS_10bfloat16_tEfNS_4arch4Sm90ELi384ENS3_8TiledMMAINS3_8MMA_AtomIJNS3_4SM904GMMA27MMA_64x64x16_F32BF16BF16_SSILNSF_5MajorE0ELSH_1ELNSF_7ScaleInE1ELSI_1EEEEEENS3_6LayoutINS4_IJNS5_ILi1EEENS5_ILi3EEESM_EEENS4_IJNS5_ILi0EEESM_SP_EEEEENS4_IJNS3_10UnderscoreESS_SS_EEEEELb0EEEEEvNT_6ParamsE,"aw",@nobits
	.sectionflags	@""
	.align	16
	.zero		1024


//--------------------- .nv.shared._ZN7cutlass13device_kernelIN5flash11enable_sm90INS1_16FlashAttnBwdSm90INS1_25CollectiveMainloopBwdSm90ILi2ELi1ELi1EN4cute5tupleIJNS5_1CILi1EEES8_S8_EEENS6_IJNS7_ILi64EEENS7_ILi96EEENS7_ILi192EEEEEENS_10bfloat16_tEfNS_4arch4Sm90ELb1ELb0ELb0ELb1ELb1ELb0ELb1ELb0ELi3ELi1ELi1ELi1ELb0EEENS1_24CollectiveEpilogueBwdGQAISD_fSG_Li384ELb1ELb1EEENS1_25SingleTileBwdLPTSchedulerILb1ELi96ELb1EEEEEEEEEvNT_6ParamsE --------------------------
	.section	.nv.shared._ZN7cutlass13device_kernelIN5flash11enable_sm90INS1_16FlashAttnBwdSm90INS1_25CollectiveMainloopBwdSm90ILi2ELi1ELi1EN4cute5tupleIJNS5_1CILi1EEES8_S8_EEENS6_IJNS7_ILi64EEENS7_ILi96EEENS7_ILi192EEEEEENS_10bfloat16_tEfNS_4arch4Sm90ELb1ELb0ELb0ELb1ELb1ELb0ELb1ELb0ELi3ELi1ELi1ELi1ELb0EEENS1_24CollectiveEpilogueBwdGQAISD_fSG_Li384ELb1ELb1EEENS1_25SingleTileBwdLPTSchedulerILb1ELi96ELb1EEEEEEEEEvNT_6ParamsE,"aw",@nobits
	.sectionflags	@""
	.align	16
	.zero		1024


//--------------------- .nv.shared._ZN7cutlass13device_kernelIN5flash22FlashAttnBwdPreprocessIN4cute5tupleIJNS3_1CILi64EEENS5_ILi192EEEEEENS_10bfloat16_tEfNS_4arch4Sm90ELb1ELb1EEEEEvNT_6ParamsE --------------------------
	.section	.nv.shared._ZN7cutlass13device_kernelIN5flash22FlashAttnBwdPreprocessIN4cute5tupleIJNS3_1CILi64EEENS5_ILi192EEEEEENS_10bfloat16_tEfNS_4arch4Sm90ELb1ELb1EEEEEvNT_6ParamsE,"aw",@nobits
	.sectionflags	@""
	.align	16
	.zero		1024


//--------------------- .nv.constant0._ZN7cutlass13device_kernelIN5flash11enable_sm90INS1_16FlashAttnBwdSm90INS1_25CollectiveMainloopBwdSm90ILi2ELi1ELi1EN4cute5tupleIJNS5_1CILi1EEES8_S8_EEENS6_IJNS7_ILi64EEENS7_ILi96EEENS7_ILi192EEEEEENS_10bfloat16_tEfNS_4arch4Sm90ELb0ELb0ELb0ELb0ELb0ELb0ELb1ELb0ELi3ELi1ELi1ELi1ELb0EEENS1_21CollectiveEpilogueBwdISD_SE_SG_Li384ELb0ELb1ELi3EEENS1_19SingleTileSchedulerILb0ELb0ELb0ELi96EEEEEEEEEvNT_6ParamsE --------------------------
	.section	.nv.constant0._ZN7cutlass13device_kernelIN5flash11enable_sm90INS1_16FlashAttnBwdSm90INS1_25CollectiveMainloopBwdSm90ILi2ELi1ELi1EN4cute5tupleIJNS5_1CILi1EEES8_S8_EEENS6_IJNS7_ILi64EEENS7_ILi96EEENS7_ILi192EEEEEENS_10bfloat16_tEfNS_4arch4Sm90ELb0ELb0ELb0ELb0ELb0ELb0ELb1ELb0ELi3ELi1ELi1ELi1ELb0EEENS1_21CollectiveEpilogueBwdISD_SE_SG_Li384ELb0ELb1ELi3EEENS1_19SingleTileSchedulerILb0ELb0ELb0ELi96EEEEEEEEEvNT_6ParamsE,"a",@progbits
	.sectionflags	@""
	.align	4
.nv.constant0._ZN7cutlass13device_kernelIN5flash11enable_sm90INS1_16FlashAttnBwdSm90INS1_25CollectiveMainloopBwdSm90ILi2ELi1ELi1EN4cute5tupleIJNS5_1CILi1EEES8_S8_EEENS6_IJNS7_ILi64EEENS7_ILi96EEENS7_ILi192EEEEEENS_10bfloat16_tEfNS_4arch4Sm90ELb0ELb0ELb0ELb0ELb0ELb0ELb1ELb0ELi3ELi1ELi1ELi1ELb0EEENS1_21CollectiveEpilogueBwdISD_SE_SG_Li384ELb0ELb1ELi3EEENS1_19SingleTileSchedulerILb0ELb0ELb0ELi96EEEEEEEEEvNT_6ParamsE:
	.zero		3200


//--------------------- .nv.constant0._ZN7cutlass13device_kernelIN5flash11enable_sm90INS1_16FlashAttnBwdSm90INS1_25CollectiveMainloopBwdSm90ILi2ELi1ELi1EN4cute5tupleIJNS5_1CILi1EEES8_S8_EEENS6_IJNS7_ILi64EEENS7_ILi96EEENS7_ILi192EEEEEENS_10bfloat16_tEfNS_4arch4Sm90ELb0ELb0ELb0ELb0ELb1ELb0ELb1ELb0ELi3ELi1ELi1ELi1ELb0EEENS1_21CollectiveEpilogueBwdISD_SE_SG_Li384ELb0ELb1ELi3EEENS1_19SingleTileSchedulerILb0ELb0ELb0ELi96EEEEEEEEEvNT_6ParamsE --------------------------
	.section	.nv.constant0._ZN7cutlass13device_kernelIN5flash11enable_sm90INS1_16FlashAttnBwdSm90INS1_25CollectiveMainloopBwdSm90ILi2ELi1ELi1EN4cute5tupleIJNS5_1CILi1EEES8_S8_EEENS6_IJNS7_ILi64EEENS7_ILi96EEENS7_ILi192EEEEEENS_10bfloat16_tEfNS_4arch4Sm90ELb0ELb0ELb0ELb0ELb1ELb0ELb1ELb0ELi3ELi1ELi1ELi1ELb0EEENS1_21CollectiveEpilogueBwdISD_SE_SG_Li384ELb0ELb1ELi3EEENS1_19SingleTileSchedulerILb0ELb0ELb0ELi96EEEEEEEEEvNT_6ParamsE,"a",@progbits
	.sectionflags	@""
	.align	4
.nv.constant0._ZN7cutlass13device_kernelIN5flash11enable_sm90INS1_16FlashAttnBwdSm90INS1_25CollectiveMainloopBwdSm90ILi2ELi1ELi1EN4cute5tupleIJNS5_1CILi1EEES8_S8_EEENS6_IJNS7_ILi64EEENS7_ILi96EEENS7_ILi192EEEEEENS_10bfloat16_tEfNS_4arch4Sm90ELb0ELb0ELb0ELb0ELb1ELb0ELb1ELb0ELi3ELi1ELi1ELi1ELb0EEENS1_21CollectiveEpilogueBwdISD_SE_SG_Li384ELb0ELb1ELi3EEENS1_19SingleTileSchedulerILb0ELb0ELb0ELi96EEEEEEEEEvNT_6ParamsE:
	.zero		3200


//--------------------- .nv.constant0._ZN7cutlass13device_kernelIN5flash11enable_sm90INS1_16FlashAttnBwdSm90INS1_25CollectiveMainloopBwdSm90ILi2ELi1ELi1EN4cute5tupleIJNS5_1CILi1EEES8_S8_EEENS6_IJNS7_ILi64EEENS7_ILi96EEENS7_ILi192EEEEEENS_10bfloat16_tEfNS_4arch4Sm90ELb0ELb0ELb0ELb0ELb0ELb0ELb1ELb0ELi3ELi1ELi1ELi1ELb0EEENS1_24CollectiveEpilogueBwdGQAISD_fSG_Li384ELb0ELb0EEENS1_19SingleTileSchedulerILb0ELb0ELb0ELi96EEEEEEEEEvNT_6ParamsE --------------------------
	.section	.nv.constant0._ZN7cutlass13device_kernelIN5flash11enable_sm90INS1_16FlashAttnBwdSm90INS1_25CollectiveMainloopBwdSm90ILi2ELi1ELi1EN4cute5tupleIJNS5_1CILi1EEES8_S8_EEENS6_IJNS7_ILi64EEENS7_ILi96EEENS7_ILi192EEEEEENS_10bfloat16_tEfNS_4arch4Sm90ELb0ELb0ELb0ELb0ELb0ELb0ELb1ELb0ELi3ELi1ELi1ELi1ELb0EEENS1_24CollectiveEpilogueBwdGQAISD_fSG_Li384ELb0ELb0EEENS1_19SingleTileSchedulerILb0ELb0ELb0ELi96EEEEEEEEEvNT_6ParamsE,"a",@progbits
	.sectionflags	@""
	.align	4
.nv.constant0._ZN7cutlass13device_kernelIN5flash11enable_sm90INS1_16FlashAttnBwdSm90INS1_25CollectiveMainloopBwdSm90ILi2ELi1ELi1EN4cute5tupleIJNS5_1CILi1EEES8_S8_EEENS6_IJNS7_ILi64EEENS7_ILi96EEENS7_ILi192EEEEEENS_10bfloat16_tEfNS_4arch4Sm90ELb0ELb0ELb0ELb0ELb0ELb0ELb1ELb0ELi3ELi1ELi1ELi1ELb0EEENS1_24CollectiveEpilogueBwdGQAISD_fSG_Li384ELb0ELb0EEENS1_19SingleTileSchedulerILb0ELb0ELb0ELi96EEEEEEEEEvNT_6ParamsE:
	.zero		2560


//--------------------- .nv.constant0._ZN7cutlass13device_kernelIN5flash11enable_sm90INS1_16FlashAttnBwdSm90INS1_25CollectiveMainloopBwdSm90ILi2ELi1ELi1EN4cute5tupleIJNS5_1CILi1EEES8_S8_EEENS6_IJNS7_ILi64EEENS7_ILi96EEENS7_ILi192EEEEEENS_10bfloat16_tEfNS_4arch4Sm90ELb0ELb0ELb0ELb0ELb1ELb0ELb1ELb0ELi3ELi1ELi1ELi1ELb0EEENS1_24CollectiveEpilogueBwdGQAISD_fSG_Li384ELb0ELb1EEENS1_19SingleTileSchedulerILb0ELb0ELb0ELi96EEEEEEEEEvNT_6ParamsE --------------------------
	.section	.nv.constant0._ZN7cutlass13device_kernelIN5flash11enable_sm90INS1_16FlashAttnBwdSm90INS1_25CollectiveMainloopBwdSm90ILi2ELi1ELi1EN4cute5tupleIJNS5_1CILi1EEES8_S8_EEENS6_IJNS7_ILi64EEENS7_ILi96EEENS7_ILi192EEEEEENS_10bfloat16_tEfNS_4arch4Sm90ELb0ELb0ELb0ELb0ELb1ELb0ELb1ELb0ELi3ELi1ELi1ELi1ELb0EEENS1_24CollectiveEpilogueBwdGQAISD_fSG_Li384ELb0ELb1EEENS1_19SingleTileSchedulerILb0ELb0ELb0ELi96EEEEEEEEEvNT_6ParamsE,"a",@progbits
	.sectionflags	@""
	.align	4
.nv.constant0._ZN7cutlass13device_kernelIN5flash11enable_sm90INS1_16FlashAttnBwdSm90INS1_25CollectiveMainloopBwdSm90ILi2ELi1ELi1EN4cute5tupleIJNS5_1CILi1EEES8_S8_EEENS6_IJNS7_ILi64EEENS7_ILi96EEENS7_ILi192EEEEEENS_10bfloat16_tEfNS_4arch4Sm90ELb0ELb0ELb0ELb0ELb1ELb0ELb1ELb0ELi3ELi1ELi1ELi1ELb0EEENS1_24CollectiveEpilogueBwdGQAISD_fSG_Li384ELb0ELb1EEENS1_19SingleTileSchedulerILb0ELb0ELb0ELi96EEEEEEEEEvNT_6ParamsE:
	.zero		2560


//--------------------- .nv.constant0._ZN7cutlass13device_kernelIN5flash11enable_sm90INS1_16FlashAttnBwdSm90INS1_25CollectiveMainloopBwdSm90ILi2ELi1ELi1EN4cute5tupleIJNS5_1CILi1EEES8_S8_EEENS6_IJNS7_ILi64EEENS7_ILi96EEENS7_ILi192EEEEEENS_10bfloat16_tEfNS_4arch4Sm90ELb0ELb0ELb0ELb1ELb0ELb0ELb1ELb0ELi3ELi1ELi1ELi1ELb0EEENS1_21CollectiveEpilogueBwdISD_SE_SG_Li384ELb1ELb1ELi3EEENS1_19SingleTileSchedulerILb1ELb0ELb0ELi96EEEEEEEEEvNT_6ParamsE --------------------------
	.section	.nv.constant0._ZN7cutlass13device_kernelIN5flash11enable_sm90INS1_16FlashAttnBwdSm90INS1_25CollectiveMainloopBwdSm90ILi2ELi1ELi1EN4cute5tupleIJNS5_1CILi1EEES8_S8_EEENS6_IJNS7_ILi64EEENS7_ILi96EEENS7_ILi192EEEEEENS_10bfloat16_tEfNS_4arch4Sm90ELb0ELb0ELb0ELb1ELb0ELb0ELb1ELb0ELi3ELi1ELi1ELi1ELb0EEENS1_21CollectiveEpilogueBwdISD_SE_SG_Li384ELb1ELb1ELi3EEENS1_19SingleTileSchedulerILb1ELb0ELb0ELi96EEEEEEEEEvNT_6ParamsE,"a",@progbits
	.sectionflags	@""
	.align	4
.nv.constant0._ZN7cutlass13device_kernelIN5flash11enable_sm90INS1_16FlashAttnBwdSm90INS1_25CollectiveMainloopBwdSm90ILi2ELi1ELi1EN4cute5tupleIJNS5_1CILi1EEES8_S8_EEENS6_IJNS7_ILi64EEENS7_ILi96EEENS7_ILi192EEEEEENS_10bfloat16_tEfNS_4arch4Sm90ELb0ELb0ELb0ELb1ELb0ELb0ELb1ELb0ELi3ELi1ELi1ELi1ELb0EEENS1_21CollectiveEpilogueBwdISD_SE_SG_Li384ELb1ELb1ELi3EEENS1_19SingleTileSchedulerILb1ELb0ELb0ELi96EEEEEEEEEvNT_6ParamsE:
	.zero		2560


//--------------------- .nv.constant0._ZN7cutlass13device_kernelIN5flash11enable_sm90INS1_16FlashAttnBwdSm90INS1_25CollectiveMainloopBwdSm90ILi2ELi1ELi1EN4cute5tupleIJNS5_1CILi1EEES8_S8_EEENS6_IJNS7_ILi64EEENS7_ILi96EEENS7_ILi192EEEEEENS_10bfloat16_tEfNS_4arch4Sm90ELb0ELb0ELb0ELb1ELb1ELb0ELb1ELb0ELi3ELi1ELi1ELi1ELb0EEENS1_21CollectiveEpilogueBwdISD_SE_SG_Li384ELb1ELb1ELi3EEENS1_19SingleTileSchedulerILb1ELb0ELb0ELi96EEEEEEEEEvNT_6ParamsE --------------------------
	.section	.nv.constant0._ZN7cutlass13device_kernelIN5flash11enable_sm90INS1_16FlashAttnBwdSm90INS1_25CollectiveMainloopBwdSm90ILi2ELi1ELi1EN4cute5tupleIJNS5_1CILi1EEES8_S8_EEENS6_IJNS7_ILi64EEENS7_ILi96EEENS7_ILi192EEEEEENS_10bfloat16_tEfNS_4arch4Sm90ELb0ELb0ELb0ELb1ELb1ELb0ELb1ELb0ELi3ELi1ELi1ELi1ELb0EEENS1_21CollectiveEpilogueBwdISD_SE_SG_Li384ELb1ELb1ELi3EEENS1_19SingleTileSchedulerILb1ELb0ELb0ELi96EEEEEEEEEvNT_6ParamsE,"a",@progbits
	.sectionflags	@""
	.align	4
.nv.constant0._ZN7cutlass13device_kernelIN5flash11enable_sm90INS1_16FlashAttnBwdSm90INS1_25CollectiveMainloopBwdSm90ILi2ELi1ELi1EN4cute5tupleIJNS5_1CILi1EEES8_S8_EEENS6_IJNS7_ILi64EEENS7_ILi96EEENS7_ILi192EEEEEENS_10bfloat16_tEfNS_4arch4Sm90ELb0ELb0ELb0ELb1ELb1ELb0ELb1ELb0ELi3ELi1ELi1ELi1ELb0EEENS1_21CollectiveEpilogueBwdISD_SE_SG_Li384ELb1ELb1ELi3EEENS1_19SingleTileSchedulerILb1ELb0ELb0ELi96EEEEEEEEEvNT_6ParamsE:
	.zero		2560


//--------------------- .nv.constant0._ZN7cutlass13device_kernelIN5flash11enable_sm90INS1_16FlashAttnBwdSm90INS1_25CollectiveMainloopBwdSm90ILi2ELi1ELi1EN4cute5tupleIJNS5_1CILi1EEES8_S8_EEENS6_IJNS7_ILi64EEENS7_ILi96EEENS7_ILi192EEEEEENS_10bfloat16_tEfNS_4arch4Sm90ELb0ELb0ELb0ELb1ELb0ELb0ELb1ELb0ELi3ELi1ELi1ELi1ELb0EEENS1_24CollectiveEpilogueBwdGQAISD_fSG_Li384ELb1ELb0EEENS1_19SingleTileSchedulerILb1ELb0ELb0ELi96EEEEEEEEEvNT_6ParamsE --------------------------
	.section	.nv.constant0._ZN7cutlass13device_kernelIN5flash11enable_sm90INS1_16FlashAttnBwdSm90INS1_25CollectiveMainloopBwdSm90ILi2ELi1ELi1EN4cute5tupleIJNS5_1CILi1EEES8_S8_EEENS6_IJNS7_ILi64EEENS7_ILi96EEENS7_ILi192EEEEEENS_10bfloat16_tEfNS_4arch4Sm90ELb0ELb0ELb0ELb1ELb0ELb0ELb1ELb0ELi3ELi1ELi1ELi1ELb0EEENS1_24CollectiveEpilogueBwdGQAISD_fSG_Li384ELb1ELb0EEENS1_19SingleTileSchedulerILb1ELb0ELb0ELi96EEEEEEEEEvNT_6ParamsE,"a",@progbits
	.sectionflags	@""
	.align	4
.nv.constant0._ZN7cutlass13device_kernelIN5flash11enable_sm90INS1_16FlashAttnBwdSm90INS1_25CollectiveMainloopBwdSm90ILi2ELi1ELi1EN4cute5tupleIJNS5_1CILi1EEES8_S8_EEENS6_IJNS7_ILi64EEENS7_ILi96EEENS7_ILi192EEEEEENS_10bfloat16_tEfNS_4arch4Sm90ELb0ELb0ELb0ELb1ELb0ELb0ELb1ELb0ELi3ELi1ELi1ELi1ELb0EEENS1_24CollectiveEpilogueBwdGQAISD_fSG_Li384ELb1ELb0EEENS1_19SingleTileSchedulerILb1ELb0ELb0ELi96EEEEEEEEEvNT_6ParamsE:
	.zero		2560


//--------------------- .nv.constant0._ZN7cutlass13device_kernelIN5flash11enable_sm90INS1_16FlashAttnBwdSm90INS1_25CollectiveMainloopBwdSm90ILi2ELi1ELi1EN4cute5tupleIJNS5_1CILi1EEES8_S8_EEENS6_IJNS7_ILi64EEENS7_ILi96EEENS7_ILi192EEEEEENS_10bfloat16_tEfNS_4arch4Sm90ELb0ELb0ELb0ELb1ELb1ELb0ELb1ELb0ELi3ELi1ELi1ELi1ELb0EEENS1_24CollectiveEpilogueBwdGQAISD_fSG_Li384ELb1ELb1EEENS1_19SingleTileSchedulerILb1ELb0ELb0ELi96EEEEEEEEEvNT_6ParamsE --------------------------
	.section	.nv.constant0._ZN7cutlass13device_kernelIN5flash11enable_sm90INS1_16FlashAttnBwdSm90INS1_25CollectiveMainloopBwdSm90ILi2ELi1ELi1EN4cute5tupleIJNS5_1CILi1EEES8_S8_EEENS6_IJNS7_ILi64EEENS7_ILi96EEENS7_ILi192EEEEEENS_10bfloat16_tEfNS_4arch4Sm90ELb0ELb0ELb0ELb1ELb1ELb0ELb1ELb0ELi3ELi1ELi1ELi1ELb0EEENS1_24CollectiveEpilogueBwdGQAISD_fSG_Li384ELb1ELb1EEENS1_19SingleTileSchedulerILb1ELb0ELb0ELi96EEEEEEEEEvNT_6ParamsE,"a",@progbits
	.sectionflags	@""
	.align	4
.nv.constant0._ZN7cutlass13device_kernelIN5flash11enable_sm90INS1_16FlashAttnBwdSm90INS1_25CollectiveMainloopBwdSm90ILi2ELi1ELi1EN4cute5tupleIJNS5_1CILi1EEES8_S8_EEENS6_IJNS7_ILi64EEENS7_ILi96EEENS7_ILi192EEEEEENS_10bfloat16_tEfNS_4arch4Sm90ELb0ELb0ELb0ELb1ELb1ELb0ELb1ELb0ELi3ELi1ELi1ELi1ELb0EEENS1_24CollectiveEpilogueBwdGQAISD_fSG_Li384ELb1ELb1EEENS1_19SingleTileSchedulerILb1ELb0ELb0ELi96EEEEEEEEEvNT_6ParamsE:
	.zero		2560


//--------------------- .nv.constant0._ZN7cutlass13device_kernelIN5flash11enable_sm90INS1_16FlashAttnBwdSm90INS1_25CollectiveMainloopBwdSm90ILi2ELi1ELi1EN4cute5tupleIJNS5_1CILi1EEES8_S8_EEENS6_IJNS7_ILi64EEENS7_ILi96EEENS7_ILi192EEEEEENS_10bfloat16_tEfNS_4arch4Sm90ELb0ELb1ELb0ELb0ELb0ELb0ELb1ELb0ELi3ELi1ELi1ELi1ELb0EEENS1_21CollectiveEpilogueBwdISD_SE_SG_Li384ELb0ELb1ELi3EEENS1_19SingleTileSchedulerILb0ELb0ELb0ELi96EEEEEEEEEvNT_6ParamsE --------------------------
	.section	.nv.constant0._ZN7cutlass13device_kernelIN5flash11enable_sm90INS1_16FlashAttnBwdSm90INS1_25CollectiveMainloopBwdSm90ILi2ELi1ELi1EN4cute5tupleIJNS5_1CILi1EEES8_S8_EEENS6_IJNS7_ILi64EEENS7_ILi96EEENS7_ILi192EEEEEENS_10bfloat16_tEfNS_4arch4Sm90ELb0ELb1ELb0ELb0ELb0ELb0ELb1ELb0ELi3ELi1ELi1ELi1ELb0EEENS1_21CollectiveEpilogueBwdISD_SE_SG_Li384ELb0ELb1ELi3EEENS1_19SingleTileSchedulerILb0ELb0ELb0ELi96EEEEEEEEEvNT_6ParamsE,"a",@progbits
	.sectionflags	@""
	.align	4
.nv.constant0._ZN7cutlass13device_kernelIN5flash11enable_sm90INS1_16FlashAttnBwdSm90INS1_25CollectiveMainloopBwdSm90ILi2ELi1ELi1EN4cute5tupleIJNS5_1CILi1EEES8_S8_EEENS6_IJNS7_ILi64EEENS7_ILi96EEENS7_ILi192EEEEEENS_10bfloat16_tEfNS_4arch4Sm90ELb0ELb1ELb0ELb0ELb0ELb0ELb1ELb0ELi3ELi1ELi1ELi1ELb0EEENS1_21CollectiveEpilogueBwdISD_SE_SG_Li384ELb0ELb1ELi3EEENS1_19SingleTileSchedulerILb0ELb0ELb0ELi96EEEEEEEEEvNT_6ParamsE:
	.zero		3200


//--------------------- .nv.constant0._ZN7cutlass13device_kernelIN5flash11enable_sm90INS1_16FlashAttnBwdSm90INS1_25CollectiveMainloopBwdSm90ILi2ELi1ELi1EN4cute5tupleIJNS5_1CILi1EEES8_S8_EEENS6_IJNS7_ILi64EEENS7_ILi96EEENS7_ILi192EEEEEENS_10bfloat16_tEfNS_4arch4Sm90ELb0ELb1ELb0ELb0ELb1ELb0ELb1ELb0ELi3ELi1ELi1ELi1ELb0EEENS1_21CollectiveEpilogueBwdISD_SE_SG_Li384ELb0ELb1ELi3EEENS1_19SingleTileSchedulerILb0ELb0ELb0ELi96EEEEEEEEEvNT_6ParamsE --------------------------
	.section	.nv.constant0._ZN7cutlass13device_kernelIN5flash11enable_sm90INS1_16FlashAttnBwdSm90INS1_25CollectiveMainloopBwdSm90ILi2ELi1ELi1EN4cute5tupleIJNS5_1CILi1EEES8_S8_EEENS6_IJNS7_ILi64EEENS7_ILi96EEENS7_ILi192EEEEEENS_10bfloat16_tEfNS_4arch4Sm90ELb0ELb1ELb0ELb0ELb1ELb0ELb1ELb0ELi3ELi1ELi1ELi1ELb0EEENS1_21CollectiveEpilogueBwdISD_SE_SG_Li384ELb0ELb1ELi3EEENS1_19SingleTileSchedulerILb0ELb0ELb0ELi96EEEEEEEEEvNT_6ParamsE,"a",@progbits
	.sectionflags	@""
	.align	4
.nv.constant0._ZN7cutlass13device_kernelIN5flash11enable_sm90INS1_16FlashAttnBwdSm90INS1_25CollectiveMainloopBwdSm90ILi2ELi1ELi1EN4cute5tupleIJNS5_1CILi1EEES8_S8_EEENS6_IJNS7_ILi64EEENS7_ILi96EEENS7_ILi192EEEEEENS_10bfloat16_tEfNS_4arch4Sm90ELb0ELb1ELb0ELb0ELb1ELb0ELb1ELb0ELi3ELi1ELi1ELi1ELb0EEENS1_21CollectiveEpilogueBwdISD_SE_SG_Li384ELb0ELb1ELi3EEENS1_19SingleTileSchedulerILb0ELb0ELb0ELi96EEEEEEEEEvNT_6ParamsE:
	.zero		3200


//--------------------- .nv.constant0._ZN7cutlass13device_kernelIN5flash11enable_sm90INS1_16FlashAttnBwdSm90INS1_25CollectiveMainloopBwdSm90ILi2ELi1ELi1EN4cute5tupleIJNS5_1CILi1EEES8_S8_EEENS6_IJNS7_ILi64EEENS7_ILi96EEENS7_ILi192EEEEEENS_10bfloat16_tEfNS_4arch4Sm90ELb0ELb1ELb0ELb0ELb0ELb0ELb1ELb0ELi3ELi1ELi1ELi1ELb0EEENS1_24CollectiveEpilogueBwdGQAISD_fSG_Li384ELb0ELb0EEENS1_19SingleTileSchedulerILb0ELb0ELb0ELi96EEEEEEEEEvNT_6ParamsE --------------------------
	.section	.nv.constant0._ZN7cutlass13device_kernelIN5flash11enable_sm90INS1_16FlashAttnBwdSm90INS1_25CollectiveMainloopBwdSm90ILi2ELi1ELi1EN4cute5tupleIJNS5_1CILi1EEES8_S8_EEENS6_IJNS7_ILi64EEENS7_ILi96EEENS7_ILi192EEEEEENS_10bfloat16_tEfNS_4arch4Sm90ELb0ELb1ELb0ELb0ELb0ELb0ELb1ELb0ELi3ELi1ELi1ELi1ELb0EEENS1_24CollectiveEpilogueBwdGQAISD_fSG_Li384ELb0ELb0EEENS1_19SingleTileSchedulerILb0ELb0ELb0ELi96EEEEEEEEEvNT_6ParamsE,"a",@progbits
	.sectionflags	@""
	.align	4
.nv.constant0._ZN7cutlass13device_kernelIN5flash11enable_sm90INS1_16FlashAttnBwdSm90INS1_25CollectiveMainloopBwdSm90ILi2ELi1ELi1EN4cute5tupleIJNS5_1CILi1EEES8_S8_EEENS6_IJNS7_ILi64EEENS7_ILi96EEENS7_ILi192EEEEEENS_10bfloat16_tEfNS_4arch4Sm90ELb0ELb1ELb0ELb0ELb0ELb0ELb1ELb0ELi3ELi1ELi1ELi1ELb0EEENS1_24CollectiveEpilogueBwdGQAISD_fSG_Li384ELb0ELb0EEENS1_19SingleTileSchedulerILb0ELb0ELb0ELi96EEEEEEEEEvNT_6ParamsE:
	.zero		2560


//--------------------- .nv.constant0._ZN7cutlass13device_kernelIN5flash11enable_sm90INS1_16FlashAttnBwdSm90INS1_25CollectiveMainloopBwdSm90ILi2ELi1ELi1EN4cute5tupleIJNS5_1CILi1EEES8_S8_EEENS6_IJNS7_ILi64EEENS7_ILi96EEENS7_ILi192EEEEEENS_10bfloat16_tEfNS_4arch4Sm90ELb0ELb1ELb0ELb0ELb1ELb0ELb1ELb0ELi3ELi1ELi1ELi1ELb0EEENS1_24CollectiveEpilogueBwdGQAISD_fSG_Li384ELb0ELb1EEENS1_19SingleTileSchedulerILb0ELb0ELb0ELi96EEEEEEEEEvNT_6ParamsE --------------------------
	.section	.nv.constant0._ZN7cutlass13device_kernelIN5flash11enable_sm90INS1_16FlashAttnBwdSm90INS1_25CollectiveMainloopBwdSm90ILi2ELi1ELi1EN4cute5tupleIJNS5_1CILi1EEES8_S8_EEENS6_IJNS7_ILi64EEENS7_ILi96EEENS7_ILi192EEEEEENS_10bfloat16_tEfNS_4arch4Sm90ELb0ELb1ELb0ELb0ELb1ELb0ELb1ELb0ELi3ELi1ELi1ELi1ELb0EEENS1_24CollectiveEpilogueBwdGQAISD_fSG_Li384ELb0ELb1EEENS1_19SingleTileSchedulerILb0ELb0ELb0ELi96EEEEEEEEEvNT_6ParamsE,"a",@progbits
	.sectionflags	@""
	.align	4
.nv.constant0._ZN7cutlass13device_kernelIN5flash11enable_sm90INS1_16FlashAttnBwdSm90INS1_25CollectiveMainloopBwdSm90ILi2ELi1ELi1EN4cute5tupleIJNS5_1CILi1EEES8_S8_EEENS6_IJNS7_ILi64EEENS7_ILi96EEENS7_ILi192EEEEEENS_10bfloat16_tEfNS_4arch4Sm90ELb0ELb1ELb0ELb0ELb1ELb0ELb1ELb0ELi3ELi1ELi1ELi1ELb0EEENS1_24CollectiveEpilogueBwdGQAISD_fSG_Li384ELb0ELb1EEENS1_19SingleTileSchedulerILb0ELb0ELb0ELi96EEEEEEEEEvNT_6ParamsE:
	.zero		2560


//--------------------- .nv.constant0._ZN7cutlass13device_kernelIN5flash11enable_sm90INS1_16FlashAttnBwdSm90INS1_25CollectiveMainloopBwdSm90ILi2ELi1ELi1EN4cute5tupleIJNS5_1CILi1EEES8_S8_EEENS6_IJNS7_ILi64EEENS7_ILi96EEENS7_ILi192EEEEEENS_10bfloat16_tEfNS_4arch4Sm90ELb0ELb1ELb0ELb1ELb0ELb0ELb1ELb0ELi3ELi1ELi1ELi1ELb0EEENS1_21CollectiveEpilogueBwdISD_SE_SG_Li384ELb1ELb1ELi3EEENS1_19SingleTileSchedulerILb1ELb0ELb0ELi96EEEEEEEEEvNT_6ParamsE --------------------------
	.section	.nv.constant0._ZN7cutlass13device_kernelIN5flash11enable_sm90INS1_16FlashAttnBwdSm90INS1_25CollectiveMainloopBwdSm90ILi2ELi1ELi1EN4cute5tupleIJNS5_1CILi1EEES8_S8_EEENS6_IJNS7_ILi64EEENS7_ILi96EEENS7_ILi192EEEEEENS_10bfloat16_tEfNS_4arch4Sm90ELb0ELb1ELb0ELb1ELb0ELb0ELb1ELb0ELi3ELi1ELi1ELi1ELb0EEENS1_21CollectiveEpilogueBwdISD_SE_SG_Li384ELb1ELb1ELi3EEENS1_19SingleTileSchedulerILb1ELb0ELb0ELi96EEEEEEEEEvNT_6ParamsE,"a",@progbits
	.sectionflags	@""
	.align	4
.nv.constant0._ZN7cutlass13device_kernelIN5flash11enable_sm90INS1_16FlashAttnBwdSm90INS1_25CollectiveMainloopBwdSm90ILi2ELi1ELi1EN4cute5tupleIJNS5_1CILi1EEES8_S8_EEENS6_IJNS7_ILi64EEENS7_ILi96EEENS7_ILi192EEEEEENS_10bfloat16_tEfNS_4arch4Sm90ELb0ELb1ELb0ELb1ELb0ELb0ELb1ELb0ELi3ELi1ELi1ELi1ELb0EEENS1_21CollectiveEpilogueBwdISD_SE_SG_Li384ELb1ELb1ELi3EEENS1_19SingleTileSchedulerILb1ELb0ELb0ELi96EEEEEEEEEvNT_6ParamsE:
	.zero		2560


//--------------------- .nv.constant0._ZN7cutlass13device_kernelIN5flash11enable_sm90INS1_16FlashAttnBwdSm90INS1_25CollectiveMainloopBwdSm90ILi2ELi1ELi1EN4cute5tupleIJNS5_1CILi1EEES8_S8_EEENS6_IJNS7_ILi64EEENS7_ILi96EEENS7_ILi192EEEEEENS_10bfloat16_tEfNS_4arch4Sm90ELb0ELb1ELb0ELb1ELb1ELb0ELb1ELb0ELi3ELi1ELi1ELi1ELb0EEENS1_21CollectiveEpilogueBwdISD_SE_SG_Li384ELb1ELb1ELi3EEENS1_19SingleTileSchedulerILb1ELb0ELb0ELi96EEEEEEEEEvNT_6ParamsE --------------------------
	.section	.nv.constant0._ZN7cutlass13device_kernelIN5flash11enable_sm90INS1_16FlashAttnBwdSm90INS1_25CollectiveMainloopBwdSm90ILi2ELi1ELi1EN4cute5tupleIJNS5_1CILi1EEES8_S8_EEENS6_IJNS7_ILi64EEENS7_ILi96EEENS7_ILi192EEEEEENS_10bfloat16_tEfNS_4arch4Sm90ELb0ELb1ELb0ELb1ELb1ELb0ELb1ELb0ELi3ELi1ELi1ELi1ELb0EEENS1_21CollectiveEpilogueBwdISD_SE_SG_Li384ELb1ELb1ELi3EEENS1_19SingleTileSchedulerILb1ELb0ELb0ELi96EEEEEEEEEvNT_6ParamsE,"a",@progbits
	.sectionflags	@""
	.align	4
.nv.constant0._ZN7cutlass13device_kernelIN5flash11enable_sm90INS1_16FlashAttnBwdSm90INS1_25CollectiveMainloopBwdSm90ILi2ELi1ELi1EN4cute5tupleIJNS5_1CILi1EEES8_S8_EEENS6_IJNS7_ILi64EEENS7_ILi96EEENS7_ILi192EEEEEENS_10bfloat16_tEfNS_4arch4Sm90ELb0ELb1ELb0ELb1ELb1ELb0ELb1ELb0ELi3ELi1ELi1ELi1ELb0EEENS1_21CollectiveEpilogueBwdISD_SE_SG_Li384ELb1ELb1ELi3EEENS1_19SingleTileSchedulerILb1ELb0ELb0ELi96EEEEEEEEEvNT_6ParamsE:
	.zero		2560


//--------------------- .nv.constant0._ZN7cutlass13device_kernelIN5flash11enable_sm90INS1_16FlashAttnBwdSm90INS1_25CollectiveMainloopBwdSm90ILi2ELi1ELi1EN4cute5tupleIJNS5_1CILi1EEES8_S8_EEENS6_IJNS7_ILi64EEENS7_ILi96EEENS7_ILi192EEEEEENS_10bfloat16_tEfNS_4arch4Sm90ELb0ELb1ELb0ELb1ELb0ELb0ELb1ELb0ELi3ELi1ELi1ELi1ELb0EEENS1_24CollectiveEpilogueBwdGQAISD_fSG_Li384ELb1ELb0EEENS1_19SingleTileSchedulerILb1ELb0ELb0ELi96EEEEEEEEEvNT_6ParamsE --------------------------
	.section	.nv.constant0._ZN7cutlass13device_kernelIN5flash11enable_sm90INS1_16FlashAttnBwdSm90INS1_25CollectiveMainloopBwdSm90ILi2ELi1ELi1EN4cute5tupleIJNS5_1CILi1EEES8_S8_EEENS6_IJNS7_ILi64EEENS7_ILi96EEENS7_ILi192EEEEEENS_10bfloat16_tEfNS_4arch4Sm90ELb0ELb1ELb0ELb1ELb0ELb0ELb1ELb0ELi3ELi1ELi1ELi1ELb0EEENS1_24CollectiveEpilogueBwdGQAISD_fSG_Li384ELb1ELb0EEENS1_19SingleTileSchedulerILb1ELb0ELb0ELi96EEEEEEEEEvNT_6ParamsE,"a",@progbits
	.sectionflags	@""
	.align	4
.nv.constant0._ZN7cutlass13device_kernelIN5flash11enable_sm90INS1_16FlashAttnBwdSm90INS1_25CollectiveMainloopBwdSm90ILi2ELi1ELi1EN4cute5tupleIJNS5_1CILi1EEES8_S8_EEENS6_IJNS7_ILi64EEENS7_ILi96EEENS7_ILi192EEEEEENS_10bfloat16_tEfNS_4arch4Sm90ELb0ELb1ELb0ELb1ELb0ELb0ELb1ELb0ELi3ELi1ELi1ELi1ELb0EEENS1_24CollectiveEpilogueBwdGQAISD_fSG_Li384ELb1ELb0EEENS1_19SingleTileSchedulerILb1ELb0ELb0ELi96EEEEEEEEEvNT_6ParamsE:
	.zero		2560


//--------------------- .nv.constant0._ZN7cutlass13device_kernelIN5flash11enable_sm90INS1_16FlashAttnBwdSm90INS1_25CollectiveMainloopBwdSm90ILi2ELi1ELi1EN4cute5tupleIJNS5_1CILi1EEES8_S8_EEENS6_IJNS7_ILi64EEENS7_ILi96EEENS7_ILi192EEEEEENS_10bfloat16_tEfNS_4arch4Sm90ELb0ELb1ELb0ELb1ELb1ELb0ELb1ELb0ELi3ELi1ELi1ELi1ELb0EEENS1_24CollectiveEpilogueBwdGQAISD_fSG_Li384ELb1ELb1EEENS1_19SingleTileSchedulerILb1ELb0ELb0ELi96EEEEEEEEEvNT_6ParamsE --------------------------
	.section	.nv.constant0._ZN7cutlass13device_kernelIN5flash11enable_sm90INS1_16FlashAttnBwdSm90INS1_25CollectiveMainloopBwdSm90ILi2ELi1ELi1EN4cute5tupleIJNS5_1CILi1EEES8_S8_EEENS6_IJNS7_ILi64EEENS7_ILi96EEENS7_ILi192EEEEEENS_10bfloat16_tEfNS_4arch4Sm90ELb0ELb1ELb0ELb1ELb1ELb0ELb1ELb0ELi3ELi1ELi1ELi1ELb0EEENS1_24CollectiveEpilogueBwdGQAISD_fSG_Li384ELb1ELb1EEENS1_19SingleTileSchedulerILb1ELb0ELb0ELi96EEEEEEEEEvNT_6ParamsE,"a",@progbits
	.sectionflags	@""
	.align	4
.nv.constant0._ZN7cutlass13device_kernelIN5flash11enable_sm90INS1_16FlashAttnBwdSm90INS1_25CollectiveMainloopBwdSm90ILi2ELi1ELi1EN4cute5tupleIJNS5_1CILi1EEES8_S8_EEENS6_IJNS7_ILi64EEENS7_ILi96EEENS7_ILi192EEEEEENS_10bfloat16_tEfNS_4arch4Sm90ELb0ELb1ELb0ELb1ELb1ELb0ELb1ELb0ELi3ELi1ELi1ELi1ELb0EEENS1_24CollectiveEpilogueBwdGQAISD_fSG_Li384ELb1ELb1EEENS1_19SingleTileSchedulerILb1ELb0ELb0ELi96EEEEEEEEEvNT_6ParamsE:
	.zero		2560


//--------------------- .nv.constant0._ZN7cutlass13device_kernelIN5flash11enable_sm90INS1_16FlashAttnBwdSm90INS1_25CollectiveMainloopBwdSm90ILi2ELi1ELi1EN4cute5tupleIJNS5_1CILi1EEES8_S8_EEENS6_IJNS7_ILi64EEENS7_ILi96EEENS7_ILi192EEEEEENS_10bfloat16_tEfNS_4arch4Sm90ELb1ELb0ELb0ELb0ELb0ELb0ELb1ELb0ELi3ELi1ELi1ELi1ELb0EEENS1_21CollectiveEpilogueBwdISD_SE_SG_Li384ELb0ELb1ELi3EEENS1_25SingleTileBwdLPTSchedulerILb0ELi96ELb0EEEEEEEEEvNT_6ParamsE --------------------------
	.section	.nv.constant0._ZN7cutlass13device_kernelIN5flash11enable_sm90INS1_16FlashAttnBwdSm90INS1_25CollectiveMainloopBwdSm90ILi2ELi1ELi1EN4cute5tupleIJNS5_1CILi1EEES8_S8_EEENS6_IJNS7_ILi64EEENS7_ILi96EEENS7_ILi192EEEEEENS_10bfloat16_tEfNS_4arch4Sm90ELb1ELb0ELb0ELb0ELb0ELb0ELb1ELb0ELi3ELi1ELi1ELi1ELb0EEENS1_21CollectiveEpilogueBwdISD_SE_SG_Li384ELb0ELb1ELi3EEENS1_25SingleTileBwdLPTSchedulerILb0ELi96ELb0EEEEEEEEEvNT_6ParamsE,"a",@progbits
	.sectionflags	@""
	.align	4
.nv.constant0._ZN7cutlass13device_kernelIN5flash11enable_sm90INS1_16FlashAttnBwdSm90INS1_25CollectiveMainloopBwdSm90ILi2ELi1ELi1EN4cute5tupleIJNS5_1CILi1EEES8_S8_EEENS6_IJNS7_ILi64EEENS7_ILi96EEENS7_ILi192EEEEEENS_10bfloat16_tEfNS_4arch4Sm90ELb1ELb0ELb0ELb0ELb0ELb0ELb1ELb0ELi3ELi1ELi1ELi1ELb0EEENS1_21CollectiveEpilogueBwdISD_SE_SG_Li384ELb0ELb1ELi3EEENS1_25SingleTileBwdLPTSchedulerILb0ELi96ELb0EEEEEEEEEvNT_6ParamsE:
	.zero		3200


//--------------------- .nv.constant0._ZN7cutlass13device_kernelIN5flash11enable_sm90INS1_16FlashAttnBwdSm90INS1_25CollectiveMainloopBwdSm90ILi2ELi1ELi1EN4cute5tupleIJNS5_1CILi1EEES8_S8_EEENS6_IJNS7_ILi64EEENS7_ILi96EEENS7_ILi192EEEEEENS_10bfloat16_tEfNS_4arch4Sm90ELb1ELb0ELb0ELb0ELb1ELb0ELb1ELb0ELi3ELi1ELi1ELi1ELb0EEENS1_21CollectiveEpilogueBwdISD_SE_SG_Li384ELb0ELb1ELi3EEENS1_25SingleTileBwdLPTSchedulerILb0ELi96ELb1EEEEEEEEEvNT_6ParamsE --------------------------
	.section	.nv.constant0._ZN7cutlass13device_kernelIN5flash11enable_sm90INS1_16FlashAttnBwdSm90INS1_25CollectiveMainloopBwdSm90ILi2ELi1ELi1EN4cute5tupleIJNS5_1CILi1EEES8_S8_EEENS6_IJNS7_ILi64EEENS7_ILi96EEENS7_ILi192EEEEEENS_10bfloat16_tEfNS_4arch4Sm90ELb1ELb0ELb0ELb0ELb1ELb0ELb1ELb0ELi3ELi1ELi1ELi1ELb0EEENS1_21CollectiveEpilogueBwdISD_SE_SG_Li384ELb0ELb1ELi3EEENS1_25SingleTileBwdLPTSchedulerILb0ELi96ELb1EEEEEEEEEvNT_6ParamsE,"a",@progbits
	.sectionflags	@""
	.align	4
.nv.constant0._ZN7cutlass13device_kernelIN5flash11enable_sm90INS1_16FlashAttnBwdSm90INS1_25CollectiveMainloopBwdSm90ILi2ELi1ELi1EN4cute5tupleIJNS5_1CILi1EEES8_S8_EEENS6_IJNS7_ILi64EEENS7_ILi96EEENS7_ILi192EEEEEENS_10bfloat16_tEfNS_4arch4Sm90ELb1ELb0ELb0ELb0ELb1ELb0ELb1ELb0ELi3ELi1ELi1ELi1ELb0EEENS1_21CollectiveEpilogueBwdISD_SE_SG_Li384ELb0ELb1ELi3EEENS1_25SingleTileBwdLPTSchedulerILb0ELi96ELb1EEEEEEEEEvNT_6ParamsE:
	.zero		3200


//--------------------- .nv.constant0._ZN7cutlass13device_kernelIN5flash11enable_sm90INS1_16FlashAttnBwdSm90INS1_25CollectiveMainloopBwdSm90ILi2ELi1ELi1EN4cute5tupleIJNS5_1CILi1EEES8_S8_EEENS6_IJNS7_ILi64EEENS7_ILi96EEENS7_ILi192EEEEEENS_10bfloat16_tEfNS_4arch4Sm90ELb1ELb0ELb0ELb0ELb0ELb0ELb1ELb0ELi3ELi1ELi1ELi1ELb0EEENS1_24CollectiveEpilogueBwdGQAISD_fSG_Li384ELb0ELb0EEENS1_25SingleTileBwdLPTSchedulerILb0ELi96ELb0EEEEEEEEEvNT_6ParamsE --------------------------
	.section	.nv.constant0._ZN7cutlass13device_kernelIN5flash11enable_sm90INS1_16FlashAttnBwdSm90INS1_25CollectiveMainloopBwdSm90ILi2ELi1ELi1EN4cute5tupleIJNS5_1CILi1EEES8_S8_EEENS6_IJNS7_ILi64EEENS7_ILi96EEENS7_ILi192EEEEEENS_10bfloat16_tEfNS_4arch4Sm90ELb1ELb0ELb0ELb0ELb0ELb0ELb1ELb0ELi3ELi1ELi1ELi1ELb0EEENS1_24CollectiveEpilogueBwdGQAISD_fSG_Li384ELb0ELb0EEENS1_25SingleTileBwdLPTSchedulerILb0ELi96ELb0EEEEEEEEEvNT_6ParamsE,"a",@progbits
	.sectionflags	@""
	.align	4
.nv.constant0._ZN7cutlass13device_kernelIN5flash11enable_sm90INS1_16FlashAttnBwdSm90INS1_25CollectiveMainloopBwdSm90ILi2ELi1ELi1EN4cute5tupleIJNS5_1CILi1EEES8_S8_EEENS6_IJNS7_ILi64EEENS7_ILi96EEENS7_ILi192EEEEEENS_10bfloat16_tEfNS_4arch4Sm90ELb1ELb0ELb0ELb0ELb0ELb0ELb1ELb0ELi3ELi1ELi1ELi1ELb0EEENS1_24CollectiveEpilogueBwdGQAISD_fSG_Li384ELb0ELb0EEENS1_25SingleTileBwdLPTSchedulerILb0ELi96ELb0EEEEEEEEEvNT_6ParamsE:
	.zero		2688


//--------------------- .nv.constant0._ZN7cutlass13device_kernelIN5flash11enable_sm90INS1_16FlashAttnBwdSm90INS1_25CollectiveMainloopBwdSm90ILi2ELi1ELi1EN4cute5tupleIJNS5_1CILi1EEES8_S8_EEENS6_IJNS7_ILi64EEENS7_ILi96EEENS7_ILi192EEEEEENS_10bfloat16_tEfNS_4arch4Sm90ELb1ELb0ELb0ELb0ELb1ELb0ELb1ELb0ELi3ELi1ELi1ELi1ELb0EEENS1_24CollectiveEpilogueBwdGQAISD_fSG_Li384ELb0ELb1EEENS1_25SingleTileBwdLPTSchedulerILb0ELi96ELb1EEEEEEEEEvNT_6ParamsE --------------------------
	.section	.nv.constant0._ZN7cutlass13device_kernelIN5flash11enable_sm90INS1_16FlashAttnBwdSm90INS1_25CollectiveMainloopBwdSm90ILi2ELi1ELi1EN4cute5tupleIJNS5_1CILi1EEES8_S8_EEENS6_IJNS7_ILi64EEENS7_ILi96EEENS7_ILi192EEEEEENS_10bfloat16_tEfNS_4arch4Sm90ELb1ELb0ELb0ELb0ELb1ELb0ELb1ELb0ELi3ELi1ELi1ELi1ELb0EEENS1_24CollectiveEpilogueBwdGQAISD_fSG_Li384ELb0ELb1EEENS1_25SingleTileBwdLPTSchedulerILb0ELi96ELb1EEEEEEEEEvNT_6ParamsE,"a",@progbits
	.sectionflags	@""
	.align	4
.nv.constant0._ZN7cutlass13device_kernelIN5flash11enable_sm90INS1_16FlashAttnBwdSm90INS1_25CollectiveMainloopBwdSm90ILi2ELi1ELi1EN4cute5tupleIJNS5_1CILi1EEES8_S8_EEENS6_IJNS7_ILi64EEENS7_ILi96EEENS7_ILi192EEEEEENS_10bfloat16_tEfNS_4arch4Sm90ELb1ELb0ELb0ELb0ELb1ELb0ELb1ELb0ELi3ELi1ELi1ELi1ELb0EEENS1_24CollectiveEpilogueBwdGQAISD_fSG_Li384ELb0ELb1EEENS1_25SingleTileBwdLPTSchedulerILb0ELi96ELb1EEEEEEEEEvNT_6ParamsE:
	.zero		2688


//--------------------- .nv.constant0._ZN7cutlass13device_kernelIN5flash22FlashAttnBwdPreprocessIN4cute5tupleIJNS3_1CILi64EEENS5_ILi192EEEEEENS_10bfloat16_tEfNS_4arch4Sm90ELb1ELb0EEEEEvNT_6ParamsE --------------------------
	.section	.nv.constant0._ZN7cutlass13device_kernelIN5flash22FlashAttnBwdPreprocessIN4cute5tupleIJNS3_1CILi64EEENS5_ILi192EEEEEENS_10bfloat16_tEfNS_4arch4Sm90ELb1ELb0EEEEEvNT_6ParamsE,"a",@progbits
	.sectionflags	@""
	.align	4
.nv.constant0._ZN7cutlass13device_kernelIN5flash22FlashAttnBwdPreprocessIN4cute5tupleIJNS3_1CILi64EEENS5_ILi192EEEEEENS_10bfloat16_tEfNS_4arch4Sm90ELb1ELb0EEEEEvNT_6ParamsE:
	.zero		1136


//--------------------- .nv.constant0._ZN7cutlass13device_kernelIN5flash11enable_sm90INS1_16FlashAttnBwdSm90INS1_25CollectiveMainloopBwdSm90ILi2ELi1ELi1EN4cute5tupleIJNS5_1CILi1EEES8_S8_EEENS6_IJNS7_ILi64EEENS7_ILi96EEENS7_ILi192EEEEEENS_10bfloat16_tEfNS_4arch4Sm90ELb1ELb0ELb0ELb1ELb0ELb0ELb1ELb0ELi3ELi1ELi1ELi1ELb0EEENS1_21CollectiveEpilogueBwdISD_SE_SG_Li384ELb1ELb1ELi3EEENS1_25SingleTileBwdLPTSchedulerILb1ELi96ELb0EEEEEEEEEvNT_6ParamsE --------------------------
	.section	.nv.constant0._ZN7cutlass13device_kernelIN5flash11enable_sm90INS1_16FlashAttnBwdSm90INS1_25CollectiveMainloopBwdSm90ILi2ELi1ELi1EN4cute5tupleIJNS5_1CILi1EEES8_S8_EEENS6_IJNS7_ILi64EEENS7_ILi96EEENS7_ILi192EEEEEENS_10bfloat16_tEfNS_4arch4Sm90ELb1ELb0ELb0ELb1ELb0ELb0ELb1ELb0ELi3ELi1ELi1ELi1ELb0EEENS1_21CollectiveEpilogueBwdISD_SE_SG_Li384ELb1ELb1ELi3EEENS1_25SingleTileBwdLPTSchedulerILb1ELi96ELb0EEEEEEEEEvNT_6ParamsE,"a",@progbits
	.sectionflags	@""
	.align	4
.nv.constant0._ZN7cutlass13device_kernelIN5flash11enable_sm90INS1_16FlashAttnBwdSm90INS1_25CollectiveMainloopBwdSm90ILi2ELi1ELi1EN4cute5tupleIJNS5_1CILi1EEES8_S8_EEENS6_IJNS7_ILi64EEENS7_ILi96EEENS7_ILi192EEEEEENS_10bfloat16_tEfNS_4arch4Sm90ELb1ELb0ELb0ELb1ELb0ELb0ELb1ELb0ELi3ELi1ELi1ELi1ELb0EEENS1_21CollectiveEpilogueBwdISD_SE_SG_Li384ELb1ELb1ELi3EEENS1_25SingleTileBwdLPTSchedulerILb1ELi96ELb0EEEEEEEEEvNT_6ParamsE:
	.zero		2560


//--------------------- .nv.constant0._ZN7cutlass13device_kernelIN5flash11enable_sm90INS1_16FlashAttnBwdSm90INS1_25CollectiveMainloopBwdSm90ILi2ELi1ELi1EN4cute5tupleIJNS5_1CILi1EEES8_S8_EEENS6_IJNS7_ILi64EEENS7_ILi96EEENS7_ILi192EEEEEENS_10bfloat16_tEfNS_4arch4Sm90ELb1ELb0ELb0ELb1ELb1ELb0ELb1ELb0ELi3ELi1ELi1ELi1ELb0EEENS1_21CollectiveEpilogueBwdISD_SE_SG_Li384ELb1ELb1ELi3EEENS1_25SingleTileBwdLPTSchedulerILb1ELi96ELb1EEEEEEEEEvNT_6ParamsE --------------------------
	.section	.nv.constant0._ZN7cutlass13device_kernelIN5flash11enable_sm90INS1_16FlashAttnBwdSm90INS1_25CollectiveMainloopBwdSm90ILi2ELi1ELi1EN4cute5tupleIJNS5_1CILi1EEES8_S8_EEENS6_IJNS7_ILi64EEENS7_ILi96EEENS7_ILi192EEEEEENS_10bfloat16_tEfNS_4arch4Sm90ELb1ELb0ELb0ELb1ELb1ELb0ELb1ELb0ELi3ELi1ELi1ELi1ELb0EEENS1_21CollectiveEpilogueBwdISD_SE_SG_Li384ELb1ELb1ELi3EEENS1_25SingleTileBwdLPTSchedulerILb1ELi96ELb1EEEEEEEEEvNT_6ParamsE,"a",@progbits
	.sectionflags	@""
	.align	4
.nv.constant0._ZN7cutlass13device_kernelIN5flash11enable_sm90INS1_16FlashAttnBwdSm90INS1_25CollectiveMainloopBwdSm90ILi2ELi1ELi1EN4cute5tupleIJNS5_1CILi1EEES8_S8_EEENS6_IJNS7_ILi64EEENS7_ILi96EEENS7_ILi192EEEEEENS_10bfloat16_tEfNS_4arch4Sm90ELb1ELb0ELb0ELb1ELb1ELb0ELb1ELb0ELi3ELi1ELi1ELi1ELb0EEENS1_21CollectiveEpilogueBwdISD_SE_SG_Li384ELb1ELb1ELi3EEENS1_25SingleTileBwdLPTSchedulerILb1ELi96ELb1EEEEEEEEEvNT_6ParamsE:
	.zero		2560


//--------------------- .nv.constant0._ZN7cutlass13device_kernelIN5flash11enable_sm90INS1_16FlashAttnBwdSm90INS1_25CollectiveMainloopBwdSm90ILi2ELi1ELi1EN4cute5tupleIJNS5_1CILi1EEES8_S8_EEENS6_IJNS7_ILi64EEENS7_ILi96EEENS7_ILi192EEEEEENS_10bfloat16_tEfNS_4arch4Sm90ELb1ELb0ELb0ELb1ELb0ELb0ELb1ELb0ELi3ELi1ELi1ELi1ELb0EEENS1_24CollectiveEpilogueBwdGQAISD_fSG_Li384ELb1ELb0EEENS1_25SingleTileBwdLPTSchedulerILb1ELi96ELb0EEEEEEEEEvNT_6ParamsE --------------------------
	.section	.nv.constant0._ZN7cutlass13device_kernelIN5flash11enable_sm90INS1_16FlashAttnBwdSm90INS1_25CollectiveMainloopBwdSm90ILi2ELi1ELi1EN4cute5tupleIJNS5_1CILi1EEES8_S8_EEENS6_IJNS7_ILi64EEENS7_ILi96EEENS7_ILi192EEEEEENS_10bfloat16_tEfNS_4arch4Sm90ELb1ELb0ELb0ELb1ELb0ELb0ELb1ELb0ELi3ELi1ELi1ELi1ELb0EEENS1_24CollectiveEpilogueBwdGQAISD_fSG_Li384ELb1ELb0EEENS1_25SingleTileBwdLPTSchedulerILb1ELi96ELb0EEEEEEEEEvNT_6ParamsE,"a",@progbits
	.sectionflags	@""
	.align	4
.nv.constant0._ZN7cutlass13device_kernelIN5flash11enable_sm90INS1_16FlashAttnBwdSm90INS1_25CollectiveMainloopBwdSm90ILi2ELi1ELi1EN4cute5tupleIJNS5_1CILi1EEES8_S8_EEENS6_IJNS7_ILi64EEENS7_ILi96EEENS7_ILi192EEEEEENS_10bfloat16_tEfNS_4arch4Sm90ELb1ELb0ELb0ELb1ELb0ELb0ELb1ELb0ELi3ELi1ELi1ELi1ELb0EEENS1_24CollectiveEpilogueBwdGQAISD_fSG_Li384ELb1ELb0EEENS1_25SingleTileBwdLPTSchedulerILb1ELi96ELb0EEEEEEEEEvNT_6ParamsE:
	.zero		2688


//--------------------- .nv.constant0._ZN7cutlass13device_kernelIN5flash32FlashAttnBwdPostprocessConvertdQIN4cute5tupleIJNS3_1CILi96EEENS5_ILi192EEEEEENS_10bfloat16_tEfNS_4arch4Sm90ELi384ENS3_8TiledMMAINS3_8MMA_AtomIJNS3_4SM904GMMA27MMA_64x96x16_F32BF16BF16_SSILNSF_5MajorE1ELSH_1ELNSF_7ScaleInE1ELSI_1EEEEEENS3_6LayoutINS4_IJNS5_ILi3EEENS5_ILi1EEESN_EEENS4_IJSN_NS5_ILi0EEESP_EEEEENS4_IJNS3_10UnderscoreESS_SS_EEEEELb1EEEEEvNT_6ParamsE --------------------------
	.section	.nv.constant0._ZN7cutlass13device_kernelIN5flash32FlashAttnBwdPostprocessConvertdQIN4cute5tupleIJNS3_1CILi96EEENS5_ILi192EEEEEENS_10bfloat16_tEfNS_4arch4Sm90ELi384ENS3_8TiledMMAINS3_8MMA_AtomIJNS3_4SM904GMMA27MMA_64x96x16_F32BF16BF16_SSILNSF_5MajorE1ELSH_1ELNSF_7ScaleInE1ELSI_1EEEEEENS3_6LayoutINS4_IJNS5_ILi3EEENS5_ILi1EEESN_EEENS4_IJSN_NS5_ILi0EEESP_EEEEENS4_IJNS3_10UnderscoreESS_SS_EEEEELb1EEEEEvNT_6ParamsE,"a",@progbits
	.sectionflags	@""
	.align	4
.nv.constant0._ZN7cutlass13device_kernelIN5flash32FlashAttnBwdPostprocessConvertdQIN4cute5tupleIJNS3_1CILi96EEENS5_ILi192EEEEEENS_10bfloat16_tEfNS_4arch4Sm90ELi384ENS3_8TiledMMAINS3_8MMA_AtomIJNS3_4SM904GMMA27MMA_64x96x16_F32BF16BF16_SSILNSF_5MajorE1ELSH_1ELNSF_7ScaleInE1ELSI_1EEEEEENS3_6LayoutINS4_IJNS5_ILi3EEENS5_ILi1EEESN_EEENS4_IJSN_NS5_ILi0EEESP_EEEEENS4_IJNS3_10UnderscoreESS_SS_EEEEELb1EEEEEvNT_6ParamsE:
	.zero		1008


//--------------------- .nv.constant0._ZN7cutlass13device_kernelIN5flash32FlashAttnBwdPostprocessConvertdQIN4cute5tupleIJNS3_1CILi64EEENS5_ILi192EEEEEENS_10bfloat16_tEfNS_4arch4Sm90ELi384ENS3_8TiledMMAINS3_8MMA_AtomIJNS3_4SM904GMMA27MMA_64x64x16_F32BF16BF16_SSILNSF_5MajorE0ELSH_1ELNSF_7ScaleInE1ELSI_1EEEEEENS3_6LayoutINS4_IJNS5_ILi1EEENS5_ILi3EEESM_EEENS4_IJNS5_ILi0EEESM_SP_EEEEENS4_IJNS3_10UnderscoreESS_SS_EEEEELb0EEEEEvNT_6ParamsE --------------------------
	.section	.nv.constant0._ZN7cutlass13device_kernelIN5flash32FlashAttnBwdPostprocessConvertdQIN4cute5tupleIJNS3_1CILi64EEENS5_ILi192EEEEEENS_10bfloat16_tEfNS_4arch4Sm90ELi384ENS3_8TiledMMAINS3_8MMA_AtomIJNS3_4SM904GMMA27MMA_64x64x16_F32BF16BF16_SSILNSF_5MajorE0ELSH_1ELNSF_7ScaleInE1ELSI_1EEEEEENS3_6LayoutINS4_IJNS5_ILi1EEENS5_ILi3EEESM_EEENS4_IJNS5_ILi0EEESM_SP_EEEEENS4_IJNS3_10UnderscoreESS_SS_EEEEELb0EEEEEvNT_6ParamsE,"a",@progbits
	.sectionflags	@""
	.align	4
.nv.constant0._ZN7cutlass13device_kernelIN5flash32FlashAttnBwdPostprocessConvertdQIN4cute5tupleIJNS3_1CILi64EEENS5_ILi192EEEEEENS_10bfloat16_tEfNS_4arch4Sm90ELi384ENS3_8TiledMMAINS3_8MMA_AtomIJNS3_4SM904GMMA27MMA_64x64x16_F32BF16BF16_SSILNSF_5MajorE0ELSH_1ELNSF_7ScaleInE1ELSI_1EEEEEENS3_6LayoutINS4_IJNS5_ILi1EEENS5_ILi3EEESM_EEENS4_IJNS5_ILi0EEESM_SP_EEEEENS4_IJNS3_10UnderscoreESS_SS_EEEEELb0EEEEEvNT_6ParamsE:
	.zero		1008


//--------------------- .nv.constant0._ZN7cutlass13device_kernelIN5flash11enable_sm90INS1_16FlashAttnBwdSm90INS1_25CollectiveMainloopBwdSm90ILi2ELi1ELi1EN4cute5tupleIJNS5_1CILi1EEES8_S8_EEENS6_IJNS7_ILi64EEENS7_ILi96EEENS7_ILi192EEEEEENS_10bfloat16_tEfNS_4arch4Sm90ELb1ELb0ELb0ELb1ELb1ELb0ELb1ELb0ELi3ELi1ELi1ELi1ELb0EEENS1_24CollectiveEpilogueBwdGQAISD_fSG_Li384ELb1ELb1EEENS1_25SingleTileBwdLPTSchedulerILb1ELi96ELb1EEEEEEEEEvNT_6ParamsE --------------------------
	.section	.nv.constant0._ZN7cutlass13device_kernelIN5flash11enable_sm90INS1_16FlashAttnBwdSm90INS1_25CollectiveMainloopBwdSm90ILi2ELi1ELi1EN4cute5tupleIJNS5_1CILi1EEES8_S8_EEENS6_IJNS7_ILi64EEENS7_ILi96EEENS7_ILi192EEEEEENS_10bfloat16_tEfNS_4arch4Sm90ELb1ELb0ELb0ELb1ELb1ELb0ELb1ELb0ELi3ELi1ELi1ELi1ELb0EEENS1_24CollectiveEpilogueBwdGQAISD_fSG_Li384ELb1ELb1EEENS1_25SingleTileBwdLPTSchedulerILb1ELi96ELb1EEEEEEEEEvNT_6ParamsE,"a",@progbits
	.sectionflags	@""
	.align	4
.nv.constant0._ZN7cutlass13device_kernelIN5flash11enable_sm90INS1_16FlashAttnBwdSm90INS1_25CollectiveMainloopBwdSm90ILi2ELi1ELi1EN4cute5tupleIJNS5_1CILi1EEES8_S8_EEENS6_IJNS7_ILi64EEENS7_ILi96EEENS7_ILi192EEEEEENS_10bfloat16_tEfNS_4arch4Sm90ELb1ELb0ELb0ELb1ELb1ELb0ELb1ELb0ELi3ELi1ELi1ELi1ELb0EEENS1_24CollectiveEpilogueBwdGQAISD_fSG_Li384ELb1ELb1EEENS1_25SingleTileBwdLPTSchedulerILb1ELi96ELb1EEEEEEEEEvNT_6ParamsE:
	.zero		2688


//--------------------- .nv.constant0._ZN7cutlass13device_kernelIN5flash22FlashAttnBwdPreprocessIN4cute5tupleIJNS3_1CILi64EEENS5_ILi192EEEEEENS_10bfloat16_tEfNS_4arch4Sm90ELb1ELb1EEEEEvNT_6ParamsE --------------------------
	.section	.nv.constant0._ZN7cutlass13device_kernelIN5flash22FlashAttnBwdPreprocessIN4cute5tupleIJNS3_1CILi64EEENS5_ILi192EEEEEENS_10bfloat16_tEfNS_4arch4Sm90ELb1ELb1EEEEEvNT_6ParamsE,"a",@progbits
	.sectionflags	@""
	.align	4
.nv.constant0._ZN7cutlass13device_kernelIN5flash22FlashAttnBwdPreprocessIN4cute5tupleIJNS3_1CILi64EEENS5_ILi192EEEEEENS_10bfloat16_tEfNS_4arch4Sm90ELb1ELb1EEEEEvNT_6ParamsE:
	.zero		1136


//--------------------- SYMBOLS --------------------------

	.type		.nv.reservedSmem.offset0,@object
	.size		.nv.reservedSmem.offset0,0x4
	.type		.nv.reservedSmem.cap,@object
	.size		.nv.reservedSmem.cap,0x4
